def matmul_kernel(
    a_ptr,
    b_ptr,
    c_ptr,
    M,
    N,
    K,
    stride_am,
    stride_ak,
    stride_bk,
    stride_bn,
    stride_cm,
    stride_cn,
    BLOCK_M: tl.constexpr,
    BLOCK_N: tl.constexpr,
    BLOCK_K: tl.constexpr,
    GROUP_M: tl.constexpr,
):
    pid = tl.program_id(axis=0)
    num_pid_m = tl.cdiv(M, BLOCK_M)
    num_pid_n = tl.cdiv(N, BLOCK_N)
    num_pid_in_group = GROUP_M * num_pid_n
    group_id = pid // num_pid_in_group
    first_pid_m = group_id * GROUP_M
    group_size_m = min(num_pid_m - first_pid_m, GROUP_M)
    pid_m = first_pid_m + ((pid % num_pid_in_group) % group_size_m)
    pid_n = (pid % num_pid_in_group) // group_size_m

    offs_am = (pid_m * BLOCK_M + tl.arange(0, BLOCK_M)) % M
    offs_bn = (pid_n * BLOCK_N + tl.arange(0, BLOCK_N)) % N
    offs_k = tl.arange(0, BLOCK_K)
    a_ptrs = a_ptr + offs_am[:, None] * stride_am + offs_k[None, :] * stride_ak
    b_ptrs = b_ptr + offs_k[:, None] * stride_bk + offs_bn[None, :] * stride_bn

    acc = tl.zeros((BLOCK_M, BLOCK_N), dtype=tl.float32)
    for kk in range(0, tl.cdiv(K, BLOCK_K)):
        a = tl.load(a_ptrs, mask=offs_k[None, :] < K - kk * BLOCK_K, other=0.0)
        b = tl.load(b_ptrs, mask=offs_k[:, None] < K - kk * BLOCK_K, other=0.0)
        acc = tl.dot(a, b, acc)
        a_ptrs += BLOCK_K * stride_ak
        b_ptrs += BLOCK_K * stride_bk

    c = acc.to(c_ptr.dtype.element_ty)
    offs_cm = pid_m * BLOCK_M + tl.arange(0, BLOCK_M)
    offs_cn = pid_n * BLOCK_N + tl.arange(0, BLOCK_N)
    c_ptrs = c_ptr + offs_cm[:, None] * stride_cm + offs_cn[None, :] * stride_cn
    mask = (offs_cm[:, None] < M) & (offs_cn[None, :] < N)
    tl.store(c_ptrs, c, mask=mask)

# config = {"BLOCK_K": 64, "BLOCK_M": 256, "BLOCK_N": 256, "GROUP_M": 8, "arch": "sm_100", "dtype": "fp8e4m3", "num_ctas": 1, "num_stages": 3, "num_warps": 8}
# arch = sm_100


// ===== COMPILED SASS (sm_100a) =====

	.target	sm_100a

	.elftype	@"ET_EXEC"


//--------------------- .note.nv.tkinfo           --------------------------
	.section	.note.nv.tkinfo,"",@"SHT_NOTE"
	.sectionflags	@"SHF_NOTE_NV_TKINFO"
	.tkinfo
        /*0018*/ 	.word	0x00000081
        /*0030*/ 	.string	""
        /*0030*/ 	.string	"ptxas-blackwell"
        /*0030*/ 	.string	"Cuda compilation tools, release 12.9, V12.9.86"
        /*0030*/ 	.string	"Build cuda_12.9.r12.9/compiler.36037853_0"
        /*0030*/ 	.string	"-v  -suppress-debug-info  -lineinfo  -arch sm_100a "



//--------------------- .note.nv.cuver            --------------------------
	.section	.note.nv.cuver,"",@"SHT_NOTE"
	.sectionflags	@"SHF_NOTE_NV_CUVER"
        /*0018*/ 	.short	0x0001
        /*001a*/ 	.short	0x0064
        /*001c*/ 	.short	0x0001
        /*001e*/ 	.short	0x0000
        /*0020*/ 	.short	0x0001
        /*0022*/ 	.short	0x0000


//--------------------- .nv.info                  --------------------------
	.section	.nv.info,"",@"SHT_CUDA_INFO"
	.align	4


	//----- nvinfo : EIATTR_REGCOUNT
	.align		4
        /*0000*/ 	.byte	0x04, 0x2f
        /*0002*/ 	.short	(.L_4 - .L_3)
	.align		4
.L_3:
        /*0004*/ 	.word	index@(matmul_kernel)
        /*0008*/ 	.word	0x000000ff


	//----- nvinfo : EIATTR_FRAME_SIZE
	.align		4
.L_4:
        /*000c*/ 	.byte	0x04, 0x11
        /*000e*/ 	.short	(.L_6 - .L_5)
	.align		4
.L_5:
        /*0010*/ 	.word	index@($__internal_2_$__cuda_sm10x_tcgen05_guardrail_trap_unallocated_columns_being_dealloced)
        /*0014*/ 	.word	0x00000308


	//----- nvinfo : EIATTR_FRAME_SIZE
	.align		4
.L_6:
        /*0018*/ 	.byte	0x04, 0x11
        /*001a*/ 	.short	(.L_8 - .L_7)
	.align		4
.L_7:
        /*001c*/ 	.word	index@($__internal_1_$__cuda_sm10x_tcgen05_guardrail_trap_phase_invalid_during_alloc)
        /*0020*/ 	.word	0x00000308


	//----- nvinfo : EIATTR_FRAME_SIZE
	.align		4
.L_8:
        /*0024*/ 	.byte	0x04, 0x11
        /*0026*/ 	.short	(.L_10 - .L_9)
	.align		4
.L_9:
        /*0028*/ 	.word	index@($__internal_0_$__cuda_sm10x_tcgen05_guardrail_trap_col_being_dealloced_not_returned_by_alloc)
        /*002c*/ 	.word	0x00000308


	//----- nvinfo : EIATTR_FRAME_SIZE
	.align		4
.L_10:
        /*0030*/ 	.byte	0x04, 0x11
        /*0032*/ 	.short	(.L_12 - .L_11)
	.align		4
.L_11:
        /*0034*/ 	.word	index@(matmul_kernel)
        /*0038*/ 	.word	0x00000308


	//----- nvinfo : EIATTR_MIN_STACK_SIZE
	.align		4
.L_12:
        /*003c*/ 	.byte	0x04, 0x12
        /*003e*/ 	.short	(.L_14 - .L_13)
	.align		4
.L_13:
        /*0040*/ 	.word	index@(matmul_kernel)
        /*0044*/ 	.word	0x00000308
.L_14:


//--------------------- .nv.info.matmul_kernel    --------------------------
	.section	.nv.info.matmul_kernel,"",@"SHT_CUDA_INFO"
	.sectionflags	@""
	.align	4


	//----- nvinfo : EIATTR_CUDA_API_VERSION
	.align		4
        /*0000*/ 	.byte	0x04, 0x37
        /*0002*/ 	.short	(.L_16 - .L_15)
.L_15:
        /*0004*/ 	.word	0x00000081


	//----- nvinfo : EIATTR_KPARAM_INFO
	.align		4
.L_16:
        /*0008*/ 	.byte	0x04, 0x17
        /*000a*/ 	.short	(.L_18 - .L_17)
.L_17:
        /*000c*/ 	.word	0x00000000
        /*0010*/ 	.short	0x000d
        /*0012*/ 	.short	0x0048
        /*0014*/ 	.byte	0x00, 0xf4, 0x21, 0x00


	//----- nvinfo : EIATTR_KPARAM_INFO
	.align		4
.L_18:
        /*0018*/ 	.byte	0x04, 0x17
        /*001a*/ 	.short	(.L_20 - .L_19)
.L_19:
        /*001c*/ 	.word	0x00000000
        /*0020*/ 	.short	0x000c
        /*0022*/ 	.short	0x0040
        /*0024*/ 	.byte	0x00, 0xf4, 0x21, 0x00


	//----- nvinfo : EIATTR_KPARAM_INFO
	.align		4
.L_20:
        /*0028*/ 	.byte	0x04, 0x17
        /*002a*/ 	.short	(.L_22 - .L_21)
.L_21:
        /*002c*/ 	.word	0x00000000
        /*0030*/ 	.short	0x000b
        /*0032*/ 	.short	0x0038
        /*0034*/ 	.byte	0x00, 0xf0, 0x11, 0x00


	//----- nvinfo : EIATTR_KPARAM_INFO
	.align		4
.L_22:
        /*0038*/ 	.byte	0x04, 0x17
        /*003a*/ 	.short	(.L_24 - .L_23)
.L_23:
        /*003c*/ 	.word	0x00000000
        /*0040*/ 	.short	0x000a
        /*0042*/ 	.short	0x0034
        /*0044*/ 	.byte	0x00, 0xf0, 0x11, 0x00


	//----- nvinfo : EIATTR_KPARAM_INFO
	.align		4
.L_24:
        /*0048*/ 	.byte	0x04, 0x17
        /*004a*/ 	.short	(.L_26 - .L_25)
.L_25:
        /*004c*/ 	.word	0x00000000
        /*0050*/ 	.short	0x0009
        /*0052*/ 	.short	0x0030
        /*0054*/ 	.byte	0x00, 0xf0, 0x11, 0x00


	//----- nvinfo : EIATTR_KPARAM_INFO
	.align		4
.L_26:
        /*0058*/ 	.byte	0x04, 0x17
        /*005a*/ 	.short	(.L_28 - .L_27)
.L_27:
        /*005c*/ 	.word	0x00000000
        /*0060*/ 	.short	0x0008
        /*0062*/ 	.short	0x002c
        /*0064*/ 	.byte	0x00, 0xf0, 0x11, 0x00


	//----- nvinfo : EIATTR_KPARAM_INFO
	.align		4
.L_28:
        /*0068*/ 	.byte	0x04, 0x17
        /*006a*/ 	.short	(.L_30 - .L_29)
.L_29:
        /*006c*/ 	.word	0x00000000
        /*0070*/ 	.short	0x0007
        /*0072*/ 	.short	0x0028
        /*0074*/ 	.byte	0x00, 0xf0, 0x11, 0x00


	//----- nvinfo : EIATTR_KPARAM_INFO
	.align		4
.L_30:
        /*0078*/ 	.byte	0x04, 0x17
        /*007a*/ 	.short	(.L_32 - .L_31)
.L_31:
        /*007c*/ 	.word	0x00000000
        /*0080*/ 	.short	0x0006
        /*0082*/ 	.short	0x0024
        /*0084*/ 	.byte	0x00, 0xf0, 0x11, 0x00


	//----- nvinfo : EIATTR_KPARAM_INFO
	.align		4
.L_32:
        /*0088*/ 	.byte	0x04, 0x17
        /*008a*/ 	.short	(.L_34 - .L_33)
.L_33:
        /*008c*/ 	.word	0x00000000
        /*0090*/ 	.short	0x0005
        /*0092*/ 	.short	0x0020
        /*0094*/ 	.byte	0x00, 0xf0, 0x11, 0x00


	//----- nvinfo : EIATTR_KPARAM_INFO
	.align		4
.L_34:
        /*0098*/ 	.byte	0x04, 0x17
        /*009a*/ 	.short	(.L_36 - .L_35)
.L_35:
        /*009c*/ 	.word	0x00000000
        /*00a0*/ 	.short	0x0004
        /*00a2*/ 	.short	0x001c
        /*00a4*/ 	.byte	0x00, 0xf0, 0x11, 0x00


	//----- nvinfo : EIATTR_KPARAM_INFO
	.align		4
.L_36:
        /*00a8*/ 	.byte	0x04, 0x17
        /*00aa*/ 	.short	(.L_38 - .L_37)
.L_37:
        /*00ac*/ 	.word	0x00000000
        /*00b0*/ 	.short	0x0003
        /*00b2*/ 	.short	0x0018
        /*00b4*/ 	.byte	0x00, 0xf0, 0x11, 0x00


	//----- nvinfo : EIATTR_KPARAM_INFO
	.align		4
.L_38:
        /*00b8*/ 	.byte	0x04, 0x17
        /*00ba*/ 	.short	(.L_40 - .L_39)
.L_39:
        /*00bc*/ 	.word	0x00000000
        /*00c0*/ 	.short	0x0002
        /*00c2*/ 	.short	0x0010
        /*00c4*/ 	.byte	0x00, 0xf4, 0x21, 0x00


	//----- nvinfo : EIATTR_KPARAM_INFO
	.align		4
.L_40:
        /*00c8*/ 	.byte	0x04, 0x17
        /*00ca*/ 	.short	(.L_42 - .L_41)
.L_41:
        /*00cc*/ 	.word	0x00000000
        /*00d0*/ 	.short	0x0001
        /*00d2*/ 	.short	0x0008
        /*00d4*/ 	.byte	0x00, 0xf4, 0x21, 0x00


	//----- nvinfo : EIATTR_KPARAM_INFO
	.align		4
.L_42:
        /*00d8*/ 	.byte	0x04, 0x17
        /*00da*/ 	.short	(.L_44 - .L_43)
.L_43:
        /*00dc*/ 	.word	0x00000000
        /*00e0*/ 	.short	0x0000
        /*00e2*/ 	.short	0x0000
        /*00e4*/ 	.byte	0x00, 0xf4, 0x21, 0x00


	//----- nvinfo : EIATTR_AT_ENTRY_FRAGMENTS
	.align		4
.L_44:
        /*00e8*/ 	.byte	0x04, 0x4f
        /*00ea*/ 	.short	(.L_46 - .L_45)


	//   ....[0]....
.L_45:
        /*00ec*/ 	.word	0x00000004


	//----- nvinfo : EIATTR_RESERVED_SMEM_USED
	.align		4
.L_46:
        /*00f0*/ 	.byte	0x01, 0x41
	.zero		2


	//----- nvinfo : EIATTR_SPARSE_MMA_MASK
	.align		4
        /*00f4*/ 	.byte	0x03, 0x50
        /*00f6*/ 	.short	0x0000


	//----- nvinfo : EIATTR_TCGEN05_1CTA_USED
	.align		4
        /*00f8*/ 	.byte	0x01, 0x51
	.zero		2


	//----- nvinfo : EIATTR_MAXREG_COUNT
	.align		4
        /*00fc*/ 	.byte	0x03, 0x1b
        /*00fe*/ 	.short	0x00ff


	//----- nvinfo : EIATTR_NUM_BARRIERS
	.align		4
        /*0100*/ 	.byte	0x02, 0x4c
        /*0102*/ 	.byte	0x01
	.zero		1


	//----- nvinfo : EIATTR_ANNOTATIONS
	.align		4
        /*0104*/ 	.byte	0x04, 0x55
        /*0106*/ 	.short	(.L_48 - .L_47)


	//   ....[0]....
.L_47:
        /*0108*/ 	.word	0x00000001
        /*010c*/ 	.byte	0x30, 0x09, 0x00, 0x00, 0x01, 0x00, 0x00, 0x00, 0x60, 0x0d, 0x00, 0x00, 0x01, 0x00, 0x00, 0x00
        /* <DEDUP_REMOVED lines=218> */
        /*0ebc*/ 	.byte	0x90, 0x0f, 0x01, 0x00


	//----- nvinfo : EIATTR_INT_WARP_WIDE_INSTR_OFFSETS
	.align		4
.L_48:
        /*0ec0*/ 	.byte	0x04, 0x31
        /*0ec2*/ 	.short	(.L_50 - .L_49)


	//   ....[0]....
.L_49:
        /*0ec4*/ 	.word	0x00000c50


	//   ....[1]....
        /*0ec8*/ 	.word	0x00000c70


	//   ....[2]....
        /*0ecc*/ 	.word	0x00007000


	//   ....[3]....
        /*0ed0*/ 	.word	0x00017ae0


	//   ....[4]....
        /*0ed4*/ 	.word	0x00017b30


	//----- nvinfo : EIATTR_COOP_GROUP_MASK_REGIDS
	.align		4
.L_50:
        /*0ed8*/ 	.byte	0x04, 0x29
        /*0eda*/ 	.short	(.L_52 - .L_51)


	//   ....[0]....
.L_51:
        /*0edc*/ 	.word	0xffffffff


	//   ....[1]....
        /*0ee0*/ 	.word	0xffffffff


	//   ....[2]....
        /*0ee4*/ 	.word	0xffffffff


	//   ....[3]....
        /*0ee8*/ 	.word	0xffffffff


	//----- nvinfo : EIATTR_COOP_GROUP_INSTR_OFFSETS
	.align		4
.L_52:
        /*0eec*/ 	.byte	0x04, 0x28
        /*0eee*/ 	.short	(.L_54 - .L_53)


	//   ....[0]....
.L_53:
        /*0ef0*/ 	.word	0x00000080


	//   ....[1]....
        /*0ef4*/ 	.word	0x00000340


	//   ....[2]....
        /*0ef8*/ 	.word	0x00017970


	//   ....[3]....
        /*0efc*/ 	.word	0x00017be0


	//----- nvinfo : EIATTR_VRC_CTA_INIT_COUNT
	.align		4
.L_54:
        /*0f00*/ 	.byte	0x02, 0x4a
        /*0f02*/ 	.byte	0x80
	.zero		1


	//----- nvinfo : EIATTR_MBARRIER_INSTR_OFFSETS
	.align		4
        /*0f04*/ 	.byte	0x04, 0x39
        /*0f06*/ 	.short	(.L_56 - .L_55)


	//   ....[0]....
.L_55:
        /*0f08*/ 	.word	0x00000e00
        /*0f0c*/ 	.word	0x000000ff
        /*0f10*/ 	.word	0x00000000
        /*0f14*/ 	.short	0x0100
        /*0f16*/ 	.byte	0x0b
	.zero		1


	//   ....[1]....
        /*0f18*/ 	.word	0x00007020
        /*0f1c*/ 	.word	0x000000ff
        /*0f20*/ 	.word	0x00010008
        /*0f24*/ 	.short	0x0100
        /*0f26*/ 	.byte	0x09
	.zero		1


	//   ....[2]....
        /*0f28*/ 	.word	0x00009f50
        /*0f2c*/ 	.word	0x000000ff
        /*0f30*/ 	.word	0x00000000
        /*0f34*/ 	.short	0x010a
        /*0f36*/ 	.byte	0x0b
	.zero		1


	//   ....[3]....
        /*0f38*/ 	.word	0x0000e740
        /*0f3c*/ 	.word	0x000000ff
        /*0f40*/ 	.word	0x00000000
        /*0f44*/ 	.short	0x010a
        /*0f46*/ 	.byte	0x0b
	.zero		1


	//   ....[4]....
        /*0f48*/ 	.word	0x0000e8d0
        /*0f4c*/ 	.word	0x000000ff
        /*0f50*/ 	.word	0x00010000
        /*0f54*/ 	.short	0x0108
        /*0f56*/ 	.byte	0x09
	.zero		1


	//   ....[5]....
        /*0f58*/ 	.word	0x0000e910
        /*0f5c*/ 	.word	0x000000ff
        /*0f60*/ 	.word	0x00010008
        /*0f64*/ 	.short	0x0108
        /*0f66*/ 	.byte	0x09
	.zero		1


	//   ....[6]....
        /*0f68*/ 	.word	0x00017c00
        /*0f6c*/ 	.word	0x000000ff
        /*0f70*/ 	.word	0x00000000
        /*0f74*/ 	.short	0x010a
        /*0f76*/ 	.byte	0x0b
	.zero		1


	//   ....[7]....
        /*0f78*/ 	.word	0x00017c30
        /*0f7c*/ 	.word	0x000000ff
        /*0f80*/ 	.word	0x00000000
        /*0f84*/ 	.short	0x010a
        /*0f86*/ 	.byte	0x0b
	.zero		1


	//----- nvinfo : EIATTR_NUM_MBARRIERS
	.align		4
.L_56:
        /*0f88*/ 	.byte	0x03, 0x38
        /*0f8a*/ 	.short	0x0002


	//----- nvinfo : EIATTR_EXIT_INSTR_OFFSETS
	.align		4
        /*0f8c*/ 	.byte	0x04, 0x1c
        /*0f8e*/ 	.short	(.L_58 - .L_57)


	//   ....[0]....
.L_57:
        /*0f90*/ 	.word	0x00017bf0


	//----- nvinfo : EIATTR_REQNTID
	.align		4
.L_58:
        /*0f94*/ 	.byte	0x04, 0x10
        /*0f96*/ 	.short	(.L_60 - .L_59)
.L_59:
        /*0f98*/ 	.word	0x00000100
        /*0f9c*/ 	.word	0x00000001
        /*0fa0*/ 	.word	0x00000001


	//----- nvinfo : EIATTR_CRS_STACK_SIZE
	.align		4
.L_60:
        /*0fa4*/ 	.byte	0x04, 0x1e
        /*0fa6*/ 	.short	(.L_62 - .L_61)
.L_61:
        /*0fa8*/ 	.word	0x00000000


	//----- nvinfo : EIATTR_CBANK_PARAM_SIZE
	.align		4
.L_62:
        /*0fac*/ 	.byte	0x03, 0x19
        /*0fae*/ 	.short	0x0050


	//----- nvinfo : EIATTR_PARAM_CBANK
	.align		4
        /*0fb0*/ 	.byte	0x04, 0x0a
        /*0fb2*/ 	.short	(.L_64 - .L_63)
	.align		4
.L_63:
        /*0fb4*/ 	.word	index@(.nv.constant0.matmul_kernel)
        /*0fb8*/ 	.short	0x0380
        /*0fba*/ 	.short	0x0050


	//----- nvinfo : EIATTR_SW_WAR
	.align		4
.L_64:
        /*0fbc*/ 	.byte	0x04, 0x36
        /*0fbe*/ 	.short	(.L_66 - .L_65)
.L_65:
        /*0fc0*/ 	.word	0x00000008
.L_66:


//--------------------- .nv.compat                --------------------------
	.section	.nv.compat,"",@"SHT_CUDA_COMPAT_INFO"
	.align	4
        /*0000*/ 	.byte	0x02, 0x02, 0x02, 0x00, 0x02, 0x05, 0x05, 0x00, 0x02, 0x03, 0x00, 0x00, 0x02, 0x06, 0x01, 0x00


//--------------------- .nv.callgraph             --------------------------
	.section	.nv.callgraph,"",@"SHT_CUDA_CALLGRAPH"
	.align	4
	.sectionentsize	8
	.align		4
        /*0000*/ 	.word	0x00000000
	.align		4
        /*0004*/ 	.word	0xffffffff
	.align		4
        /*0008*/ 	.word	0x00000000
	.align		4
        /*000c*/ 	.word	0xfffffffe
	.align		4
        /*0010*/ 	.word	0x00000000
	.align		4
        /*0014*/ 	.word	0xfffffffd
	.align		4
        /*0018*/ 	.word	0x00000000
	.align		4
        /*001c*/ 	.word	0xfffffffc


//--------------------- .text.matmul_kernel       --------------------------
	.section	.text.matmul_kernel,"ax",@progbits
	.align	128
        .global         matmul_kernel
        .type           matmul_kernel,@function
        .size           matmul_kernel,(.L_x_20 - matmul_kernel)
        .other          matmul_kernel,@"STO_CUDA_ENTRY STV_DEFAULT"
matmul_kernel:
.text.matmul_kernel:
[----:B------:R-:W0:Y:S01]  /*0000*/  LDC R1, c[0x0][0x37c] ;  /* 0x0000df00ff017b82 */ /* 0x000e220000000800 */
[----:B------:R-:W1:Y:S01]  /*0010*/  S2R R140, SR_TID.X ;  /* 0x00000000008c7919 */ /* 0x000e620000002100 */
[----:B0-----:R-:W-:Y:S01]  /*0020*/  VIADD R1, R1, 0xfffffcf8 ;  /* 0xfffffcf801017836 */ /* 0x001fe20000000000 */
[----:B------:R-:W0:Y:S01]  /*0030*/  LDCU.64 UR20, c[0x0][0x358] ;  /* 0x00006b00ff1477ac */ /* 0x000e220008000a00 */
[----:B-1----:R-:W-:-:S13]  /*0040*/  ISETP.GE.U32.AND P0, PT, R140, 0x20, PT ;  /* 0x000000208c00780c */ /* 0x002fda0003f06070 */
[----:B------:R-:W-:Y:S02]  /*0050*/  VOTEU.ANY UP0, P0 ;  /* 0x0000000000ff7886 */ /* 0x000fe40000000100 */
[----:B------:R-:W-:Y:S05]  /*0060*/  BRA.U UP0, `(.L_x_0) ;  /* 0x0000000100b87547 */ /* 0x000fea000b800000 */
[----:B------:R-:W1:Y:S01]  /*0070*/  S2UR UR6, SR_CgaCtaId ;  /* 0x00000000000679c3 */ /* 0x000e620000008800 */
[----:B------:R-:W-:Y:S01]  /*0080*/  NOP ;  /* 0x0000000000007918 */ /* 0x000fe20000000000 */
[----:B------:R-:W-:Y:S02]  /*0090*/  UMOV UR4, 0x40 ;  /* 0x0000004000047882 */ /* 0x000fe40000000000 */
[----:B-1----:R-:W-:-:S09]  /*00a0*/  ULEA UR4, UR6, UR4, 0x18 ;  /* 0x0000000406047291 */ /* 0x002fd2000f8ec0ff */
[----:B------:R-:W1:Y:S01]  /*00b0*/  LDS.U8 R0, [UR4] ;  /* 0x00000004ff007984 */ /* 0x000e620008000000 */
[----:B------:R-:W-:Y:S02]  /*00c0*/  UMOV UR4, 0x400 ;  /* 0x0000040000047882 */ /* 0x000fe40000000000 */
[----:B------:R-:W-:Y:S01]  /*00d0*/  ULEA UR4, UR6, UR4, 0x18 ;  /* 0x0000000406047291 */ /* 0x000fe2000f8ec0ff */
[----:B-1----:R-:W-:-:S13]  /*00e0*/  ISETP.NE.AND P0, PT, R0, RZ, PT ;  /* 0x000000ff0000720c */ /* 0x002fda0003f05270 */
[----:B------:R-:W-:Y:S05]  /*00f0*/  @P0 BRA `(.L_x_1) ;  /* 0x00000000007c0947 */ /* 0x000fea0003800000 */
[----:B------:R-:W-:-:S13]  /*0100*/  ELECT P0, URZ, PT ;  /* 0x0000000000ff782f */ /* 0x000fda0003800000 */
[----:B------:R-:W-:Y:S05]  /*0110*/  @!P0 BRA `(.L_x_2) ;  /* 0x0000000000848947 */ /* 0x000fea0003800000 */
[----:B------:R-:W-:Y:S01]  /*0120*/  UMOV UR5, 0x10 ;  /* 0x0000001000057882 */ /* 0x000fe20000000000 */
[----:B------:R-:W-:Y:S02]  /*0130*/  IMAD.MOV.U32 R4, RZ, RZ, 0x1 ;  /* 0x00000001ff047424 */ /* 0x000fe400078e00ff */
[----:B------:R-:W-:Y:S02]  /*0140*/  IMAD.MOV.U32 R5, RZ, RZ, 0xffff ;  /* 0x0000ffffff057424 */ /* 0x000fe400078e00ff */
[----:B------:R-:W-:Y:S04]  /*0150*/  DEPBAR.LE SB1, 0x36 ;  /* 0x00009d800000791a */ /* 0x000fe80000000000 */
[----:B------:R-:W1:Y:S02]  /*0160*/  UTCATOMSWS.FIND_AND_SET.ALIGN UP1, UR5, UR5 ;  /* 0x00000005000575e3 */ /* 0x000e640008020800 */
[----:B-1----:R-:W-:-:S04]  /*0170*/  PLOP3.LUT P0, PT, PT, PT, UP1, 0x80, 0x8 ;  /* 0x000000000008781c */ /* 0x002fc80003f0f018 */
[----:B------:R-:W-:-:S04]  /*0180*/  SEL R0, RZ, 0xffffffff, !P0 ;  /* 0xffffffffff007807 */ /* 0x000fc80004000000 */
[----:B------:R-:W-:Y:S01]  /*0190*/  ISETP.NE.AND P0, PT, R0, RZ, PT ;  /* 0x000000ff0000720c */ /* 0x000fe20003f05270 */
[----:B------:R-:W-:-:S12]  /*01a0*/  IMAD.U32 R0, RZ, RZ, UR5 ;  /* 0x00000005ff007e24 */ /* 0x000fd8000f8e00ff */
[----:B------:R-:W-:Y:S05]  /*01b0*/  @P0 BRA `(.L_x_3) ;  /* 0x0000000000240947 */ /* 0x000fea0003800000 */
.L_x_4:
[----:B------:R-:W-:Y:S05]  /*01c0*/  NANOSLEEP 0x64 ;  /* 0x000000640000795d */ /* 0x000fea0003800000 */
[----:B------:R-:W-:-:S05]  /*01d0*/  UMOV UR5, 0x10 ;  /* 0x0000001000057882 */ /* 0x000fca0000000000 */
[----:B------:R-:W-:Y:S04]  /*01e0*/  DEPBAR.LE SB1, 0x36 ;  /* 0x00009d800000791a */ /* 0x000fe80000000000 */
[----:B------:R-:W1:Y:S02]  /*01f0*/  UTCATOMSWS.FIND_AND_SET.ALIGN UP1, UR5, UR5 ;  /* 0x00000005000575e3 */ /* 0x000e640008020800 */
[----:B-1----:R-:W-:-:S04]  /*0200*/  PLOP3.LUT P0, PT, PT, PT, UP1, 0x80, 0x8 ;  /* 0x000000000008781c */ /* 0x002fc80003f0f018 */
[----:B------:R-:W-:-:S04]  /*0210*/  SEL R0, RZ, 0xffffffff, !P0 ;  /* 0xffffffffff007807 */ /* 0x000fc80004000000 */
[----:B------:R-:W-:Y:S01]  /*0220*/  ISETP.NE.AND P0, PT, R0, RZ, PT ;  /* 0x000000ff0000720c */ /* 0x000fe20003f05270 */
[----:B------:R-:W-:-:S12]  /*0230*/  IMAD.U32 R0, RZ, RZ, UR5 ;  /* 0x00000005ff007e24 */ /* 0x000fd8000f8e00ff */
[----:B------:R-:W-:Y:S05]  /*0240*/  @!P0 BRA `(.L_x_4) ;  /* 0xfffffffc00dc8947 */ /* 0x000fea000383ffff */
.L_x_3:
[C---:B------:R-:W-:Y:S01]  /*0250*/  VIADD R3, R0.reuse, 0x10 ;  /* 0x0000001000037836 */ /* 0x040fe20000000000 */
[----:B------:R-:W-:Y:S01]  /*0260*/  UMOV UR5, 0x50 ;  /* 0x0000005000057882 */ /* 0x000fe20000000000 */
[----:B------:R-:W-:Y:S01]  /*0270*/  SHF.L.U32 R2, R5, R0, RZ ;  /* 0x0000000005027219 */ /* 0x000fe200000006ff */
[----:B------:R-:W-:Y:S01]  /*0280*/  ULEA UR5, UR6, UR5, 0x18 ;  /* 0x0000000506057291 */ /* 0x000fe2000f8ec0ff */
[----:B------:R-:W-:Y:S01]  /*0290*/  IMAD.SHL.U32 R0, R0, 0x20, RZ ;  /* 0x0000002000007824 */ /* 0x000fe200078e00ff */
[----:B------:R-:W-:-:S04]  /*02a0*/  SHF.L.U32 R3, R4, R3, RZ ;  /* 0x0000000304037219 */ /* 0x000fc800000006ff */
[----:B------:R-:W-:-:S05]  /*02b0*/  LOP3.LUT R2, R3, R2, RZ, 0xfc, !PT ;  /* 0x0000000203027212 */ /* 0x000fca00078efcff */
[----:B------:R1:W-:Y:S04]  /*02c0*/  ATOMS.OR RZ, [UR5], R2 ;  /* 0x00000002ffff798c */ /* 0x0003e8000b000005 */
[----:B------:R1:W-:Y:S01]  /*02d0*/  STS [UR4], R0 ;  /* 0x00000000ff007988 */ /* 0x0003e20008000804 */
[----:B------:R-:W-:Y:S05]  /*02e0*/  BRA `(.L_x_2) ;  /* 0x0000000000107947 */ /* 0x000fea0003800000 */
.L_x_1:
[----:B------:R-:W-:Y:S01]  /*02f0*/  IMAD.MOV.U32 R0, RZ, RZ, -0x1 ;  /* 0xffffffffff007424 */ /* 0x000fe200078e00ff */
[----:B------:R-:W-:-:S04]  /*0300*/  MOV R2, 0x330 ;  /* 0x0000033000027802 */ /* 0x000fc80000000f00 */
[----:B------:R1:W-:Y:S03]  /*0310*/  STS [UR4], R0 ;  /* 0x00000000ff007988 */ /* 0x0003e60008000804 */
[----:B01----:R-:W-:Y:S05]  /*0320*/  CALL.REL.NOINC `($__internal_1_$__cuda_sm10x_tcgen05_guardrail_trap_phase_invalid_during_alloc) ;  /* 0x0000017800587944 */ /* 0x003fea0003c00000 */
.L_x_2:
[----:B------:R-:W-:Y:S05]  /*0330*/  WARPSYNC.ALL ;  /* 0x0000000000007948 */ /* 0x000fea0003800000 */
[----:B------:R-:W-:Y:S01]  /*0340*/  NOP ;  /* 0x0000000000007918 */ /* 0x000fe20000000000 */
.L_x_0:
[----:B-1----:R-:W1:Y:S01]  /*0350*/  LDC.64 R2, c[0x0][0x398] ;  /* 0x0000e600ff027b82 */ /* 0x002e620000000a00 */
[----:B------:R-:W2:Y:S01]  /*0360*/  S2R R7, SR_CTAID.X ;  /* 0x0000000000077919 */ /* 0x000ea20000002500 */
[----:B------:R-:W-:Y:S01]  /*0370*/  UMOV UR9, 0x400 ;  /* 0x0000040000097882 */ /* 0x000fe20000000000 */
[----:B------:R-:W3:Y:S01]  /*0380*/  LDCU UR14, c[0x0][0x3a4] ;  /* 0x00007480ff0e77ac */ /* 0x000ee20008000800 */
[----:B------:R-:W4:Y:S04]  /*0390*/  LDCU.128 UR16, c[0x0][0x380] ;  /* 0x00007000ff1077ac */ /* 0x000f280008000c00 */
[----:B------:R-:W5:Y:S08]  /*03a0*/  S2UR UR6, SR_CgaCtaId ;  /* 0x00000000000679c3 */ /* 0x000f700000008800 */
[----:B------:R-:W0:Y:S01]  /*03b0*/  LDC R120, c[0x0][0x3a0] ;  /* 0x0000e800ff787b82 */ /* 0x000e220000000800 */
[----:B-1----:R-:W-:Y:S01]  /*03c0*/  VIADD R0, R3, 0xff ;  /* 0x000000ff03007836 */ /* 0x002fe20000000000 */
[----:B------:R-:W-:-:S06]  /*03d0*/  IABS R68, R3 ;  /* 0x0000000300447213 */ /* 0x000fcc0000000000 */
[----:B------:R-:W1:Y:S01]  /*03e0*/  LDC.64 R122, c[0x0][0x3a8] ;  /* 0x0000ea00ff7a7b82 */ /* 0x000e620000000a00 */
[----:B------:R-:W-:Y:S01]  /*03f0*/  SHF.R.S32.HI R5, RZ, 0x1f, R0 ;  /* 0x0000001fff057819 */ /* 0x000fe20000011400 */
[----:B-----5:R-:W-:-:S03]  /*0400*/  ULEA UR9, UR6, UR9, 0x18 ;  /* 0x0000000906097291 */ /* 0x020fc6000f8ec0ff */
[----:B------:R-:W-:Y:S02]  /*0410*/  LEA.HI R5, R5, R0, RZ, 0x8 ;  /* 0x0000000005057211 */ /* 0x000fe400078f40ff */
[----:B--2---:R-:W-:Y:S01]  /*0420*/  IABS R10, R7 ;  /* 0x00000007000a7213 */ /* 0x004fe20000000000 */
[----:B------:R-:W-:Y:S01]  /*0430*/  UIADD3 UR11, UPT, UPT, UR9, 0x10000, URZ ;  /* 0x00010000090b7890 */ /* 0x000fe2000fffe0ff */
[----:B------:R-:W-:-:S05]  /*0440*/  SHF.R.S32.HI R5, RZ, 0x8, R5 ;  /* 0x00000008ff057819 */ /* 0x000fca0000011405 */
[----:B------:R-:W-:-:S05]  /*0450*/  IMAD.SHL.U32 R6, R5, 0x8, RZ ;  /* 0x0000000805067824 */ /* 0x000fca00078e00ff */
[-C--:B------:R-:W-:Y:S02]  /*0460*/  IABS R9, R6.reuse ;  /* 0x0000000600097213 */ /* 0x080fe40000000000 */
[----:B------:R-:W-:Y:S02]  /*0470*/  IABS R12, R6 ;  /* 0x00000006000c7213 */ /* 0x000fe40000000000 */
[----:B------:R-:W2:Y:S08]  /*0480*/  I2F.RP R0, R9 ;  /* 0x0000000900007306 */ /* 0x000eb00000209400 */
[----:B--2---:R-:W2:Y:S02]  /*0490*/  MUFU.RCP R0, R0 ;  /* 0x0000000000007308 */ /* 0x004ea40000001000 */
[----:B--2---:R-:W-:-:S02]  /*04a0*/  VIADD R4, R0, 0xffffffe ;  /* 0x0ffffffe00047836 */ /* 0x004fc40000000000 */
[----:B------:R-:W-:-:S04]  /*04b0*/  IMAD.MOV R0, RZ, RZ, -R12 ;  /* 0x000000ffff007224 */ /* 0x000fc800078e0a0c */
[----:B------:R2:W5:Y:S02]  /*04c0*/  F2I.FTZ.U32.TRUNC.NTZ R5, R4 ;  /* 0x0000000400057305 */ /* 0x000564000021f000 */
[----:B--2---:R-:W-:Y:S02]  /*04d0*/  IMAD.MOV.U32 R4, RZ, RZ, RZ ;  /* 0x000000ffff047224 */ /* 0x004fe400078e00ff */
[----:B-----5:R-:W-:-:S04]  /*04e0*/  IMAD.MOV R8, RZ, RZ, -R5 ;  /* 0x000000ffff087224 */ /* 0x020fc800078e0a05 */
[----:B------:R-:W-:Y:S02]  /*04f0*/  IMAD R11, R8, R9, RZ ;  /* 0x00000009080b7224 */ /* 0x000fe400078e02ff */
[----:B------:R-:W-:Y:S02]  /*0500*/  IMAD.MOV.U32 R8, RZ, RZ, R10 ;  /* 0x000000ffff087224 */ /* 0x000fe400078e000a */
[----:B------:R-:W-:-:S06]  /*0510*/  IMAD.HI.U32 R5, R5, R11, R4 ;  /* 0x0000000b05057227 */ /* 0x000fcc00078e0004 */
[----:B------:R-:W-:-:S04]  /*0520*/  IMAD.HI.U32 R5, R5, R8, RZ ;  /* 0x0000000805057227 */ /* 0x000fc800078e00ff */
[----:B------:R-:W-:Y:S01]  /*0530*/  IMAD R0, R5, R0, R8 ;  /* 0x0000000005007224 */ /* 0x000fe200078e0208 */
[----:B------:R-:W-:Y:S04]  /*0540*/  BAR.SYNC.DEFER_BLOCKING 0x0 ;  /* 0x0000000000007b1d */ /* 0x000fe80000010000 */
[----:B------:R-:W-:-:S13]  /*0550*/  ISETP.GT.U32.AND P1, PT, R9, R0, PT ;  /* 0x000000000900720c */ /* 0x000fda0003f24070 */
[----:B------:R-:W-:Y:S02]  /*0560*/  @!P1 IMAD.IADD R0, R0, 0x1, -R9 ;  /* 0x0000000100009824 */ /* 0x000fe400078e0a09 */
[----:B------:R-:W-:Y:S01]  /*0570*/  @!P1 VIADD R5, R5, 0x1 ;  /* 0x0000000105059836 */ /* 0x000fe20000000000 */
[----:B------:R-:W-:Y:S02]  /*0580*/  ISETP.NE.AND P1, PT, R6, RZ, PT ;  /* 0x000000ff0600720c */ /* 0x000fe40003f25270 */
[----:B------:R-:W-:Y:S02]  /*0590*/  ISETP.GE.U32.AND P0, PT, R0, R9, PT ;  /* 0x000000090000720c */ /* 0x000fe40003f06070 */
[----:B------:R-:W-:-:S04]  /*05a0*/  LOP3.LUT R0, R7, R6, RZ, 0x3c, !PT ;  /* 0x0000000607007212 */ /* 0x000fc800078e3cff */
[----:B------:R-:W-:Y:S01]  /*05b0*/  ISETP.GE.AND P2, PT, R0, RZ, PT ;  /* 0x000000ff0000720c */ /* 0x000fe20003f46270 */
[----:B------:R-:W-:-:S06]  /*05c0*/  VIADD R0, R2, 0xff ;  /* 0x000000ff02007836 */ /* 0x000fcc0000000000 */
[----:B------:R-:W-:-:S04]  /*05d0*/  @P0 VIADD R5, R5, 0x1 ;  /* 0x0000000105050836 */ /* 0x000fc80000000000 */
[----:B------:R-:W-:Y:S01]  /*05e0*/  IMAD.MOV.U32 R4, RZ, RZ, R5 ;  /* 0x000000ffff047224 */ /* 0x000fe200078e0005 */
[----:B------:R-:W-:-:S03]  /*05f0*/  SHF.R.S32.HI R5, RZ, 0x1f, R0 ;  /* 0x0000001fff057819 */ /* 0x000fc60000011400 */
[----:B------:R-:W-:Y:S01]  /*0600*/  @!P2 IMAD.MOV R4, RZ, RZ, -R4 ;  /* 0x000000ffff04a224 */ /* 0x000fe200078e0a04 */
[----:B------:R-:W-:Y:S02]  /*0610*/  @!P1 LOP3.LUT R4, RZ, R6, RZ, 0x33, !PT ;  /* 0x00000006ff049212 */ /* 0x000fe400078e33ff */
[----:B------:R-:W-:-:S03]  /*0620*/  LEA.HI R5, R5, R0, RZ, 0x8 ;  /* 0x0000000005057211 */ /* 0x000fc600078f40ff */
[----:B------:R-:W-:Y:S02]  /*0630*/  IMAD.SHL.U32 R8, R4, 0x8, RZ ;  /* 0x0000000804087824 */ /* 0x000fe400078e00ff */
[----:B------:R-:W-:-:S03]  /*0640*/  IMAD.MOV R4, RZ, RZ, -R4 ;  /* 0x000000ffff047224 */ /* 0x000fc600078e0a04 */
[----:B------:R-:W-:Y:S01]  /*0650*/  LEA.HI.SX32 R5, R5, -R8, 0x18 ;  /* 0x8000000805057211 */ /* 0x000fe200078fc2ff */
[----:B------:R-:W-:-:S03]  /*0660*/  IMAD R10, R6, R4, R7 ;  /* 0x00000004060a7224 */ /* 0x000fc600078e0207 */
[----:B------:R-:W-:-:S04]  /*0670*/  VIMNMX R13, PT, PT, R5, 0x8, PT ;  /* 0x00000008050d7848 */ /* 0x000fc80003fe0100 */
[-C--:B------:R-:W-:Y:S02]  /*0680*/  IABS R9, R13.reuse ;  /* 0x0000000d00097213 */ /* 0x080fe40000000000 */
[----:B------:R-:W-:Y:S02]  /*0690*/  IABS R6, R13 ;  /* 0x0000000d00067213 */ /* 0x000fe40000000000 */
[----:B------:R-:W2:Y:S08]  /*06a0*/  I2F.RP R0, R9 ;  /* 0x0000000900007306 */ /* 0x000eb00000209400 */
[----:B--2---:R-:W2:Y:S02]  /*06b0*/  MUFU.RCP R0, R0 ;  /* 0x0000000000007308 */ /* 0x004ea40000001000 */
[----:B--2---:R-:W-:-:S06]  /*06c0*/  VIADD R5, R0, 0xffffffe ;  /* 0x0ffffffe00057836 */ /* 0x004fcc0000000000 */
[----:B------:R-:W2:Y:S02]  /*06d0*/  F2I.FTZ.U32.TRUNC.NTZ R5, R5 ;  /* 0x0000000500057305 */ /* 0x000ea4000021f000 */
[----:B--2---:R-:W-:-:S04]  /*06e0*/  IMAD.MOV R11, RZ, RZ, -R5 ;  /* 0x000000ffff0b7224 */ /* 0x004fc800078e0a05 */
[----:B------:R-:W-:Y:S01]  /*06f0*/  IMAD.MOV.U32 R4, RZ, RZ, R11 ;  /* 0x000000ffff047224 */ /* 0x000fe200078e000b */
[----:B------:R-:W-:-:S03]  /*0700*/  IABS R11, R10 ;  /* 0x0000000a000b7213 */ /* 0x000fc60000000000 */
[----:B------:R-:W-:Y:S02]  /*0710*/  IMAD R7, R4, R9, RZ ;  /* 0x0000000904077224 */ /* 0x000fe400078e02ff */
[----:B------:R-:W-:-:S04]  /*0720*/  IMAD.MOV.U32 R4, RZ, RZ, RZ ;  /* 0x000000ffff047224 */ /* 0x000fc800078e00ff */
[----:B------:R-:W-:Y:S01]  /*0730*/  IMAD.HI.U32 R4, R5, R7, R4 ;  /* 0x0000000705047227 */ /* 0x000fe200078e0004 */
[----:B------:R-:W-:-:S03]  /*0740*/  LOP3.LUT R7, R140, 0xff, RZ, 0xc0, !PT ;  /* 0x000000ff8c077812 */ /* 0x000fc600078ec0ff */
[----:B------:R-:W-:Y:S01]  /*0750*/  IMAD.MOV R5, RZ, RZ, -R6 ;  /* 0x000000ffff057224 */ /* 0x000fe200078e0a06 */
[----:B------:R-:W-:Y:S01]  /*0760*/  IABS R6, R2 ;  /* 0x0000000200067213 */ /* 0x000fe20000000000 */
[----:B------:R-:W-:-:S04]  /*0770*/  IMAD.HI.U32 R0, R4, R11, RZ ;  /* 0x0000000b04007227 */ /* 0x000fc800078e00ff */
[----:B------:R-:W-:Y:S02]  /*0780*/  IMAD R4, R0, R5, R11 ;  /* 0x0000000500047224 */ /* 0x000fe400078e020b */
[----:B------:R-:W-:-:S03]  /*0790*/  IMAD.MOV.U32 R11, RZ, RZ, R6 ;  /* 0x000000ffff0b7224 */ /* 0x000fc600078e0006 */
[----:B------:R-:W-:Y:S01]  /*07a0*/  ISETP.GT.U32.AND P1, PT, R9, R4, PT ;  /* 0x000000040900720c */ /* 0x000fe20003f24070 */
[----:B------:R-:W2:-:S12]  /*07b0*/  I2F.RP R6, R11 ;  /* 0x0000000b00067306 */ /* 0x000e980000209400 */
[----:B------:R-:W-:Y:S02]  /*07c0*/  @!P1 IMAD.IADD R4, R4, 0x1, -R9 ;  /* 0x0000000104049824 */ /* 0x000fe400078e0a09 */
[----:B------:R-:W-:Y:S01]  /*07d0*/  @!P1 VIADD R0, R0, 0x1 ;  /* 0x0000000100009836 */ /* 0x000fe20000000000 */
[----:B--2---:R-:W2:Y:S01]  /*07e0*/  MUFU.RCP R6, R6 ;  /* 0x0000000600067308 */ /* 0x004ea20000001000 */
[----:B------:R-:W-:Y:S02]  /*07f0*/  ISETP.NE.AND P1, PT, R13, RZ, PT ;  /* 0x000000ff0d00720c */ /* 0x000fe40003f25270 */
[----:B------:R-:W-:Y:S02]  /*0800*/  ISETP.GE.U32.AND P0, PT, R4, R9, PT ;  /* 0x000000090400720c */ /* 0x000fe40003f06070 */
[----:B------:R-:W-:-:S04]  /*0810*/  LOP3.LUT R4, R10, R13, RZ, 0x3c, !PT ;  /* 0x0000000d0a047212 */ /* 0x000fc800078e3cff */
[----:B------:R-:W-:-:S07]  /*0820*/  ISETP.GE.AND P2, PT, R4, RZ, PT ;  /* 0x000000ff0400720c */ /* 0x000fce0003f46270 */
[----:B------:R-:W-:Y:S02]  /*0830*/  @P0 VIADD R0, R0, 0x1 ;  /* 0x0000000100000836 */ /* 0x000fe40000000000 */
[----:B--2---:R-:W-:-:S04]  /*0840*/  VIADD R5, R6, 0xffffffe ;  /* 0x0ffffffe06057836 */ /* 0x004fc80000000000 */
[----:B------:R-:W-:Y:S01]  /*0850*/  @!P2 IMAD.MOV R0, RZ, RZ, -R0 ;  /* 0x000000ffff00a224 */ /* 0x000fe200078e0a00 */
[----:B------:R-:W-:Y:S01]  /*0860*/  @!P1 LOP3.LUT R0, RZ, R13, RZ, 0x33, !PT ;  /* 0x0000000dff009212 */ /* 0x000fe200078e33ff */
[----:B------:R-:W2:Y:S01]  /*0870*/  F2I.FTZ.U32.TRUNC.NTZ R5, R5 ;  /* 0x0000000500057305 */ /* 0x000ea2000021f000 */
[----:B------:R-:W-:Y:S02]  /*0880*/  ISETP.NE.AND P2, PT, R2, RZ, PT ;  /* 0x000000ff0200720c */ /* 0x000fe40003f45270 */
[----:B------:R-:W-:Y:S01]  /*0890*/  ISETP.NE.U32.AND P1, PT, R7, RZ, PT ;  /* 0x000000ff0700720c */ /* 0x000fe20003f25070 */
[----:B------:R-:W-:-:S04]  /*08a0*/  IMAD.MOV R4, RZ, RZ, -R0 ;  /* 0x000000ffff047224 */ /* 0x000fc800078e0a00 */
[----:B------:R-:W-:-:S04]  /*08b0*/  IMAD R4, R13, R4, R10 ;  /* 0x000000040d047224 */ /* 0x000fc800078e020a */
[----:B------:R-:W-:Y:S02]  /*08c0*/  IMAD.IADD R4, R8, 0x1, R4 ;  /* 0x0000000108047824 */ /* 0x000fe400078e0204 */
[----:B------:R-:W5:Y:S01]  /*08d0*/  LDS R8, [UR9] ;  /* 0x00000009ff087984 */ /* 0x000f620008000800 */
[----:B--2---:R-:W-:Y:S02]  /*08e0*/  IMAD.MOV R6, RZ, RZ, -R5 ;  /* 0x000000ffff067224 */ /* 0x004fe400078e0a05 */
[----:B------:R-:W-:Y:S02]  /*08f0*/  IMAD R14, R4, 0x100, R7 ;  /* 0x00000100040e7824 */ /* 0x000fe400078e0207 */
[----:B------:R-:W-:Y:S02]  /*0900*/  IMAD R9, R6, R11, RZ ;  /* 0x0000000b06097224 */ /* 0x000fe400078e02ff */
[----:B------:R-:W-:Y:S01]  /*0910*/  IMAD.MOV.U32 R4, RZ, RZ, RZ ;  /* 0x000000ffff047224 */ /* 0x000fe200078e00ff */
[----:B------:R-:W-:Y:S01]  /*0920*/  IABS R6, R14 ;  /* 0x0000000e00067213 */ /* 0x000fe20000000000 */
[----:B------:R2:W-:Y:S01]  /*0930*/  STL [R1+0x144], R14 ;  /* 0x0001440e01007387 */ /* 0x0005e20000100800 */
[----:B------:R-:W-:Y:S01]  /*0940*/  BAR.SYNC.DEFER_BLOCKING 0x0 ;  /* 0x0000000000007b1d */ /* 0x000fe20000010000 */
[----:B------:R-:W-:Y:S01]  /*0950*/  IMAD.HI.U32 R4, R5, R9, R4 ;  /* 0x0000000905047227 */ /* 0x000fe200078e0004 */
[----:B------:R-:W-:-:S03]  /*0960*/  ISETP.GE.AND P6, PT, R14, RZ, PT ;  /* 0x000000ff0e00720c */ /* 0x000fc60003fc6270 */
[----:B0-----:R-:W-:Y:S01]  /*0970*/  VIADD R7, R120, 0xfffffffd ;  /* 0xfffffffd78077836 */ /* 0x001fe20000000000 */
[----:B------:R-:W0:Y:S01]  /*0980*/  I2F.RP R5, R68 ;  /* 0x0000004400057306 */ /* 0x000e220000209400 */
[----:B------:R-:W-:-:S03]  /*0990*/  IMAD.HI.U32 R4, R4, R6, RZ ;  /* 0x0000000604047227 */ /* 0x000fc600078e00ff */
[----:B------:R-:W-:Y:S01]  /*09a0*/  ISETP.GE.U32.AND P4, PT, R7, 0x7fffffbe, PT ;  /* 0x7fffffbe0700780c */ /* 0x000fe20003f86070 */
[----:B------:R-:W-:-:S04]  /*09b0*/  IMAD.MOV R4, RZ, RZ, -R4 ;  /* 0x000000ffff047224 */ /* 0x000fc800078e0a04 */
[----:B------:R-:W-:Y:S01]  /*09c0*/  IMAD R4, R11, R4, R6 ;  /* 0x000000040b047224 */ /* 0x000fe200078e0206 */
[----:B------:R-:W-:-:S04]  /*09d0*/  SHF.R.U32.HI R6, RZ, 0x5, R140 ;  /* 0x00000005ff067819 */ /* 0x000fc8000001168c */
[----:B------:R-:W-:Y:S01]  /*09e0*/  ISETP.GT.U32.AND P0, PT, R11, R4, PT ;  /* 0x000000040b00720c */ /* 0x000fe20003f04070 */
[----:B0-----:R-:W0:Y:S01]  /*09f0*/  MUFU.RCP R5, R5 ;  /* 0x0000000500057308 */ /* 0x001e220000001000 */
[----:B------:R-:W-:Y:S01]  /*0a00*/  R2UR UR7, R6 ;  /* 0x00000000060772ca */ /* 0x000fe200000e0000 */
[----:B------:R-:W-:Y:S01]  /*0a10*/  VIADD R6, R120, 0xffffffff ;  /* 0xffffffff78067836 */ /* 0x000fe20000000000 */
[----:B-----5:R-:W-:-:S09]  /*0a20*/  R2UR UR8, R8 ;  /* 0x00000000080872ca */ /* 0x020fd200000e0000 */
[----:B------:R-:W-:Y:S02]  /*0a30*/  @!P0 IMAD.IADD R4, R4, 0x1, -R11 ;  /* 0x0000000104048824 */ /* 0x000fe400078e0a0b */
[----:B------:R-:W-:Y:S02]  /*0a40*/  USHF.L.U32 UR4, UR7, 0x15, URZ ;  /* 0x0000001507047899 */ /* 0x000fe400080006ff */
[----:B------:R-:W-:Y:S01]  /*0a50*/  USHF.L.U32 UR5, UR7, 0x6, URZ ;  /* 0x0000000607057899 */ /* 0x000fe200080006ff */
[----:B0-----:R-:W-:Y:S01]  /*0a60*/  VIADD R16, R5, 0xffffffe ;  /* 0x0ffffffe05107836 */ /* 0x001fe20000000000 */
[----:B------:R-:W-:Y:S01]  /*0a70*/  ISETP.GT.U32.AND P0, PT, R11, R4, PT ;  /* 0x000000040b00720c */ /* 0x000fe20003f04070 */
[----:B------:R-:W-:Y:S01]  /*0a80*/  VIADD R5, R120, 0xfffffffe ;  /* 0xfffffffe78057836 */ /* 0x000fe20000000000 */
[----:B------:R-:W-:Y:S01]  /*0a90*/  ULOP3.LUT UR4, UR4, 0x600000, URZ, 0xc0, !UPT ;  /* 0x0060000004047892 */ /* 0x000fe2000f8ec0ff */
[----:B------:R0:W5:Y:S01]  /*0aa0*/  F2I.FTZ.U32.TRUNC.NTZ R17, R16 ;  /* 0x0000001000117305 */ /* 0x000162000021f000 */
[----:B------:R-:W-:-:S02]  /*0ab0*/  ULOP3.LUT UR5, UR5, 0x100, URZ, 0xc0, !UPT ;  /* 0x0000010005057892 */ /* 0x000fc4000f8ec0ff */
[----:B------:R-:W-:Y:S02]  /*0ac0*/  ISETP.GE.U32.AND P3, PT, R5, 0x7fffffbf, PT ;  /* 0x7fffffbf0500780c */ /* 0x000fe40003f66070 */
[----:B------:R-:W-:Y:S01]  /*0ad0*/  UIADD3 UR10, UPT, UPT, UR5, UR4, UR8 ;  /* 0x00000004050a7290 */ /* 0x000fe2000fffe008 */
[----:B0-----:R-:W-:-:S04]  /*0ae0*/  IMAD.MOV.U32 R16, RZ, RZ, RZ ;  /* 0x000000ffff107224 */ /* 0x001fc800078e00ff */
[----:B------:R-:W-:Y:S01]  /*0af0*/  @!P0 IMAD.IADD R4, R4, 0x1, -R11 ;  /* 0x0000000104048824 */ /* 0x000fe200078e0a0b */
[----:B------:R-:W-:Y:S01]  /*0b00*/  ISETP.GE.U32.AND P0, PT, R6, 0x7fffffc0, PT ;  /* 0x7fffffc00600780c */ /* 0x000fe20003f06070 */
[----:B------:R-:W-:Y:S02]  /*0b10*/  VIADD R6, R120, 0xfffffffc ;  /* 0xfffffffc78067836 */ /* 0x000fe40000000000 */
[----:B-----5:R-:W-:Y:S02]  /*0b20*/  IMAD.MOV R5, RZ, RZ, -R17 ;  /* 0x000000ffff057224 */ /* 0x020fe400078e0a11 */
[----:B------:R-:W-:Y:S01]  /*0b30*/  @!P6 IMAD.MOV R4, RZ, RZ, -R4 ;  /* 0x000000ffff04e224 */ /* 0x000fe200078e0a04 */
[----:B------:R-:W-:Y:S01]  /*0b40*/  ISETP.GE.U32.AND P5, PT, R6, 0x7fffffbd, PT ;  /* 0x7fffffbd0600780c */ /* 0x000fe20003fa6070 */
[----:B------:R-:W-:Y:S01]  /*0b50*/  IMAD R5, R5, R68, RZ ;  /* 0x0000004405057224 */ /* 0x000fe200078e02ff */
[----:B------:R-:W-:-:S03]  /*0b60*/  @!P2 LOP3.LUT R4, RZ, R2, RZ, 0x33, !PT ;  /* 0x00000002ff04a212 */ /* 0x000fc600078e33ff */
[----:B------:R-:W-:-:S04]  /*0b70*/  IMAD.HI.U32 R16, R17, R5, R16 ;  /* 0x0000000511107227 */ /* 0x000fc800078e0010 */
[----:B------:R-:W-:Y:S01]  /*0b80*/  VIADD R5, R120, 0xfffffffb ;  /* 0xfffffffb78057836 */ /* 0x000fe20000000000 */
[----:B-1234-:R-:W-:Y:S06]  /*0b90*/  BRA.U UP0, `(.L_x_5) ;  /* 0x0000000100187547 */ /* 0x01efec000b800000 */
[----:B------:R-:W-:Y:S01]  /*0ba0*/  ELECT P2, URZ, PT ;  /* 0x0000000000ff782f */ /* 0x000fe20003840000 */
[----:B------:R-:W-:Y:S01]  /*0bb0*/  IMAD.MOV.U32 R2, RZ, RZ, 0x1 ;  /* 0x00000001ff027424 */ /* 0x000fe200078e00ff */
[----:B------:R-:W-:Y:S01]  /*0bc0*/  UMOV UR4, 0x40 ;  /* 0x0000004000047882 */ /* 0x000fe20000000000 */
[----:B------:R-:W-:Y:S01]  /*0bd0*/  UVIRTCOUNT.DEALLOC.SMPOOL 0x80 ;  /* 0x000000800000784c */ /* 0x000fe20000000000 */
[----:B------:R-:W-:-:S09]  /*0be0*/  ULEA UR4, UR6, UR4, 0x18 ;  /* 0x0000000406047291 */ /* 0x000fd2000f8ec0ff */
[----:B------:R0:W-:Y:S03]  /*0bf0*/  @P2 STS.U8 [UR4], R2 ;  /* 0x00000002ff002988 */ /* 0x0001e60008000004 */
.L_x_5:
[----:B------:R-:W-:Y:S01]  /*0c00*/  STTM.x64 tmem[UR10], RZ ;  /* 0x000000ff000079ed */ /* 0x000fe2000834000a */
[----:B------:R-:W-:Y:S01]  /*0c10*/  STTM.x64 tmem[UR10+0x40], RZ ;  /* 0x000040ff000079ed */ /* 0x000fe2000834000a */
[----:B------:R-:W-:Y:S01]  /*0c20*/  STTM.x64 tmem[UR10+0x80], RZ ;  /* 0x000080ff000079ed */ /* 0x000fe2000834000a */
[----:B------:R-:W-:Y:S01]  /*0c30*/  STTM.x64 tmem[UR10+0xc0], RZ ;  /* 0x0000c0ff000079ed */ /* 0x000fe2000834000a */
[----:B------:R-:W1:Y:S02]  /*0c40*/  FENCE.VIEW.ASYNC.T ;  /* 0x00000000000073c6 */ /* 0x000e640000000200 */
[----:B-1----:R-:W-:Y:S01]  /*0c50*/  VOTEU.ALL UP1, P1 ;  /* 0x0000000000ff7886 */ /* 0x002fe20000820000 */
[----:B------:R-:W-:Y:S01]  /*0c60*/  UMOV UR4, 0x1 ;  /* 0x0000000100047882 */ /* 0x000fe20000000000 */
[----:B------:R-:W-:Y:S01]  /*0c70*/  VOTEU.ALL UP2, P1 ;  /* 0x0000000000ff7886 */ /* 0x000fe20000840000 */
[----:B------:R-:W-:Y:S01]  /*0c80*/  IMAD R126, R4, UR14, RZ ;  /* 0x0000000e047e7c24 */ /* 0x000fe2000f8e02ff */
[----:B------:R-:W-:-:S02]  /*0c90*/  ISETP.GE.U32.AND P2, PT, R5, 0x7fffffbc, PT ;  /* 0x7fffffbc0500780c */ /* 0x000fc40003f46070 */
[----:B------:R-:W-:Y:S01]  /*0ca0*/  SHF.R.S32.HI R9, RZ, 0x1f, R122 ;  /* 0x0000001fff097819 */ /* 0x000fe2000001147a */
[----:B------:R-:W-:Y:S01]  /*0cb0*/  IMAD.SHL.U32 R8, R122, 0x2, RZ ;  /* 0x000000027a087824 */ /* 0x000fe200078e00ff */
[----:B------:R-:W-:-:S04]  /*0cc0*/  @!UP1 UIADD3 UR12, UPT, UPT, -UR4, 0x100000, URZ ;  /* 0x00100000040c9890 */ /* 0x000fc8000fffe1ff */
[----:B------:R-:W-:Y:S02]  /*0cd0*/  @!UP1 USHF.L.U32 UR13, UR12, 0xb, URZ ;  /* 0x0000000b0c0d9899 */ /* 0x000fe400080006ff */
[----:B------:R-:W-:Y:S01]  /*0ce0*/  @!UP1 USHF.L.U32 UR12, UR12, 0x1, URZ ;  /* 0x000000010c0c9899 */ /* 0x000fe200080006ff */
[----:B------:R-:W-:Y:S01]  /*0cf0*/  BAR.SYNC.DEFER_BLOCKING 0x0 ;  /* 0x0000000000007b1d */ /* 0x000fe20000010000 */
[----:B------:R-:W-:Y:S02]  /*0d00*/  SHF.R.S32.HI R128, RZ, 0x1f, R126 ;  /* 0x0000001fff807819 */ /* 0x000fe4000001147e */
[----:B------:R-:W-:Y:S02]  /*0d10*/  IADD3 R4, P6, PT, R126, UR16, RZ ;  /* 0x000000107e047c10 */ /* 0x000fe4000ffde0ff */
[----:B------:R-:W-:Y:S02]  /*0d20*/  PRMT R52, RZ, 0x7610, R52 ;  /* 0x00007610ff347816 */ /* 0x000fe40000000034 */
[----:B------:R-:W-:Y:S01]  /*0d30*/  PRMT R57, RZ, 0x7610, R57 ;  /* 0x00007610ff397816 */ /* 0x000fe20000000039 */
[----:B0-----:R-:W-:Y:S01]  /*0d40*/  VIADD R2, R120, 0xfffffffa ;  /* 0xfffffffa78027836 */ /* 0x001fe20000000000 */
[----:B------:R-:W-:Y:S01]  /*0d50*/  IADD3.X R5, PT, PT, R128, UR17, RZ, P6, !PT ;  /* 0x0000001180057c10 */ /* 0x000fe2000b7fe4ff */
[----:B------:R-:W-:Y:S01]  /*0d60*/  STL [R1+0x13c], R9 ;  /* 0x00013c0901007387 */ /* 0x000fe20000100800 */
[----:B------:R-:W-:-:S02]  /*0d70*/  IADD3 R6, P6, PT, R4, R122, RZ ;  /* 0x0000007a04067210 */ /* 0x000fc40007fde0ff */
[----:B------:R-:W-:Y:S02]  /*0d80*/  PRMT R51, RZ, 0x7610, R51 ;  /* 0x00007610ff337816 */ /* 0x000fe40000000033 */
[----:B------:R-:W-:Y:S02]  /*0d90*/  PRMT R45, RZ, 0x7610, R45 ;  /* 0x00007610ff2d7816 */ /* 0x000fe4000000002d */
[----:B------:R-:W-:Y:S02]  /*0da0*/  PRMT R36, RZ, 0x7610, R36 ;  /* 0x00007610ff247816 */ /* 0x000fe40000000024 */
[----:B------:R-:W-:Y:S01]  /*0db0*/  PRMT R32, RZ, 0x7610, R32 ;  /* 0x00007610ff207816 */ /* 0x000fe20000000020 */
[C---:B------:R-:W-:Y:S02]  /*0dc0*/  VIADD R17, R120.reuse, 0xffffffc6 ;  /* 0xffffffc678117836 */ /* 0x040fe40000000000 */
[C---:B------:R-:W-:Y:S02]  /*0dd0*/  VIADD R21, R120.reuse, 0xffffffc2 ;  /* 0xffffffc278157836 */ /* 0x040fe40000000000 */
[C---:B------:R-:W-:Y:S01]  /*0de0*/  VIADD R20, R120.reuse, 0xffffffc3 ;  /* 0xffffffc378147836 */ /* 0x040fe20000000000 */
[----:B------:R-:W0:Y:S02]  /*0df0*/  FENCE.VIEW.ASYNC.S ;  /* 0x00000000000073c6 */ /* 0x000e240000000000 */
[----:B0-----:R0:W1:Y:S02]  /*0e00*/  @!UP2 SYNCS.EXCH.64 URZ, [UR11], UR12 ;  /* 0x0000000c0bffa5b2 */ /* 0x0010640008000100 */
[----:B-1----:R-:W-:Y:S01]  /*0e10*/  BAR.SYNC.DEFER_BLOCKING 0x0 ;  /* 0x0000000000007b1d */ /* 0x002fe20000010000 */
[----:B------:R-:W-:Y:S01]  /*0e20*/  IMAD.X R7, R9, 0x1, R5, P6 ;  /* 0x0000000109077824 */ /* 0x000fe200030e0605 */
[----:B------:R-:W-:Y:S01]  /*0e30*/  SHF.R.S32.HI R10, RZ, 0x1f, R8 ;  /* 0x0000001fff0a7819 */ /* 0x000fe20000011408 */
[----:B------:R-:W-:-:S02]  /*0e40*/  VIADD R24, R120, 0xffffffdd ;  /* 0xffffffdd78187836 */ /* 0x000fc40000000000 */
[C---:B------:R-:W-:Y:S02]  /*0e50*/  VIADD R25, R120.reuse, 0xffffffde ;  /* 0xffffffde78197836 */ /* 0x040fe40000000000 */
[C---:B------:R-:W-:Y:S01]  /*0e60*/  VIADD R28, R120.reuse, 0xffffffd9 ;  /* 0xffffffd9781c7836 */ /* 0x040fe20000000000 */
[----:B------:R1:W-:Y:S01]  /*0e70*/  STL [R1+0x138], R8 ;  /* 0x0001380801007387 */ /* 0x0003e20000100800 */
[C---:B------:R-:W-:Y:S02]  /*0e80*/  VIADD R29, R120.reuse, 0xffffffda ;  /* 0xffffffda781d7836 */ /* 0x040fe40000000000 */
[C---:B------:R-:W-:Y:S01]  /*0e90*/  VIADD R33, R120.reuse, 0xffffffd5 ;  /* 0xffffffd578217836 */ /* 0x040fe20000000000 */
[----:B------:R2:W-:Y:S01]  /*0ea0*/  STL [R1+0x240], R10 ;  /* 0x0002400a01007387 */ /* 0x0005e20000100800 */
[C---:B------:R-:W-:Y:S02]  /*0eb0*/  VIADD R34, R120.reuse, 0xffffffd6 ;  /* 0xffffffd678227836 */ /* 0x040fe40000000000 */
[----:B------:R-:W-:-:S02]  /*0ec0*/  VIADD R37, R120, 0xffffffd1 ;  /* 0xffffffd178257836 */ /* 0x000fc40000000000 */
[----:B------:R-:W-:Y:S01]  /*0ed0*/  VIADD R40, R120, 0xffffffd2 ;  /* 0xffffffd278287836 */ /* 0x000fe20000000000 */
[----:B-1----:R-:W-:Y:S01]  /*0ee0*/  IADD3 R8, P6, PT, R8, R4, RZ ;  /* 0x0000000408087210 */ /* 0x002fe20007fde0ff */
[----:B------:R-:W-:Y:S02]  /*0ef0*/  VIADD R115, R120, 0xffffffc0 ;  /* 0xffffffc078737836 */ /* 0x000fe40000000000 */
[----:B------:R-:W-:Y:S01]  /*0f00*/  IMAD R67, R122, 0x7, RZ ;  /* 0x000000077a437824 */ /* 0x000fe200078e02ff */
[----:B------:R-:W-:Y:S02]  /*0f10*/  PRMT R64, RZ, 0x7610, R64 ;  /* 0x00007610ff407816 */ /* 0x000fe40000000040 */
[----:B------:R-:W-:Y:S01]  /*0f20*/  PRMT R63, RZ, 0x7610, R63 ;  /* 0x00007610ff3f7816 */ /* 0x000fe2000000003f */
[----:B------:R1:W3:Y:S01]  /*0f30*/  @!P3 LDG.E.U8 R52, desc[UR20][R6.64] ;  /* 0x000000140634b981 */ /* 0x0002e2000c1e1100 */
[----:B------:R-:W-:Y:S02]  /*0f40*/  PRMT R62, RZ, 0x7610, R62 ;  /* 0x00007610ff3e7816 */ /* 0x000fe4000000003e */
[----:B------:R-:W-:Y:S01]  /*0f50*/  PRMT R60, RZ, 0x7610, R60 ;  /* 0x00007610ff3c7816 */ /* 0x000fe2000000003c */
[----:B------:R-:W4:Y:S01]  /*0f60*/  @!P0 LDG.E.U8 R57, desc[UR20][R4.64] ;  /* 0x0000001404398981 */ /* 0x000f22000c1e1100 */
[----:B------:R-:W-:Y:S01]  /*0f70*/  ISETP.GE.U32.AND P0, PT, R2, 0x7fffffbb, PT ;  /* 0x7fffffbb0200780c */ /* 0x000fe20003f06070 */
[----:B------:R-:W-:Y:S01]  /*0f80*/  VIADD R2, R120, 0xfffffff9 ;  /* 0xfffffff978027836 */ /* 0x000fe20000000000 */
[----:B------:R-:W-:Y:S01]  /*0f90*/  PRMT R58, RZ, 0x7610, R58 ;  /* 0x00007610ff3a7816 */ /* 0x000fe2000000003a */
[----:B------:R-:W-:Y:S01]  /*0fa0*/  IMAD.SHL.U32 R0, R0, 0x100, RZ ;  /* 0x0000010000007824 */ /* 0x000fe200078e00ff */
[----:B------:R-:W-:Y:S01]  /*0fb0*/  PRMT R65, RZ, 0x7610, R65 ;  /* 0x00007610ff417816 */ /* 0x000fe20000000041 */
[----:B-1----:R-:W-:Y:S01]  /*0fc0*/  IMAD R6, R122, 0x3, RZ ;  /* 0x000000037a067824 */ /* 0x002fe200078e02ff */
[----:B------:R-:W-:Y:S01]  /*0fd0*/  PRMT R71, RZ, 0x7610, R71 ;  /* 0x00007610ff477816 */ /* 0x000fe20000000047 */
[----:B------:R-:W-:Y:S01]  /*0fe0*/  IMAD.X R9, R10, 0x1, R5, P6 ;  /* 0x000000010a097824 */ /* 0x000fe200030e0605 */
[----:B------:R-:W-:Y:S01]  /*0ff0*/  ISETP.GE.U32.AND P3, PT, R2, 0x7fffffba, PT ;  /* 0x7fffffba0200780c */ /* 0x000fe20003f66070 */
[----:B------:R-:W1:Y:S01]  /*1000*/  LDCU UR6, c[0x0][0x3b0] ;  /* 0x00007600ff0677ac */ /* 0x000e620008000800 */
[----:B------:R5:W-:Y:S01]  /*1010*/  STL [R1+0x134], R6 ;  /* 0x0001340601007387 */ /* 0x000be20000100800 */
[----:B------:R-:W-:-:S02]  /*1020*/  SHF.R.S32.HI R7, RZ, 0x1f, R6 ;  /* 0x0000001fff077819 */ /* 0x000fc40000011406 */
[-C--:B--2---:R-:W-:Y:S01]  /*1030*/  IADD3 R10, P6, PT, R6, R4.reuse, RZ ;  /* 0x00000004060a7210 */ /* 0x084fe20007fde0ff */
[----:B------:R-:W-:Y:S01]  /*1040*/  VIADD R2, R120, 0xfffffff8 ;  /* 0xfffffff878027836 */ /* 0x000fe20000000000 */
[----:B------:R2:W3:Y:S01]  /*1050*/  @!P4 LDG.E.U8 R51, desc[UR20][R8.64] ;  /* 0x000000140833c981 */ /* 0x0004e2000c1e1100 */
[----:B------:R-:W-:Y:S01]  /*1060*/  PRMT R77, RZ, 0x7610, R77 ;  /* 0x00007610ff4d7816 */ /* 0x000fe2000000004d */
[----:B0-----:R-:W0:Y:S01]  /*1070*/  LDCU UR12, c[0x0][0x3b0] ;  /* 0x00007600ff0c77ac */ /* 0x001e220008000800 */
[----:B-----5:R-:W-:Y:S01]  /*1080*/  IMAD.SHL.U32 R6, R122, 0x4, RZ ;  /* 0x000000047a067824 */ /* 0x020fe200078e00ff */
[----:B------:R-:W-:Y:S01]  /*1090*/  STL [R1+0x23c], R7 ;  /* 0x00023c0701007387 */ /* 0x000fe20000100800 */
[----:B------:R-:W-:Y:S01]  /*10a0*/  IMAD.X R11, R7, 0x1, R5, P6 ;  /* 0x00000001070b7824 */ /* 0x000fe200030e0605 */
[----:B------:R-:W-:Y:S01]  /*10b0*/  ISETP.GE.U32.AND P4, PT, R2, 0x7fffffb9, PT ;  /* 0x7fffffb90200780c */ /* 0x000fe20003f86070 */
[----:B------:R-:W5:Y:S01]  /*10c0*/  LDCU UR22, c[0x0][0x3b0] ;  /* 0x00007600ff1677ac */ /* 0x000f620008000800 */
[----:B--2---:R-:W-:Y:S01]  /*10d0*/  IMAD R9, R122, 0x5, RZ ;  /* 0x000000057a097824 */ /* 0x004fe200078e02ff */
[----:B------:R2:W-:Y:S01]  /*10e0*/  STL [R1+0x130], R6 ;  /* 0x0001300601007387 */ /* 0x0005e20000100800 */
[----:B------:R-:W-:Y:S01]  /*10f0*/  SHF.R.S32.HI R12, RZ, 0x1f, R6 ;  /* 0x0000001fff0c7819 */ /* 0x000fe20000011406 */
[----:B------:R-:W-:Y:S01]  /*1100*/  VIADD R2, R120, 0xfffffff7 ;  /* 0xfffffff778027836 */ /* 0x000fe20000000000 */
[----:B------:R-:W-:Y:S01]  /*1110*/  PRMT R80, RZ, 0x7610, R80 ;  /* 0x00007610ff507816 */ /* 0x000fe20000000050 */
[----:B------:R-:W-:Y:S01]  /*1120*/  STL [R1+0x12c], R9 ;  /* 0x00012c0901007387 */ /* 0x000fe20000100800 */
[----:B------:R-:W-:Y:S01]  /*1130*/  PRMT R75, RZ, 0x7610, R75 ;  /* 0x00007610ff4b7816 */ /* 0x000fe2000000004b */
[----:B------:R-:W0:Y:S02]  /*1140*/  LDCU UR24, c[0x0][0x3b0] ;  /* 0x00007600ff1877ac */ /* 0x000e240008000800 */
[----:B------:R0:W3:Y:S01]  /*1150*/  @!P5 LDG.E.U8 R45, desc[UR20][R10.64] ;  /* 0x000000140a2dd981 */ /* 0x0000e2000c1e1100 */
[----:B--2---:R-:W-:Y:S01]  /*1160*/  IADD3 R6, P6, PT, R6, R4, RZ ;  /* 0x0000000406067210 */ /* 0x004fe20007fde0ff */
[----:B------:R-:W2:Y:S02]  /*1170*/  LDCU UR35, c[0x0][0x3b0] ;  /* 0x00007600ff2377ac */ /* 0x000ea40008000800 */
[----:B------:R1:W-:Y:S01]  /*1180*/  STL [R1+0x238], R12 ;  /* 0x0002380c01007387 */ /* 0x0003e20000100800 */
[----:B------:R-:W-:Y:S01]  /*1190*/  SHF.R.S32.HI R8, RZ, 0x1f, R9 ;  /* 0x0000001fff087819 */ /* 0x000fe20000011409 */
[----:B------:R-:W-:Y:S01]  /*11a0*/  IMAD.X R7, R12, 0x1, R5, P6 ;  /* 0x000000010c077824 */ /* 0x000fe200030e0605 */
[----:B------:R-:W-:Y:S01]  /*11b0*/  ISETP.GE.U32.AND P5, PT, R2, 0x7fffffb8, PT ;  /* 0x7fffffb80200780c */ /* 0x000fe20003fa6070 */
[----:B------:R-:W-:-:S02]  /*11c0*/  VIADD R2, R120, 0xffffffec ;  /* 0xffffffec78027836 */ /* 0x000fc40000000000 */
[----:B------:R0:W-:Y:S01]  /*11d0*/  STL [R1+0x234], R8 ;  /* 0x0002340801007387 */ /* 0x0001e20000100800 */
[----:B------:R-:W-:Y:S01]  /*11e0*/  PRMT R83, RZ, 0x7610, R83 ;  /* 0x00007610ff537816 */ /* 0x000fe20000000053 */
[----:B------:R-:W2:Y:S01]  /*11f0*/  LDCU UR28, c[0x0][0x3b0] ;  /* 0x00007600ff1c77ac */ /* 0x000ea20008000800 */
[-C--:B-1----:R-:W-:Y:S01]  /*1200*/  IADD3 R12, P6, PT, R9, R4.reuse, RZ ;  /* 0x00000004090c7210 */ /* 0x082fe20007fde0ff */
[----:B------:R1:W2:Y:S01]  /*1210*/  @!P2 LDG.E.U8 R36, desc[UR20][R6.64] ;  /* 0x000000140624a981 */ /* 0x0002a2000c1e1100 */
[----:B------:R-:W-:Y:S01]  /*1220*/  ISETP.GE.U32.AND P2, PT, R2, 0x7fffffad, PT ;  /* 0x7fffffad0200780c */ /* 0x000fe20003f46070 */
[----:B------:R-:W1:Y:S02]  /*1230*/  LDCU UR39, c[0x0][0x3b0] ;  /* 0x00007600ff2777ac */ /* 0x000e640008000800 */
[----:B------:R-:W-:Y:S02]  /*1240*/  IMAD.X R13, R8, 0x1, R5, P6 ;  /* 0x00000001080d7824 */ /* 0x000fe400030e0605 */
[----:B0-----:R-:W-:Y:S01]  /*1250*/  IMAD R8, R122, 0x6, RZ ;  /* 0x000000067a087824 */ /* 0x001fe200078e02ff */
[----:B------:R-:W-:Y:S01]  /*1260*/  PRMT R81, RZ, 0x7610, R81 ;  /* 0x00007610ff517816 */ /* 0x000fe20000000051 */
[C---:B------:R-:W-:Y:S01]  /*1270*/  VIADD R2, R120.reuse, 0xffffffed ;  /* 0xffffffed78027836 */ /* 0x040fe20000000000 */
[----:B------:R0:W2:Y:S01]  /*1280*/  @!P0 LDG.E.U8 R32, desc[UR20][R12.64] ;  /* 0x000000140c208981 */ /* 0x0000a2000c1e1100 */
[----:B------:R-:W-:Y:S01]  /*1290*/  PRMT R86, RZ, 0x7610, R86 ;  /* 0x00007610ff567816 */ /* 0x000fe20000000056 */
[----:B------:R-:W0:Y:S01]  /*12a0*/  LDCU UR15, c[0x0][0x3b0] ;  /* 0x00007600ff0f77ac */ /* 0x000e220008000800 */
[----:B------:R-:W-:Y:S01]  /*12b0*/  SHF.R.S32.HI R14, RZ, 0x1f, R8 ;  /* 0x0000001fff0e7819 */ /* 0x000fe20000011408 */
[----:B------:R1:W-:Y:S01]  /*12c0*/  STL [R1+0x128], R8 ;  /* 0x0001280801007387 */ /* 0x0003e20000100800 */
[----:B------:R-:W-:Y:S01]  /*12d0*/  VIADD R11, R120, 0xffffffee ;  /* 0xffffffee780b7836 */ /* 0x000fe20000000000 */
[----:B------:R-:W-:Y:S01]  /*12e0*/  ISETP.GE.U32.AND P0, PT, R2, 0x7fffffae, PT ;  /* 0x7fffffae0200780c */ /* 0x000fe20003f06070 */
[C---:B------:R-:W-:Y:S01]  /*12f0*/  VIADD R2, R120.reuse, 0xffffffe8 ;  /* 0xffffffe878027836 */ /* 0x040fe20000000000 */
[----:B------:R-:W-:Y:S01]  /*1300*/  PRMT R98, RZ, 0x7610, R98 ;  /* 0x00007610ff627816 */ /* 0x000fe20000000062 */
[----:B------:R-:W-:Y:S01]  /*1310*/  VIADD R10, R120, 0xffffffef ;  /* 0xffffffef780a7836 */ /* 0x000fe20000000000 */
[----:B------:R-:W-:Y:S01]  /*1320*/  PRMT R99, RZ, 0x7610, R99 ;  /* 0x00007610ff637816 */ /* 0x000fe20000000063 */
[----:B------:R-:W0:Y:S01]  /*1330*/  LDCU UR34, c[0x0][0x3b0] ;  /* 0x00007600ff2277ac */ /* 0x000e220008000800 */
[----:B-1----:R-:W-:Y:S01]  /*1340*/  IADD3 R8, P6, PT, R8, R4, RZ ;  /* 0x0000000408087210 */ /* 0x002fe20007fde0ff */
[----:B------:R-:W-:Y:S01]  /*1350*/  VIADD R6, R120, 0xffffffe9 ;  /* 0xffffffe978067836 */ /* 0x000fe20000000000 */
[----:B------:R-:W-:Y:S01]  /*1360*/  SEL R43, RZ, 0x1fffe, P0 ;  /* 0x0001fffeff2b7807 */ /* 0x000fe20000000000 */
[----:B------:R-:W1:Y:S02]  /*1370*/  LDCU UR14, c[0x0][0x3b0] ;  /* 0x00007600ff0e77ac */ /* 0x000e640008000800 */
[----:B------:R-:W-:Y:S01]  /*1380*/  IMAD.X R9, R14, 0x1, R5, P6 ;  /* 0x000000010e097824 */ /* 0x000fe200030e0605 */
[----:B------:R-:W-:Y:S01]  /*1390*/  ISETP.GE.U32.AND P6, PT, R11, 0x7fffffaf, PT ;  /* 0x7fffffaf0b00780c */ /* 0x000fe20003fc6070 */
[----:B------:R-:W0:Y:S01]  /*13a0*/  LDCU UR41, c[0x0][0x3b0] ;  /* 0x00007600ff2977ac */ /* 0x000e220008000800 */
[----:B------:R-:W-:Y:S01]  /*13b0*/  ISETP.GE.U32.AND P0, PT, R2, 0x7fffffa9, PT ;  /* 0x7fffffa90200780c */ /* 0x000fe20003f06070 */
[C---:B------:R-:W-:Y:S01]  /*13c0*/  VIADD R2, R120.reuse, 0xffffffeb ;  /* 0xffffffeb78027836 */ /* 0x040fe20000000000 */
[----:B------:R-:W-:Y:S01]  /*13d0*/  SEL R22, RZ, 0x1, P2 ;  /* 0x00000001ff167807 */ /* 0x000fe20001000000 */
[----:B------:R-:W-:Y:S01]  /*13e0*/  VIADD R7, R120, 0xffffffea ;  /* 0xffffffea78077836 */ /* 0x000fe20000000000 */
[----:B------:R-:W-:Y:S01]  /*13f0*/  ISETP.GE.U32.AND P2, PT, R10, 0x7fffffb0, PT ;  /* 0x7fffffb00a00780c */ /* 0x000fe20003f46070 */
[----:B------:R-:W0:Y:S01]  /*1400*/  LDCU UR27, c[0x0][0x3b0] ;  /* 0x00007600ff1b77ac */ /* 0x000e220008000800 */
[----:B------:R-:W-:-:S02]  /*1410*/  SEL R41, RZ, 0x4, P6 ;  /* 0x00000004ff297807 */ /* 0x000fc40003000000 */
[----:B------:R-:W-:Y:S01]  /*1420*/  ISETP.GE.U32.AND P6, PT, R6, 0x7fffffaa, PT ;  /* 0x7fffffaa0600780c */ /* 0x000fe20003fc6070 */
[----:B------:R-:W-:Y:S01]  /*1430*/  VIADD R6, R120, 0xffffffe4 ;  /* 0xffffffe478067836 */ /* 0x000fe20000000000 */
[----:B------:R-:W-:Y:S01]  /*1440*/  SEL R48, RZ, 0x1, P0 ;  /* 0x00000001ff307807 */ /* 0x000fe20000000000 */
[----:B------:R-:W0:Y:S01]  /*1450*/  LDCU UR23, c[0x0][0x3b0] ;  /* 0x00007600ff1777ac */ /* 0x000e220008000800 */
[----:B------:R-:W-:Y:S02]  /*1460*/  SEL R44, RZ, 0x7fff8, P2 ;  /* 0x0007fff8ff2c7807 */ /* 0x000fe40001000000 */
[----:B------:R-:W-:Y:S01]  /*1470*/  ISETP.GE.U32.AND P0, PT, R2, 0x7fffffac, PT ;  /* 0x7fffffac0200780c */ /* 0x000fe20003f06070 */
[----:B------:R-:W-:Y:S01]  /*1480*/  VIADD R2, R120, 0xffffffe5 ;  /* 0xffffffe578027836 */ /* 0x000fe20000000000 */
[----:B------:R-:W-:Y:S01]  /*1490*/  ISETP.GE.U32.AND P2, PT, R7, 0x7fffffab, PT ;  /* 0x7fffffab0700780c */ /* 0x000fe20003f46070 */
[----:B------:R-:W0:Y:S01]  /*14a0*/  LDCU UR45, c[0x0][0x3b0] ;  /* 0x00007600ff2d77ac */ /* 0x000e220008000800 */
[----:B------:R-:W-:-:S02]  /*14b0*/  SEL R49, RZ, 0x1fffe, P6 ;  /* 0x0001fffeff317807 */ /* 0x000fc40003000000 */
[----:B------:R-:W-:Y:S01]  /*14c0*/  ISETP.GE.U32.AND P6, PT, R6, 0x7fffffa5, PT ;  /* 0x7fffffa50600780c */ /* 0x000fe20003fc6070 */
[C---:B------:R-:W-:Y:S01]  /*14d0*/  VIADD R6, R120.reuse, 0xffffffe7 ;  /* 0xffffffe778067836 */ /* 0x040fe20000000000 */
[----:B------:R-:W-:Y:S01]  /*14e0*/  SEL R46, RZ, 0x4, P2 ;  /* 0x00000004ff2e7807 */ /* 0x000fe20001000000 */
[----:B------:R-:W-:Y:S01]  /*14f0*/  VIADD R7, R120, 0xffffffe6 ;  /* 0xffffffe678077836 */ /* 0x000fe20000000000 */
[----:B------:R-:W-:Y:S01]  /*1500*/  ISETP.GE.U32.AND P2, PT, R2, 0x7fffffa6, PT ;  /* 0x7fffffa60200780c */ /* 0x000fe20003f46070 */
[----:B------:R-:W-:Y:S01]  /*1510*/  VIADD R2, R120, 0xffffffe1 ;  /* 0xffffffe178027836 */ /* 0x000fe20000000000 */
[----:B------:R-:W-:Y:S01]  /*1520*/  SEL R54, RZ, 0x1, P6 ;  /* 0x00000001ff367807 */ /* 0x000fe20003000000 */
[----:B------:R-:W0:Y:S01]  /*1530*/  LDCU UR33, c[0x0][0x3b0] ;  /* 0x00007600ff2177ac */ /* 0x000e220008000800 */
[----:B------:R-:W-:Y:S02]  /*1540*/  SEL R47, RZ, 0x7fff8, P0 ;  /* 0x0007fff8ff2f7807 */ /* 0x000fe40000000000 */
[----:B------:R-:W-:Y:S01]  /*1550*/  ISETP.GE.U32.AND P6, PT, R6, 0x7fffffa8, PT ;  /* 0x7fffffa80600780c */ /* 0x000fe20003fc6070 */
[C---:B------:R-:W-:Y:S01]  /*1560*/  VIADD R6, R120.reuse, 0xffffffe0 ;  /* 0xffffffe078067836 */ /* 0x040fe20000000000 */
[----:B------:R-:W-:Y:S01]  /*1570*/  ISETP.GE.U32.AND P0, PT, R7, 0x7fffffa7, PT ;  /* 0x7fffffa70700780c */ /* 0x000fe20003f06070 */
[----:B------:R-:W-:Y:S01]  /*1580*/  VIADD R7, R120, 0xffffffe2 ;  /* 0xffffffe278077836 */ /* 0x000fe20000000000 */
[----:B------:R-:W-:Y:S01]  /*1590*/  SEL R55, RZ, 0x1fffe, P2 ;  /* 0x0001fffeff377807 */ /* 0x000fe20001000000 */
[----:B------:R-:W0:Y:S01]  /*15a0*/  LDCU UR44, c[0x0][0x3b0] ;  /* 0x00007600ff2c77ac */ /* 0x000e220008000800 */
        /* <DEDUP_REMOVED lines=8> */
[----:B------:R-:W-:-:S02]  /*1630*/  ISETP.GE.U32.AND P6, PT, R7, 0x7fffffa3, PT ;  /* 0x7fffffa30700780c */ /* 0x000fc40003fc6070 */
[----:B------:R-:W-:Y:S01]  /*1640*/  SEL R61, RZ, 0x1fffe, P2 ;  /* 0x0001fffeff3d7807 */ /* 0x000fe20001000000 */
[----:B------:R-:W0:Y:S01]  /*1650*/  LDCU UR30, c[0x0][0x3b0] ;  /* 0x00007600ff1e77ac */ /* 0x000e220008000800 */
[----:B------:R-:W-:Y:S01]  /*1660*/  ISETP.GE.U32.AND P2, PT, R2, 0x7fffffa4, PT ;  /* 0x7fffffa40200780c */ /* 0x000fe20003f46070 */
[C---:B------:R-:W-:Y:S01]  /*1670*/  VIADD R2, R120.reuse, 0xffffffcd ;  /* 0xffffffcd78027836 */ /* 0x040fe20000000000 */
[----:B------:R-:W-:Y:S01]  /*1680*/  SEL R56, RZ, 0x4, P6 ;  /* 0x00000004ff387807 */ /* 0x000fe20003000000 */
[----:B------:R-:W-:Y:S01]  /*1690*/  VIADD R7, R120, 0xffffffce ;  /* 0xffffffce78077836 */ /* 0x000fe20000000000 */
[----:B------:R-:W-:Y:S01]  /*16a0*/  ISETP.GE.U32.AND P6, PT, R6, 0x7fffff8d, PT ;  /* 0x7fffff8d0600780c */ /* 0x000fe20003fc6070 */
[----:B------:R-:W1:Y:S01]  /*16b0*/  LDCU UR53, c[0x0][0x3b0] ;  /* 0x00007600ff3577ac */ /* 0x000e620008000800 */
[----:B------:R-:W-:Y:S02]  /*16c0*/  SEL R59, RZ, 0x7fff8, P2 ;  /* 0x0007fff8ff3b7807 */ /* 0x000fe40001000000 */
[----:B------:R-:W-:Y:S01]  /*16d0*/  ISETP.GE.U32.AND P2, PT, R2, 0x7fffff8e, PT ;  /* 0x7fffff8e0200780c */ /* 0x000fe20003f46070 */
[C---:B------:R-:W-:Y:S01]  /*16e0*/  VIADD R2, R120.reuse, 0xffffffcf ;  /* 0xffffffcf78027836 */ /* 0x040fe20000000000 */
[----:B------:R-:W-:Y:S01]  /*16f0*/  SEL R6, RZ, 0x1, P6 ;  /* 0x00000001ff067807 */ /* 0x000fe20003000000 */
[----:B------:R-:W1:Y:S01]  /*1700*/  LDCU UR13, c[0x0][0x3b0] ;  /* 0x00007600ff0d77ac */ /* 0x000e620008000800 */
[----:B------:R-:W-:Y:S01]  /*1710*/  ISETP.GE.U32.AND P6, PT, R7, 0x7fffff8f, PT ;  /* 0x7fffff8f0700780c */ /* 0x000fe20003fc6070 */
[C---:B------:R-:W-:Y:S01]  /*1720*/  VIADD R7, R120.reuse, 0xffffffc8 ;  /* 0xffffffc878077836 */ /* 0x040fe20000000000 */
[----:B------:R-:W-:Y:S01]  /*1730*/  SEL R11, RZ, 0x1fffe, P2 ;  /* 0x0001fffeff0b7807 */ /* 0x000fe20001000000 */
[----:B------:R-:W-:Y:S01]  /*1740*/  VIADD R10, R120, 0xffffffc9 ;  /* 0xffffffc9780a7836 */ /* 0x000fe20000000000 */
[----:B------:R-:W-:Y:S01]  /*1750*/  ISETP.GE.U32.AND P2, PT, R2, 0x7fffff90, PT ;  /* 0x7fffff900200780c */ /* 0x000fe20003f46070 */
[----:B0-----:R-:W-:Y:S01]  /*1760*/  VIADD R13, R120, 0xffffffca ;  /* 0xffffffca780d7836 */ /* 0x001fe20000000000 */
        /* <DEDUP_REMOVED lines=8> */
[----:B------:R-:W0:Y:S01]  /*17f0*/  LDCU UR50, c[0x0][0x3b0] ;  /* 0x00007600ff3277ac */ /* 0x000e220008000800 */
[----:B------:R-:W-:Y:S01]  /*1800*/  ISETP.GE.U32.AND P6, PT, R13, 0x7fffff8b, PT ;  /* 0x7fffff8b0d00780c */ /* 0x000fe20003fc6070 */
[----:B------:R-:W-:Y:S01]  /*1810*/  VIADD R13, R120, 0xffffffc4 ;  /* 0xffffffc4780d7836 */ /* 0x000fe20000000000 */
[----:B------:R1:W-:Y:S01]  /*1820*/  STL [R1+0x230], R14 ;  /* 0x0002300e01007387 */ /* 0x0003e20000100800 */
[----:B------:R-:W-:Y:S01]  /*1830*/  SEL R15, RZ, 0x1fffe, P2 ;  /* 0x0001fffeff0f7807 */ /* 0x000fe20001000000 */
[----:B------:R-:W0:Y:S01]  /*1840*/  LDCU UR42, c[0x0][0x3b0] ;  /* 0x00007600ff2a77ac */ /* 0x000e220008000800 */
[----:B------:R-:W-:-:S02]  /*1850*/  ISETP.GE.U32.AND P2, PT, R10, 0x7fffff8c, PT ;  /* 0x7fffff8c0a00780c */ /* 0x000fc40003f46070 */
[----:B------:R-:W-:Y:S01]  /*1860*/  SEL R10, RZ, 0x4, P6 ;  /* 0x00000004ff0a7807 */ /* 0x000fe20003000000 */
[----:B------:R-:W0:Y:S01]  /*1870*/  LDCU UR40, c[0x0][0x3b0] ;  /* 0x00007600ff2877ac */ /* 0x000e220008000800 */
[----:B------:R-:W-:Y:S01]  /*1880*/  ISETP.GE.U32.AND P6, PT, R13, 0x7fffff85, PT ;  /* 0x7fffff850d00780c */ /* 0x000fe20003fc6070 */
[----:B-1----:R-:W-:Y:S01]  /*1890*/  VIADD R14, R120, 0xffffffc5 ;  /* 0xffffffc5780e7836 */ /* 0x002fe20000000000 */
[----:B------:R-:W-:Y:S01]  /*18a0*/  SEL R13, RZ, 0x7fff8, P2 ;  /* 0x0007fff8ff0d7807 */ /* 0x000fe20001000000 */
[----:B------:R-:W1:Y:S01]  /*18b0*/  LDCU UR57, c[0x0][0x3b0] ;  /* 0x00007600ff3977ac */ /* 0x000e620008000800 */
[----:B------:R-:W-:Y:S02]  /*18c0*/  SEL R18, RZ, 0x1, P6 ;  /* 0x00000001ff127807 */ /* 0x000fe40003000000 */
[----:B------:R-:W-:Y:S01]  /*18d0*/  ISETP.GE.U32.AND P2, PT, R14, 0x7fffff86, PT ;  /* 0x7fffff860e00780c */ /* 0x000fe20003f46070 */
[C---:B------:R-:W-:Y:S01]  /*18e0*/  VIADD R14, R120.reuse, 0xffffffc7 ;  /* 0xffffffc7780e7836 */ /* 0x040fe20000000000 */
[----:B------:R-:W-:Y:S01]  /*18f0*/  ISETP.GE.U32.AND P6, PT, R17, 0x7fffff87, PT ;  /* 0x7fffff871100780c */ /* 0x000fe20003fc6070 */
[----:B------:R-:W-:Y:S01]  /*1900*/  VIADD R17, R120, 0xffffffc1 ;  /* 0xffffffc178117836 */ /* 0x000fe20000000000 */
[----:B------:R-:W-:Y:S01]  /*1910*/  SEL R19, RZ, 0x1fffe, P2 ;  /* 0x0001fffeff137807 */ /* 0x000fe20001000000 */
[----:B------:R-:W0:Y:S01]  /*1920*/  LDCU UR48, c[0x0][0x3b0] ;  /* 0x00007600ff3077ac */ /* 0x000e220008000800 */
[----:B------:R-:W-:-:S02]  /*1930*/  ISETP.GE.U32.AND P2, PT, R14, 0x7fffff88, PT ;  /* 0x7fffff880e00780c */ /* 0x000fc40003f46070 */
[----:B------:R-:W-:Y:S01]  /*1940*/  SEL R14, RZ, 0x4, P6 ;  /* 0x00000004ff0e7807 */ /* 0x000fe20003000000 */
[----:B------:R-:W0:Y:S01]  /*1950*/  LDCU UR31, c[0x0][0x3b0] ;  /* 0x00007600ff1f77ac */ /* 0x000e220008000800 */
[----:B------:R-:W-:Y:S02]  /*1960*/  ISETP.GE.U32.AND P6, PT, R17, 0x7fffff82, PT ;  /* 0x7fffff821100780c */ /* 0x000fe40003fc6070 */
        /* <DEDUP_REMOVED lines=66> */
[----:B------:R-:W-:Y:S01]  /*1d90*/  IMAD.IADD R43, R22, 0x1, R43 ;  /* 0x00000001162b7824 */ /* 0x000fe200078e022b */
[----:B------:R-:W-:Y:S01]  /*1da0*/  SEL R22, RZ, 0x1, P0 ;  /* 0x00000001ff167807 */ /* 0x000fe20000000000 */
[----:B------:R-:W0:Y:S01]  /*1db0*/  LDCU UR65, c[0x0][0x3b0] ;  /* 0x00007600ff4177ac */ /* 0x000e220008000800 */
[----:B------:R-:W-:Y:S02]  /*1dc0*/  SEL R40, RZ, 0x7fff8, P2 ;  /* 0x0007fff8ff287807 */ /* 0x000fe40001000000 */
[----:B------:R-:W-:Y:S01]  /*1dd0*/  ISETP.GE.U32.AND P2, PT, R115, 0x7fffff81, PT ;  /* 0x7fffff817300780c */ /* 0x000fe20003f46070 */
[----:B------:R-:W-:Y:S01]  /*1de0*/  IMAD.IADD R61, R22, 0x1, R61 ;  /* 0x00000001163d7824 */ /* 0x000fe200078e023d */
[----:B------:R-:W-:Y:S01]  /*1df0*/  PRMT R101, RZ, 0x7610, R101 ;  /* 0x00007610ff657816 */ /* 0x000fe20000000065 */
[----:B------:R-:W0:Y:S01]  /*1e00*/  LDCU UR66, c[0x0][0x3b0] ;  /* 0x00007600ff4277ac */ /* 0x000e220008000800 */
[----:B------:R-:W-:Y:S01]  /*1e10*/  SEL R22, RZ, 0x1, P2 ;  /* 0x00000001ff167807 */ /* 0x000fe20001000000 */
[----:B------:R-:W-:-:S04]  /*1e20*/  IMAD.IADD R48, R48, 0x1, R49 ;  /* 0x0000000130307824 */ /* 0x000fc800078e0231 */
[----:B------:R-:W-:Y:S02]  /*1e30*/  IMAD.IADD R22, R22, 0x1, R23 ;  /* 0x0000000116167824 */ /* 0x000fe400078e0217 */
[----:B------:R-:W-:Y:S02]  /*1e40*/  IMAD.IADD R6, R6, 0x1, R11 ;  /* 0x0000000106067824 */ /* 0x000fe400078e020b */
[----:B------:R-:W-:Y:S01]  /*1e50*/  IMAD.IADD R18, R18, 0x1, R19 ;  /* 0x0000000112127824 */ /* 0x000fe200078e0213 */
[----:B------:R-:W-:Y:S01]  /*1e60*/  LOP3.LUT R22, R22, 0x3, RZ, 0xc0, !PT ;  /* 0x0000000316167812 */ /* 0x000fe200078ec0ff */
[----:B------:R-:W-:Y:S01]  /*1e70*/  IMAD.IADD R54, R54, 0x1, R55 ;  /* 0x0000000136367824 */ /* 0x000fe200078e0237 */
[----:B------:R-:W-:Y:S01]  /*1e80*/  LOP3.LUT R48, R48, 0x3, RZ, 0xc0, !PT ;  /* 0x0000000330307812 */ /* 0x000fe200078ec0ff */
[----:B------:R-:W-:Y:S01]  /*1e90*/  IMAD.IADD R12, R12, 0x1, R15 ;  /* 0x000000010c0c7824 */ /* 0x000fe200078e020f */
[----:B------:R-:W-:Y:S01]  /*1ea0*/  LOP3.LUT R61, R61, 0x3, RZ, 0xc0, !PT ;  /* 0x000000033d3d7812 */ /* 0x000fe200078ec0ff */
[----:B------:R-:W-:-:S02]  /*1eb0*/  IMAD.IADD R30, R30, 0x1, R31 ;  /* 0x000000011e1e7824 */ /* 0x000fc400078e021f */
[----:B------:R-:W-:Y:S01]  /*1ec0*/  IMAD.IADD R39, R39, 0x1, R42 ;  /* 0x0000000127277824 */ /* 0x000fe200078e022a */
[----:B------:R-:W-:Y:S01]  /*1ed0*/  LOP3.LUT R6, R6, 0x3, RZ, 0xc0, !PT ;  /* 0x0000000306067812 */ /* 0x000fe200078ec0ff */
[----:B------:R-:W-:Y:S01]  /*1ee0*/  IMAD.IADD R35, R35, 0x1, R38 ;  /* 0x0000000123237824 */ /* 0x000fe200078e0226 */
[----:B------:R-:W-:Y:S02]  /*1ef0*/  LOP3.LUT R18, R18, 0x3, RZ, 0xc0, !PT ;  /* 0x0000000312127812 */ /* 0x000fe400078ec0ff */
[----:B------:R-:W-:Y:S02]  /*1f00*/  IADD3 R20, PT, PT, R22, R21, R20 ;  /* 0x0000001516147210 */ /* 0x000fe40007ffe014 */
[----:B------:R-:W-:Y:S02]  /*1f10*/  IADD3 R46, PT, PT, R48, R47, R46 ;  /* 0x0000002f302e7210 */ /* 0x000fe40007ffe02e */
[----:B------:R-:W-:Y:S02]  /*1f20*/  LOP3.LUT R54, R54, 0x3, RZ, 0xc0, !PT ;  /* 0x0000000336367812 */ /* 0x000fe400078ec0ff */
[----:B------:R-:W-:-:S02]  /*1f30*/  LOP3.LUT R12, R12, 0x3, RZ, 0xc0, !PT ;  /* 0x000000030c0c7812 */ /* 0x000fc400078ec0ff */
[----:B------:R-:W-:Y:S02]  /*1f40*/  IADD3 R56, PT, PT, R61, R59, R56 ;  /* 0x0000003b3d387210 */ /* 0x000fe40007ffe038 */
[----:B------:R-:W-:Y:S02]  /*1f50*/  LOP3.LUT R30, R30, 0x3, RZ, 0xc0, !PT ;  /* 0x000000031e1e7812 */ /* 0x000fe400078ec0ff */
[----:B------:R-:W-:Y:S02]  /*1f60*/  LOP3.LUT R39, R39, 0x3, RZ, 0xc0, !PT ;  /* 0x0000000327277812 */ /* 0x000fe400078ec0ff */
[----:B------:R-:W-:Y:S02]  /*1f70*/  IADD3 R2, PT, PT, R6, R7, R2 ;  /* 0x0000000706027210 */ /* 0x000fe40007ffe002 */
[----:B------:R-:W-:Y:S02]  /*1f80*/  IADD3 R14, PT, PT, R18, R17, R14 ;  /* 0x00000011120e7210 */ /* 0x000fe40007ffe00e */
[----:B------:R-:W-:Y:S01]  /*1f90*/  LOP3.LUT R7, R20, 0xf, RZ, 0xc0, !PT ;  /* 0x0000000f14077812 */ /* 0x000fe200078ec0ff */
[----:B------:R-:W-:Y:S01]  /*1fa0*/  IMAD.SHL.U32 R46, R46, 0x100, RZ ;  /* 0x000001002e2e7824 */ /* 0x000fe200078e00ff */
[----:B------:R-:W-:-:S02]  /*1fb0*/  IADD3 R50, PT, PT, R54, R53, R50 ;  /* 0x0000003536327210 */ /* 0x000fc40007ffe032 */
[----:B------:R-:W-:Y:S02]  /*1fc0*/  IADD3 R10, PT, PT, R12, R13, R10 ;  /* 0x0000000d0c0a7210 */ /* 0x000fe40007ffe00a */
[----:B------:R-:W-:Y:S01]  /*1fd0*/  LOP3.LUT R11, R56, 0xf, RZ, 0xc0, !PT ;  /* 0x0000000f380b7812 */ /* 0x000fe200078ec0ff */
[----:B------:R-:W-:Y:S01]  /*1fe0*/  IMAD.IADD R26, R26, 0x1, R27 ;  /* 0x000000011a1a7824 */ /* 0x000fe200078e021b */
[----:B------:R-:W-:Y:S02]  /*1ff0*/  IADD3 R28, PT, PT, R30, R29, R28 ;  /* 0x0000001d1e1c7210 */ /* 0x000fe40007ffe01c */
[----:B------:R-:W-:Y:S02]  /*2000*/  LOP3.LUT R35, R35, 0x3, RZ, 0xc0, !PT ;  /* 0x0000000323237812 */ /* 0x000fe400078ec0ff */
[----:B------:R-:W-:Y:S02]  /*2010*/  IADD3 R37, PT, PT, R39, R40, R37 ;  /* 0x0000002827257210 */ /* 0x000fe40007ffe025 */
[----:B------:R-:W-:Y:S01]  /*2020*/  LOP3.LUT R43, R43, 0x3, RZ, 0xc0, !PT ;  /* 0x000000032b2b7812 */ /* 0x000fe200078ec0ff */
[----:B------:R-:W-:Y:S01]  /*2030*/  IMAD R14, R14, 0x10, R7 ;  /* 0x000000100e0e7824 */ /* 0x000fe200078e0207 */
[----:B------:R-:W-:Y:S01]  /*2040*/  IADD3 R33, PT, PT, R35, R34, R33 ;  /* 0x0000002223217210 */ /* 0x000fe20007ffe021 */
[----:B------:R-:W-:Y:S01]  /*2050*/  IMAD R50, R50, 0x10, R11 ;  /* 0x0000001032327824 */ /* 0x000fe200078e020b */
[----:B------:R-:W-:Y:S01]  /*2060*/  LOP3.LUT R6, R37, 0xf, RZ, 0xc0, !PT ;  /* 0x0000000f25067812 */ /* 0x000fe200078ec0ff */
[----:B------:R-:W-:Y:S01]  /*2070*/  IMAD.SHL.U32 R7, R10, 0x100, RZ ;  /* 0x000001000a077824 */ /* 0x000fe200078e00ff */
[----:B------:R-:W-:Y:S01]  /*2080*/  IADD3 R41, PT, PT, R43, R44, R41 ;  /* 0x0000002c2b297210 */ /* 0x000fe20007ffe029 */
[----:B------:R-:W-:Y:S01]  /*2090*/  IMAD.SHL.U32 R11, R28, 0x100, RZ ;  /* 0x000001001c0b7824 */ /* 0x000fe200078e00ff */
[----:B------:R-:W-:-:S02]  /*20a0*/  LOP3.LUT R10, R46, 0xf00, RZ, 0xe2, !PT ;  /* 0x00000f002e0a7812 */ /* 0x000fc400078ee2ff */
[----:B------:R-:W-:Y:S01]  /*20b0*/  LOP3.LUT R26, R26, 0x3, RZ, 0xc0, !PT ;  /* 0x000000031a1a7812 */ /* 0x000fe200078ec0ff */
[----:B------:R-:W-:Y:S01]  /*20c0*/  IMAD R6, R33, 0x10, R6 ;  /* 0x0000001021067824 */ /* 0x000fe200078e0206 */
[----:B------:R-:W-:Y:S01]  /*20d0*/  LOP3.LUT R13, R50, 0xff, RZ, 0xc0, !PT ;  /* 0x000000ff320d7812 */ /* 0x000fe200078ec0ff */
[----:B------:R-:W-:Y:S01]  /*20e0*/  IMAD R10, R41, 0x1000, R10 ;  /* 0x00001000290a7824 */ /* 0x000fe200078e020a */
[----:B------:R-:W-:Y:S02]  /*20f0*/  PRMT R21, RZ, 0x7610, R21 ;  /* 0x00007610ff157816 */ /* 0x000fe40000000015 */
[----:B------:R-:W-:Y:S02]  /*2100*/  IADD3 R24, PT, PT, R26, R25, R24 ;  /* 0x000000191a187210 */ /* 0x000fe40007ffe018 */
[----:B------:R-:W-:Y:S02]  /*2110*/  LOP3.LUT R11, R11, 0xf00, RZ, 0xe2, !PT ;  /* 0x00000f000b0b7812 */ /* 0x000fe400078ee2ff */
[----:B------:R-:W-:Y:S01]  /*2120*/  LOP3.LUT R7, R7, 0xf00, RZ, 0xe2, !PT ;  /* 0x00000f0007077812 */ /* 0x000fe200078ee2ff */
[----:B------:R-:W-:Y:S01]  /*2130*/  IMAD.IADD R13, R10, 0x1, R13 ;  /* 0x000000010a0d7824 */ /* 0x000fe200078e020d */
[----:B------:R-:W-:Y:S01]  /*2140*/  LOP3.LUT R6, R6, 0xff, RZ, 0xc0, !PT ;  /* 0x000000ff06067812 */ /* 0x000fe200078ec0ff */
[----:B------:R-:W-:Y:S01]  /*2150*/  IMAD R11, R24, 0x1000, R11 ;  /* 0x00001000180b7824 */ /* 0x000fe200078e020b */
[----:B------:R0:W2:Y:S01]  /*2160*/  @!P3 LDG.E.U8 R21, desc[UR20][R8.64] ;  /* 0x000000140815b981 */ /* 0x0000a2000c1e1100 */
[----:B------:R-:W-:Y:S01]  /*2170*/  IMAD R2, R2, 0x1000, R7 ;  /* 0x0000100002027824 */ /* 0x000fe200078e0207 */
[----:B------:R-:W-:-:S02]  /*2180*/  SHF.R.S32.HI R66, RZ, 0x1f, R67 ;  /* 0x0000001fff427819 */ /* 0x000fc40000011443 */
[----:B------:R-:W-:Y:S02]  /*2190*/  IADD3 R10, P3, PT, R67, R4, RZ ;  /* 0x00000004430a7210 */ /* 0x000fe40007f7e0ff */
[----:B------:R-:W-:Y:S01]  /*21a0*/  LOP3.LUT R7, R14, 0xff, RZ, 0xc0, !PT ;  /* 0x000000ff0e077812 */ /* 0x000fe200078ec0ff */
[--C-:B------:R-:W-:Y:S01]  /*21b0*/  IMAD.IADD R15, R11, 0x1, R6.reuse ;  /* 0x000000010b0f7824 */ /* 0x100fe200078e0206 */
[----:B------:R-:W-:Y:S01]  /*21c0*/  LOP3.LUT R20, R13, 0xffff, RZ, 0xc0, !PT ;  /* 0x0000ffff0d147812 */ /* 0x000fe200078ec0ff */
[----:B0-----:R-:W-:Y:S01]  /*21d0*/  IMAD.SHL.U32 R8, R122, 0x8, RZ ;  /* 0x000000087a087824 */ /* 0x001fe200078e00ff */
[----:B------:R-:W-:Y:S01]  /*21e0*/  STL [R1+0x124], R67 ;  /* 0x0001244301007387 */ /* 0x000fe20000100800 */
[----:B------:R-:W-:Y:S01]  /*21f0*/  PRMT R6, RZ, 0x7610, R6 ;  /* 0x00007610ff067816 */ /* 0x000fe20000000006 */
[----:B------:R-:W-:Y:S02]  /*2200*/  IMAD.X R11, R66, 0x1, R5, P3 ;  /* 0x00000001420b7824 */ /* 0x000fe400018e0605 */
[----:B------:R-:W-:Y:S01]  /*2210*/  STL [R1+0x22c], R66 ;  /* 0x00022c4201007387 */ /* 0x000fe20000100800 */
[----:B------:R-:W-:Y:S01]  /*2220*/  IMAD.IADD R2, R2, 0x1, R7 ;  /* 0x0000000102027824 */ /* 0x000fe200078e0207 */
[----:B------:R-:W-:-:S02]  /*2230*/  SHF.R.S32.HI R9, RZ, 0x1f, R8 ;  /* 0x0000001fff097819 */ /* 0x000fc40000011408 */
[----:B------:R0:W-:Y:S01]  /*2240*/  STL [R1+0x120], R8 ;  /* 0x0001200801007387 */ /* 0x0001e20000100800 */
[-C--:B------:R-:W-:Y:S02]  /*2250*/  IADD3 R12, P3, PT, R8, R4.reuse, RZ ;  /* 0x00000004080c7210 */ /* 0x080fe40007f7e0ff */
[----:B------:R-:W-:Y:S01]  /*2260*/  SHF.R.U32.HI R7, RZ, 0x7, R20 ;  /* 0x00000007ff077819 */ /* 0x000fe20000011614 */
[----:B------:R-:W2:Y:S02]  /*2270*/  @!P4 LDG.E.U8 R6, desc[UR20][R10.64] ;  /* 0x000000140a06c981 */ /* 0x000ea4000c1e1100 */
[----:B------:R-:W-:Y:S02]  /*2280*/  IMAD.X R13, R9, 0x1, R5, P3 ;  /* 0x00000001090d7824 */ /* 0x000fe400018e0605 */
[----:B0-----:R-:W-:Y:S01]  /*2290*/  IMAD R8, R122, 0x18, RZ ;  /* 0x000000187a087824 */ /* 0x001fe200078e02ff */
[----:B------:R-:W-:Y:S01]  /*22a0*/  LOP3.LUT P4, RZ, R7, 0x1, RZ, 0xc0, !PT ;  /* 0x0000000107ff7812 */ /* 0x000fe2000788c0ff */
[----:B------:R-:W-:Y:S03]  /*22b0*/  STL [R1+0x228], R9 ;  /* 0x0002280901007387 */ /* 0x000fe60000100800 */
[----:B------:R-:W-:Y:S01]  /*22c0*/  SHF.R.S32.HI R7, RZ, 0x1f, R8 ;  /* 0x0000001fff077819 */ /* 0x000fe20000011408 */
[----:B------:R0:W2:Y:S01]  /*22d0*/  @!P5 LDG.E.U8 R64, desc[UR20][R12.64] ;  /* 0x000000140c40d981 */ /* 0x0000a2000c1e1100 */
[----:B------:R-:W-:-:S03]  /*22e0*/  IADD3 R18, P3, PT, R8, R4, RZ ;  /* 0x0000000408127210 */ /* 0x000fc60007f7e0ff */
[----:B------:R-:W-:Y:S02]  /*22f0*/  STL [R1+0xe0], R8 ;  /* 0x0000e00801007387 */ /* 0x000fe40000100800 */
[----:B------:R-:W-:Y:S02]  /*2300*/  IMAD.X R19, R7, 0x1, R5, P3 ;  /* 0x0000000107137824 */ /* 0x000fe400018e0605 */
[----:B------:R1:W-:Y:S01]  /*2310*/  STL [R1+0x1e8], R7 ;  /* 0x0001e80701007387 */ /* 0x0003e20000100800 */
[----:B------:R-:W-:Y:S01]  /*2320*/  PRMT R15, R2, 0x5410, R15 ;  /* 0x00005410020f7816 */ /* 0x000fe2000000000f */
[----:B------:R-:W-:Y:S02]  /*2330*/  VIADD R2, R120, 0xfffffff5 ;  /* 0xfffffff578027836 */ /* 0x000fe40000000000 */
[C---:B0-----:R-:W-:Y:S01]  /*2340*/  IMAD.SHL.U32 R12, R122.reuse, 0x20, RZ ;  /* 0x000000207a0c7824 */ /* 0x041fe200078e00ff */
[----:B------:R-:W2:Y:S01]  /*2350*/  @P4 LDG.E.U8 R63, desc[UR20][R18.64] ;  /* 0x00000014123f4981 */ /* 0x000ea2000c1e1100 */
[----:B-1----:R-:W-:Y:S01]  /*2360*/  IMAD R7, R122, 0x9, RZ ;  /* 0x000000097a077824 */ /* 0x002fe200078e02ff */
[----:B------:R-:W-:-:S04]  /*2370*/  ISETP.GE.U32.AND P3, PT, R2, 0x7fffffb6, PT ;  /* 0x7fffffb60200780c */ /* 0x000fc80003f66070 */
[----:B------:R0:W-:Y:S01]  /*2380*/  STL [R1+0x11c], R7 ;  /* 0x00011c0701007387 */ /* 0x0001e20000100800 */
[----:B------:R-:W-:Y:S02]  /*2390*/  SHF.R.S32.HI R10, RZ, 0x1f, R7 ;  /* 0x0000001fff0a7819 */ /* 0x000fe40000011407 */
[----:B------:R-:W-:Y:S02]  /*23a0*/  IADD3 R8, P5, PT, R7, R4, RZ ;  /* 0x0000000407087210 */ /* 0x000fe40007fbe0ff */
[----:B------:R-:W-:Y:S01]  /*23b0*/  SHF.R.U64 R2, R15, 0x1f, RZ ;  /* 0x0000001f0f027819 */ /* 0x000fe200000012ff */
[----:B------:R1:W-:Y:S01]  /*23c0*/  STL [R1+0x224], R10 ;  /* 0x0002240a01007387 */ /* 0x0003e20000100800 */
[----:B0-----:R-:W-:Y:S02]  /*23d0*/  IMAD R7, R122, 0xa, RZ ;  /* 0x0000000a7a077824 */ /* 0x001fe400078e02ff */
[----:B------:R-:W-:-:S03]  /*23e0*/  IMAD.X R9, R10, 0x1, R5, P5 ;  /* 0x000000010a097824 */ /* 0x000fc600028e0605 */
[----:B------:R-:W-:Y:S02]  /*23f0*/  SHF.R.S32.HI R13, RZ, 0x1f, R7 ;  /* 0x0000001fff0d7819 */ /* 0x000fe40000011407 */
[----:B-1----:R-:W-:Y:S01]  /*2400*/  IADD3 R10, P5, PT, R7, R4, RZ ;  /* 0x00000004070a7210 */ /* 0x002fe20007fbe0ff */
[----:B------:R0:W-:Y:S01]  /*2410*/  STL [R1+0x118], R7 ;  /* 0x0001180701007387 */ /* 0x0001e20000100800 */
[----:B------:R-:W-:Y:S02]  /*2420*/  LOP3.LUT P4, RZ, R2, 0x1, RZ, 0xc0, !PT ;  /* 0x0000000102ff7812 */ /* 0x000fe4000788c0ff */
[----:B------:R-:W-:Y:S01]  /*2430*/  PRMT R56, RZ, 0x7610, R56 ;  /* 0x00007610ff387816 */ /* 0x000fe20000000038 */
[----:B------:R1:W-:Y:S01]  /*2440*/  STL [R1+0xc0], R12 ;  /* 0x0000c00c01007387 */ /* 0x0003e20000100800 */
[----:B------:R-:W-:Y:S01]  /*2450*/  IMAD.X R11, R13, 0x1, R5, P5 ;  /* 0x000000010d0b7824 */ /* 0x000fe200028e0605 */
[----:B0-----:R-:W-:-:S03]  /*2460*/  SHF.R.S32.HI R7, RZ, 0x1f, R12 ;  /* 0x0000001fff077819 */ /* 0x001fc6000001140c */
[----:B------:R0:W2:Y:S01]  /*2470*/  @!P6 LDG.E.U8 R56, desc[UR20][R8.64] ;  /* 0x000000140838e981 */ /* 0x0000a2000c1e1100 */
[----:B-1----:R-:W-:-:S03]  /*2480*/  IADD3 R12, P5, PT, R12, R4, RZ ;  /* 0x000000040c0c7210 */ /* 0x002fc60007fbe0ff */
[----:B------:R1:W-:Y:S01]  /*2490*/  STL [R1+0x220], R13 ;  /* 0x0002200d01007387 */ /* 0x0003e20000100800 */
[----:B------:R-:W-:Y:S01]  /*24a0*/  VIADD R2, R120, 0xfffffff4 ;  /* 0xfffffff478027836 */ /* 0x000fe20000000000 */
[----:B------:R-:W-:Y:S01]  /*24b0*/  PRMT R50, RZ, 0x7610, R50 ;  /* 0x00007610ff327816 */ /* 0x000fe20000000032 */
[----:B0-----:R-:W-:Y:S02]  /*24c0*/  IMAD R8, R122, 0xb, RZ ;  /* 0x0000000b7a087824 */ /* 0x001fe400078e02ff */
[----:B-1----:R-:W-:Y:S01]  /*24d0*/  IMAD.X R13, R7, 0x1, R5, P5 ;  /* 0x00000001070d7824 */ /* 0x002fe200028e0605 */
[----:B------:R0:W-:Y:S01]  /*24e0*/  STL [R1+0x1c8], R7 ;  /* 0x0001c80701007387 */ /* 0x0001e20000100800 */
[----:B------:R-:W-:-:S03]  /*24f0*/  ISETP.GE.U32.AND P6, PT, R2, 0x7fffffb5, PT ;  /* 0x7fffffb50200780c */ /* 0x000fc60003fc6070 */
[----:B------:R-:W2:Y:S04]  /*2500*/  @P4 LDG.E.U8 R62, desc[UR20][R12.64] ;  /* 0x000000140c3e4981 */ /* 0x000ea8000c1e1100 */
[----:B------:R1:W-:Y:S01]  /*2510*/  STL [R1+0x114], R8 ;  /* 0x0001140801007387 */ /* 0x0003e20000100800 */
[----:B0-----:R-:W-:-:S03]  /*2520*/  SHF.R.S32.HI R7, RZ, 0x1f, R8 ;  /* 0x0000001fff077819 */ /* 0x001fc60000011408 */
[----:B------:R0:W2:Y:S01]  /*2530*/  @!P3 LDG.E.U8 R50, desc[UR20][R10.64] ;  /* 0x000000140a32b981 */ /* 0x0000a2000c1e1100 */
[-C--:B-1----:R-:W-:Y:S01]  /*2540*/  IADD3 R8, P4, PT, R8, R4.reuse, RZ ;  /* 0x0000000408087210 */ /* 0x082fe20007f9e0ff */
[----:B0-----:R-:W-:Y:S02]  /*2550*/  IMAD R10, R122, 0x28, RZ ;  /* 0x000000287a0a7824 */ /* 0x001fe400078e02ff */
[----:B------:R0:W-:Y:S02]  /*2560*/  STL [R1+0x21c], R7 ;  /* 0x00021c0701007387 */ /* 0x0001e40000100800 */
[----:B------:R-:W-:Y:S01]  /*2570*/  IMAD.X R9, R7, 0x1, R5, P4 ;  /* 0x0000000107097824 */ /* 0x000fe200020e0605 */
[----:B------:R-:W-:Y:S01]  /*2580*/  PRMT R44, RZ, 0x7610, R44 ;  /* 0x00007610ff2c7816 */ /* 0x000fe2000000002c */
[----:B------:R1:W-:Y:S01]  /*2590*/  STL [R1+0xa0], R10 ;  /* 0x0000a00a01007387 */ /* 0x0003e20000100800 */
[----:B------:R-:W-:Y:S01]  /*25a0*/  IADD3 R18, P4, PT, R10, R4, RZ ;  /* 0x000000040a127210 */ /* 0x000fe20007f9e0ff */
[----:B------:R-:W-:-:S03]  /*25b0*/  VIADD R2, R120, 0xfffffff3 ;  /* 0xfffffff378027836 */ /* 0x000fc60000000000 */
[----:B------:R3:W2:Y:S01]  /*25c0*/  @!P6 LDG.E.U8 R44, desc[UR20][R8.64] ;  /* 0x00000014082ce981 */ /* 0x0006a2000c1e1100 */
[----:B0-----:R-:W-:Y:S01]  /*25d0*/  SHF.R.S32.HI R7, RZ, 0x1f, R10 ;  /* 0x0000001fff077819 */ /* 0x001fe2000001140a */
[----:B-1----:R-:W-:-:S04]  /*25e0*/  IMAD R10, R122, 0xc, RZ ;  /* 0x0000000c7a0a7824 */ /* 0x002fc800078e02ff */
[----:B------:R0:W-:Y:S01]  /*25f0*/  STL [R1+0x1a8], R7 ;  /* 0x0001a80701007387 */ /* 0x0001e20000100800 */
[----:B------:R-:W-:-:S03]  /*2600*/  IMAD.X R19, R7, 0x1, R5, P4 ;  /* 0x0000000107137824 */ /* 0x000fc600020e0605 */
[----:B------:R1:W-:Y:S01]  /*2610*/  STL [R1+0x110], R10 ;  /* 0x0001100a01007387 */ /* 0x0003e20000100800 */
[----:B------:R-:W-:Y:S02]  /*2620*/  ISETP.GE.U32.AND P3, PT, R2, 0x7fffffb4, PT ;  /* 0x7fffffb40200780c */ /* 0x000fe40003f66070 */
[----:B0-----:R-:W-:Y:S02]  /*2630*/  SHF.R.S32.HI R7, RZ, 0x1f, R10 ;  /* 0x0000001fff077819 */ /* 0x001fe4000001140a */
[----:B-1----:R-:W-:Y:S02]  /*2640*/  IADD3 R10, P6, PT, R10, R4, RZ ;  /* 0x000000040a0a7210 */ /* 0x002fe40007fde0ff */
[----:B------:R-:W-:Y:S01]  /*2650*/  SHF.R.U64 R2, R15, 0x17, RZ ;  /* 0x000000170f027819 */ /* 0x000fe200000012ff */
[----:B------:R0:W-:Y:S02]  /*2660*/  STL [R1+0x218], R7 ;  /* 0x0002180701007387 */ /* 0x0001e40000100800 */
[----:B------:R-:W-:Y:S01]  /*2670*/  IMAD.X R11, R7, 0x1, R5, P6 ;  /* 0x00000001070b7824 */ /* 0x000fe200030e0605 */
[----:B------:R-:W-:Y:S01]  /*2680*/  LOP3.LUT P5, RZ, R2, 0x1, RZ, 0xc0, !PT ;  /* 0x0000000102ff7812 */ /* 0x000fe200078ac0ff */
[----:B------:R-:W-:Y:S01]  /*2690*/  VIADD R2, R120, 0xfffffff2 ;  /* 0xfffffff278027836 */ /* 0x000fe20000000000 */
[----:B------:R-:W-:Y:S01]  /*26a0*/  PRMT R39, RZ, 0x7610, R39 ;  /* 0x00007610ff277816 */ /* 0x000fe20000000027 */
[----:B0-----:R-:W-:Y:S01]  /*26b0*/  IMAD R7, R122, 0x30, RZ ;  /* 0x000000307a077824 */ /* 0x001fe200078e02ff */
[----:B------:R-:W-:-:S04]  /*26c0*/  PRMT R61, RZ, 0x7610, R61 ;  /* 0x00007610ff3d7816 */ /* 0x000fc8000000003d */
[----:B------:R0:W2:Y:S01]  /*26d0*/  @!P3 LDG.E.U8 R39, desc[UR20][R10.64] ;  /* 0x000000140a27b981 */ /* 0x0000a2000c1e1100 */
[----:B---3--:R-:W-:-:S03]  /*26e0*/  SHF.R.S32.HI R8, RZ, 0x1f, R7 ;  /* 0x0000001fff087819 */ /* 0x008fc60000011407 */
[----:B------:R1:W-:Y:S01]  /*26f0*/  STL [R1+0x80], R7 ;  /* 0x0000800701007387 */ /* 0x0003e20000100800 */
[----:B------:R-:W-:Y:S02]  /*2700*/  IADD3 R12, P6, PT, R7, R4, RZ ;  /* 0x00000004070c7210 */ /* 0x000fe40007fde0ff */
[----:B------:R-:W-:Y:S01]  /*2710*/  ISETP.GE.U32.AND P4, PT, R2, 0x7fffffb3, PT ;  /* 0x7fffffb30200780c */ /* 0x000fe20003f86070 */
[----:B------:R3:W-:Y:S01]  /*2720*/  STL [R1+0x188], R8 ;  /* 0x0001880801007387 */ /* 0x0007e20000100800 */
[----:B------:R-:W-:Y:S01]  /*2730*/  SHF.R.U64 R2, R15, 0xf, RZ ;  /* 0x0000000f0f027819 */ /* 0x000fe200000012ff */
[----:B------:R-:W-:Y:S02]  /*2740*/  IMAD.X R13, R8, 0x1, R5, P6 ;  /* 0x00000001080d7824 */ /* 0x000fe400030e0605 */
[----:B------:R4:W2:Y:S01]  /*2750*/  @P5 LDG.E.U8 R61, desc[UR20][R18.64] ;  /* 0x00000014123d5981 */ /* 0x0008a2000c1e1100 */
[C---:B-1----:R-:W-:Y:S02]  /*2760*/  IMAD R7, R122.reuse, 0xd, RZ ;  /* 0x0000000d7a077824 */ /* 0x042fe400078e02ff */
[----:B0-----:R-:W-:-:S03]  /*2770*/  IMAD R10, R122, 0x38, RZ ;  /* 0x000000387a0a7824 */ /* 0x001fc600078e02ff */
[----:B------:R-:W-:Y:S02]  /*2780*/  SHF.R.S32.HI R11, RZ, 0x1f, R7 ;  /* 0x0000001fff0b7819 */ /* 0x000fe40000011407 */
[----:B---3--:R-:W-:Y:S01]  /*2790*/  IADD3 R8, P6, PT, R7, R4, RZ ;  /* 0x0000000407087210 */ /* 0x008fe20007fde0ff */
[----:B------:R0:W-:Y:S01]  /*27a0*/  STL [R1+0x10c], R7 ;  /* 0x00010c0701007387 */ /* 0x0001e20000100800 */
[----:B------:R-:W-:-:S03]  /*27b0*/  LOP3.LUT P5, RZ, R2, 0x1, RZ, 0xc0, !PT ;  /* 0x0000000102ff7812 */ /* 0x000fc600078ac0ff */
[----:B------:R-:W-:Y:S01]  /*27c0*/  IMAD.X R9, R11, 0x1, R5, P6 ;  /* 0x000000010b097824 */ /* 0x000fe200030e0605 */
[----:B------:R1:W-:Y:S01]  /*27d0*/  STL [R1+0x60], R10 ;  /* 0x0000600a01007387 */ /* 0x0003e20000100800 */
[----:B----4-:R-:W-:Y:S02]  /*27e0*/  IADD3 R18, P6, PT, R10, R4, RZ ;  /* 0x000000040a127210 */ /* 0x010fe40007fde0ff */
[----:B------:R-:W-:Y:S02]  /*27f0*/  PRMT R31, RZ, 0x7610, R31 ;  /* 0x00007610ff1f7816 */ /* 0x000fe4000000001f */
[----:B0-----:R-:W-:Y:S02]  /*2800*/  SHF.R.S32.HI R7, RZ, 0x1f, R10 ;  /* 0x0000001fff077819 */ /* 0x001fe4000001140a */
[----:B------:R-:W-:Y:S01]  /*2810*/  SHF.R.U64 R2, R15, 0x7, RZ ;  /* 0x000000070f027819 */ /* 0x000fe200000012ff */
[----:B------:R-:W-:Y:S01]  /*2820*/  STL [R1+0x214], R11 ;  /* 0x0002140b01007387 */ /* 0x000fe20000100800 */
[----:B-1----:R-:W-:-:S02]  /*2830*/  IMAD R10, R122, 0xe, RZ ;  /* 0x0000000e7a0a7824 */ /* 0x002fc400078e02ff */
[----:B------:R-:W-:Y:S01]  /*2840*/  LOP3.LUT P3, RZ, R2, 0x1, RZ, 0xc0, !PT ;  /* 0x0000000102ff7812 */ /* 0x000fe2000786c0ff */
[----:B------:R0:W-:Y:S01]  /*2850*/  STL [R1+0x168], R7 ;  /* 0x0001680701007387 */ /* 0x0001e20000100800 */
[----:B------:R-:W-:Y:S02]  /*2860*/  IMAD.X R19, R7, 0x1, R5, P6 ;  /* 0x0000000107137824 */ /* 0x000fe400030e0605 */
[----:B------:R-:W-:Y:S01]  /*2870*/  VIADD R2, R120, 0xfffffff1 ;  /* 0xfffffff178027836 */ /* 0x000fe20000000000 */
[----:B------:R1:W-:Y:S04]  /*2880*/  STL [R1+0x108], R10 ;  /* 0x0001080a01007387 */ /* 0x0003e80000100800 */
[----:B------:R3:W4:Y:S01]  /*2890*/  @!P4 LDG.E.U8 R31, desc[UR20][R8.64] ;  /* 0x00000014081fc981 */ /* 0x000722000c1e1100 */
[----:B0-----:R-:W-:-:S03]  /*28a0*/  SHF.R.S32.HI R7, RZ, 0x1f, R10 ;  /* 0x0000001fff077819 */ /* 0x001fc6000001140a */
[----:B------:R0:W2:Y:S01]  /*28b0*/  @P5 LDG.E.U8 R60, desc[UR20][R12.64] ;  /* 0x000000140c3c5981 */ /* 0x0000a2000c1e1100 */
[----:B-1----:R-:W-:Y:S01]  /*28c0*/  IADD3 R10, P6, PT, R10, R4, RZ ;  /* 0x000000040a0a7210 */ /* 0x002fe20007fde0ff */
[----:B---3--:R-:W-:Y:S01]  /*28d0*/  IMAD R8, R122, 0xf, RZ ;  /* 0x0000000f7a087824 */ /* 0x008fe200078e02ff */
[----:B------:R-:W-:Y:S01]  /*28e0*/  ISETP.GE.U32.AND P5, PT, R2, 0x7fffffb2, PT ;  /* 0x7fffffb20200780c */ /* 0x000fe20003fa6070 */
[----:B------:R1:W-:Y:S02]  /*28f0*/  STL [R1+0x210], R7 ;  /* 0x0002100701007387 */ /* 0x0003e40000100800 */
[----:B------:R-:W-:Y:S02]  /*2900*/  IMAD.X R11, R7, 0x1, R5, P6 ;  /* 0x00000001070b7824 */ /* 0x000fe400030e0605 */
[----:B------:R-:W-:Y:S01]  /*2910*/  VIADD R2, R120, 0xfffffff0 ;  /* 0xfffffff078027836 */ /* 0x000fe20000000000 */
[----:B------:R3:W-:Y:S01]  /*2920*/  STL [R1+0x104], R8 ;  /* 0x0001040801007387 */ /* 0x0007e20000100800 */
[----:B0-----:R-:W-:Y:S01]  /*2930*/  IMAD R12, R122, 0x11, RZ ;  /* 0x000000117a0c7824 */ /* 0x001fe200078e02ff */
[----:B------:R-:W-:-:S02]  /*2940*/  PRMT R59, RZ, 0x7610, R59 ;  /* 0x00007610ff3b7816 */ /* 0x000fc4000000003b */
[----:B-1----:R-:W-:Y:S02]  /*2950*/  SHF.R.S32.HI R7, RZ, 0x1f, R8 ;  /* 0x0000001fff077819 */ /* 0x002fe40000011408 */
[----:B------:R-:W-:Y:S01]  /*2960*/  STL [R1+0xfc], R12 ;  /* 0x0000fc0c01007387 */ /* 0x000fe20000100800 */
[----:B---3--:R-:W-:-:S03]  /*2970*/  IADD3 R8, P6, PT, R8, R4, RZ ;  /* 0x0000000408087210 */ /* 0x008fc60007fde0ff */
[----:B------:R0:W-:Y:S01]  /*2980*/  STL [R1+0x20c], R7 ;  /* 0x00020c0701007387 */ /* 0x0001e20000100800 */
[----:B------:R-:W-:Y:S02]  /*2990*/  ISETP.GE.U32.AND P4, PT, R2, 0x7fffffb1, PT ;  /* 0x7fffffb10200780c */ /* 0x000fe40003f86070 */
[----:B------:R-:W-:Y:S01]  /*29a0*/  SHF.R.U32.HI R2, RZ, 0xe, R20 ;  /* 0x0000000eff027819 */ /* 0x000fe20000011614 */
[----:B------:R-:W-:Y:S01]  /*29b0*/  IMAD.X R9, R7, 0x1, R5, P6 ;  /* 0x0000000107097824 */ /* 0x000fe200030e0605 */
[----:B------:R-:W3:Y:S01]  /*29c0*/  @P3 LDG.E.U8 R59, desc[UR20][R18.64] ;  /* 0x00000014123b3981 */ /* 0x000ee2000c1e1100 */
[----:B------:R-:W-:Y:S02]  /*29d0*/  PRMT R23, RZ, 0x7610, R23 ;  /* 0x00007610ff177816 */ /* 0x000fe40000000017 */
[----:B0-----:R-:W-:Y:S02]  /*29e0*/  SHF.R.S32.HI R7, RZ, 0x1f, R12 ;  /* 0x0000001fff077819 */ /* 0x001fe4000001140c */
[----:B------:R-:W-:-:S02]  /*29f0*/  IADD3 R12, P6, PT, R12, R4, RZ ;  /* 0x000000040c0c7210 */ /* 0x000fc40007fde0ff */
[----:B------:R-:W2:Y:S01]  /*2a00*/  @!P5 LDG.E.U8 R23, desc[UR20][R10.64] ;  /* 0x000000140a17d981 */ /* 0x000ea2000c1e1100 */
[----:B------:R-:W-:Y:S02]  /*2a10*/  LOP3.LUT P3, RZ, R2, 0x1, RZ, 0xc0, !PT ;  /* 0x0000000102ff7812 */ /* 0x000fe4000786c0ff */
[----:B------:R-:W-:Y:S01]  /*2a20*/  PRMT R17, RZ, 0x7610, R17 ;  /* 0x00007610ff117816 */ /* 0x000fe20000000011 */
[----:B------:R0:W-:Y:S01]  /*2a30*/  STL [R1+0x204], R7 ;  /* 0x0002040701007387 */ /* 0x0001e20000100800 */
[----:B------:R-:W-:Y:S01]  /*2a40*/  IMAD.X R13, R7, 0x1, R5, P6 ;  /* 0x00000001070d7824 */ /* 0x000fe200030e0605 */
[--C-:B------:R-:W-:Y:S02]  /*2a50*/  SHF.R.U32.HI R2, RZ, 0xd, R20.reuse ;  /* 0x0000000dff027819 */ /* 0x100fe40000011614 */
[----:B------:R-:W-:Y:S01]  /*2a60*/  PRMT R55, RZ, 0x7610, R55 ;  /* 0x00007610ff377816 */ /* 0x000fe20000000037 */
[----:B------:R1:W2:Y:S01]  /*2a70*/  @!P4 LDG.E.U8 R17, desc[UR20][R8.64] ;  /* 0x000000140811c981 */ /* 0x0002a2000c1e1100 */
[----:B------:R-:W-:Y:S01]  /*2a80*/  LOP3.LUT P5, RZ, R2, 0x1, RZ, 0xc0, !PT ;  /* 0x0000000102ff7812 */ /* 0x000fe200078ac0ff */
[----:B0-----:R-:W-:Y:S01]  /*2a90*/  IMAD R7, R122, 0x12, RZ ;  /* 0x000000127a077824 */ /* 0x001fe200078e02ff */
[----:B------:R-:W-:-:S02]  /*2aa0*/  SHF.R.U32.HI R2, RZ, 0xf, R20 ;  /* 0x0000000fff027819 */ /* 0x000fc40000011614 */
[----:B------:R0:W2:Y:S02]  /*2ab0*/  @P3 LDG.E.U8 R55, desc[UR20][R12.64] ;  /* 0x000000140c373981 */ /* 0x0000a4000c1e1100 */
[----:B-1----:R-:W-:Y:S02]  /*2ac0*/  SHF.R.S32.HI R8, RZ, 0x1f, R7 ;  /* 0x0000001fff087819 */ /* 0x002fe40000011407 */
[----:B------:R1:W-:Y:S01]  /*2ad0*/  STL [R1+0xf8], R7 ;  /* 0x0000f80701007387 */ /* 0x0003e20000100800 */
[----:B------:R-:W-:Y:S02]  /*2ae0*/  IADD3 R10, P6, PT, R7, R4, RZ ;  /* 0x00000004070a7210 */ /* 0x000fe40007fde0ff */
[----:B------:R-:W-:Y:S01]  /*2af0*/  LOP3.LUT P4, RZ, R2, 0x1, RZ, 0xc0, !PT ;  /* 0x0000000102ff7812 */ /* 0x000fe2000788c0ff */
[----:B------:R5:W-:Y:S01]  /*2b00*/  STL [R1+0x200], R8 ;  /* 0x0002000801007387 */ /* 0x000be20000100800 */
[----:B------:R-:W-:Y:S01]  /*2b10*/  SHF.R.U32.HI R2, RZ, 0xc, R20 ;  /* 0x0000000cff027819 */ /* 0x000fe20000011614 */
[----:B------:R-:W-:-:S02]  /*2b20*/  IMAD.X R11, R8, 0x1, R5, P6 ;  /* 0x00000001080b7824 */ /* 0x000fc400030e0605 */
[C---:B-1----:R-:W-:Y:S02]  /*2b30*/  IMAD.SHL.U32 R7, R122.reuse, 0x10, RZ ;  /* 0x000000107a077824 */ /* 0x042fe400078e00ff */
[----:B0-----:R-:W-:-:S03]  /*2b40*/  IMAD R12, R122, 0x13, RZ ;  /* 0x000000137a0c7824 */ /* 0x001fc600078e02ff */
[----:B------:R-:W-:Y:S02]  /*2b50*/  SHF.R.S32.HI R13, RZ, 0x1f, R7 ;  /* 0x0000001fff0d7819 */ /* 0x000fe40000011407 */
[-C--:B-----5:R-:W-:Y:S01]  /*2b60*/  IADD3 R8, P6, PT, R7, R4.reuse, RZ ;  /* 0x0000000407087210 */ /* 0x0a0fe20007fde0ff */
[----:B------:R0:W-:Y:S01]  /*2b70*/  STL [R1+0x100], R7 ;  /* 0x0001000701007387 */ /* 0x0001e20000100800 */
[----:B------:R-:W-:Y:S02]  /*2b80*/  LOP3.LUT P3, RZ, R2, 0x1, RZ, 0xc0, !PT ;  /* 0x0000000102ff7812 */ /* 0x000fe4000786c0ff */
[----:B------:R-:W-:Y:S01]  /*2b90*/  PRMT R49, RZ, 0x7610, R49 ;  /* 0x00007610ff317816 */ /* 0x000fe20000000031 */
[----:B------:R1:W-:Y:S01]  /*2ba0*/  STL [R1+0xf4], R12 ;  /* 0x0000f40c01007387 */ /* 0x0003e20000100800 */
[----:B------:R-:W-:Y:S01]  /*2bb0*/  IMAD.X R9, R13, 0x1, R5, P6 ;  /* 0x000000010d097824 */ /* 0x000fe200030e0605 */
[----:B------:R-:W-:Y:S02]  /*2bc0*/  SHF.R.U32.HI R2, RZ, 0x9, R20 ;  /* 0x00000009ff027819 */ /* 0x000fe40000011614 */
[----:B0-----:R-:W-:Y:S01]  /*2bd0*/  SHF.R.S32.HI R7, RZ, 0x1f, R12 ;  /* 0x0000001fff077819 */ /* 0x001fe2000001140c */
[----:B------:R0:W-:Y:S01]  /*2be0*/  STL [R1+0x208], R13 ;  /* 0x0002080d01007387 */ /* 0x0001e20000100800 */
[----:B-1----:R-:W-:-:S03]  /*2bf0*/  IADD3 R12, P6, PT, R12, R4, RZ ;  /* 0x000000040c0c7210 */ /* 0x002fc60007fde0ff */
[----:B------:R1:W5:Y:S01]  /*2c00*/  @P5 LDG.E.U8 R49, desc[UR20][R10.64] ;  /* 0x000000140a315981 */ /* 0x000362000c1e1100 */
[----:B------:R-:W-:Y:S02]  /*2c10*/  PRMT R43, RZ, 0x7610, R43 ;  /* 0x00007610ff2b7816 */ /* 0x000fe4000000002b */
[----:B------:R-:W-:Y:S01]  /*2c20*/  LOP3.LUT P5, RZ, R2, 0x1, RZ, 0xc0, !PT ;  /* 0x0000000102ff7812 */ /* 0x000fe200078ac0ff */
[----:B------:R1:W2:Y:S01]  /*2c30*/  @P4 LDG.E.U8 R58, desc[UR20][R8.64] ;  /* 0x00000014083a4981 */ /* 0x0002a2000c1e1100 */
[----:B0-----:R-:W-:Y:S01]  /*2c40*/  IMAD.X R13, R7, 0x1, R5, P6 ;  /* 0x00000001070d7824 */ /* 0x001fe200030e0605 */
[----:B------:R-:W-:Y:S01]  /*2c50*/  SHF.R.U32.HI R2, RZ, 0xb, R20 ;  /* 0x0000000bff027819 */ /* 0x000fe20000011614 */
[----:B-1----:R-:W-:Y:S01]  /*2c60*/  IMAD R10, R122, 0x14, RZ ;  /* 0x000000147a0a7824 */ /* 0x002fe200078e02ff */
[----:B------:R0:W-:Y:S02]  /*2c70*/  STL [R1+0x1fc], R7 ;  /* 0x0001fc0701007387 */ /* 0x0001e40000100800 */
[----:B------:R-:W-:-:S02]  /*2c80*/  LOP3.LUT P4, RZ, R2, 0x1, RZ, 0xc0, !PT ;  /* 0x0000000102ff7812 */ /* 0x000fc4000788c0ff */
[----:B------:R1:W2:Y:S01]  /*2c90*/  @P3 LDG.E.U8 R43, desc[UR20][R12.64] ;  /* 0x000000140c2b3981 */ /* 0x0002a2000c1e1100 */
[----:B------:R-:W-:-:S03]  /*2ca0*/  IMAD R8, R122, 0x15, RZ ;  /* 0x000000157a087824 */ /* 0x000fc600078e02ff */
[----:B------:R1:W-:Y:S01]  /*2cb0*/  STL [R1+0xf0], R10 ;  /* 0x0000f00a01007387 */ /* 0x0003e20000100800 */
[----:B0-----:R-:W-:Y:S02]  /*2cc0*/  SHF.R.S32.HI R7, RZ, 0x1f, R10 ;  /* 0x0000001fff077819 */ /* 0x001fe4000001140a */
[----:B------:R-:W-:Y:S02]  /*2cd0*/  SHF.R.U32.HI R2, RZ, 0xa, R20 ;  /* 0x0000000aff027819 */ /* 0x000fe40000011614 */
[----:B-1----:R-:W-:Y:S01]  /*2ce0*/  IADD3 R10, P3, PT, R10, R4, RZ ;  /* 0x000000040a0a7210 */ /* 0x002fe20007f7e0ff */
[----:B------:R0:W-:Y:S01]  /*2cf0*/  STL [R1+0x1f8], R7 ;  /* 0x0001f80701007387 */ /* 0x0001e20000100800 */
[----:B------:R-:W-:Y:S01]  /*2d00*/  LOP3.LUT P6, RZ, R2, 0x1, RZ, 0xc0, !PT ;  /* 0x0000000102ff7812 */ /* 0x000fe200078cc0ff */
[----:B------:R-:W-:Y:S02]  /*2d10*/  IMAD R12, R122, 0x16, RZ ;  /* 0x000000167a0c7824 */ /* 0x000fe400078e02ff */
[----:B------:R-:W-:Y:S01]  /*2d20*/  IMAD.X R11, R7, 0x1, R5, P3 ;  /* 0x00000001070b7824 */ /* 0x000fe200018e0605 */
[----:B------:R1:W-:Y:S01]  /*2d30*/  STL [R1+0xec], R8 ;  /* 0x0000ec0801007387 */ /* 0x0003e20000100800 */
[----:B------:R-:W-:-:S02]  /*2d40*/  PRMT R38, RZ, 0x7610, R38 ;  /* 0x00007610ff267816 */ /* 0x000fc40000000026 */
[----:B0-----:R-:W-:Y:S01]  /*2d50*/  SHF.R.S32.HI R7, RZ, 0x1f, R8 ;  /* 0x0000001fff077819 */ /* 0x001fe20000011408 */
[----:B------:R-:W-:Y:S01]  /*2d60*/  STL [R1+0xe8], R12 ;  /* 0x0000e80c01007387 */ /* 0x000fe20000100800 */
[----:B-1----:R-:W-:-:S03]  /*2d70*/  IADD3 R8, P3, PT, R8, R4, RZ ;  /* 0x0000000408087210 */ /* 0x002fc60007f7e0ff */
[----:B------:R0:W-:Y:S01]  /*2d80*/  STL [R1+0x1f4], R7 ;  /* 0x0001f40701007387 */ /* 0x0001e20000100800 */
[----:B------:R-:W-:Y:S01]  /*2d90*/  PRMT R30, RZ, 0x7610, R30 ;  /* 0x00007610ff1e7816 */ /* 0x000fe2000000001e */
[----:B------:R-:W-:Y:S02]  /*2da0*/  IMAD.X R9, R7, 0x1, R5, P3 ;  /* 0x0000000107097824 */ /* 0x000fe400018e0605 */
[----:B------:R-:W2:Y:S01]  /*2db0*/  @P4 LDG.E.U8 R38, desc[UR20][R10.64] ;  /* 0x000000140a264981 */ /* 0x000ea2000c1e1100 */
[----:B------:R-:W-:Y:S02]  /*2dc0*/  PRMT R18, RZ, 0x7610, R18 ;  /* 0x00007610ff127816 */ /* 0x000fe40000000012 */
[----:B------:R-:W-:Y:S01]  /*2dd0*/  SHF.R.U32.HI R2, RZ, 0x5, R20 ;  /* 0x00000005ff027819 */ /* 0x000fe20000011614 */
[----:B------:R1:W2:Y:S01]  /*2de0*/  @P6 LDG.E.U8 R30, desc[UR20][R8.64] ;  /* 0x00000014081e6981 */ /* 0x0002a2000c1e1100 */
[----:B0-----:R-:W-:Y:S02]  /*2df0*/  SHF.R.S32.HI R7, RZ, 0x1f, R12 ;  /* 0x0000001fff077819 */ /* 0x001fe4000001140c */
[----:B------:R-:W-:-:S05]  /*2e00*/  IADD3 R12, P4, PT, R12, R4, RZ ;  /* 0x000000040c0c7210 */ /* 0x000fca0007f9e0ff */
[----:B------:R-:W-:Y:S02]  /*2e10*/  IMAD.X R13, R7, 0x1, R5, P4 ;  /* 0x00000001070d7824 */ /* 0x000fe400020e0605 */
[----:B-1----:R-:W-:Y:S01]  /*2e20*/  IMAD R9, R122, 0x17, RZ ;  /* 0x000000177a097824 */ /* 0x002fe200078e02ff */
[----:B------:R-:W-:Y:S02]  /*2e30*/  LOP3.LUT P3, RZ, R2, 0x1, RZ, 0xc0, !PT ;  /* 0x0000000102ff7812 */ /* 0x000fe4000786c0ff */
[----:B------:R0:W2:Y:S01]  /*2e40*/  @P5 LDG.E.U8 R18, desc[UR20][R12.64] ;  /* 0x000000140c125981 */ /* 0x0000a2000c1e1100 */
[----:B------:R-:W-:Y:S02]  /*2e50*/  SHF.R.U32.HI R2, RZ, 0x8, R20 ;  /* 0x00000008ff027819 */ /* 0x000fe40000011614 */
[----:B------:R-:W-:Y:S02]  /*2e60*/  SHF.R.S32.HI R8, RZ, 0x1f, R9 ;  /* 0x0000001fff087819 */ /* 0x000fe40000011409 */
[----:B------:R-:W-:Y:S01]  /*2e70*/  IADD3 R10, P5, PT, R9, R4, RZ ;  /* 0x00000004090a7210 */ /* 0x000fe20007fbe0ff */
[----:B------:R1:W-:Y:S01]  /*2e80*/  STL [R1+0x1f0], R7 ;  /* 0x0001f00701007387 */ /* 0x0003e20000100800 */
[----:B------:R-:W-:-:S02]  /*2e90*/  LOP3.LUT P4, RZ, R2, 0x1, RZ, 0xc0, !PT ;  /* 0x0000000102ff7812 */ /* 0x000fc4000788c0ff */
[----:B------:R-:W-:Y:S01]  /*2ea0*/  SHF.R.U32.HI R2, RZ, 0x6, R20 ;  /* 0x00000006ff027819 */ /* 0x000fe20000011614 */
[----:B------:R-:W-:Y:S01]  /*2eb0*/  STL [R1+0xe4], R9 ;  /* 0x0000e40901007387 */ /* 0x000fe20000100800 */
[----:B------:R-:W-:-:S03]  /*2ec0*/  IMAD.X R11, R8, 0x1, R5, P5 ;  /* 0x00000001080b7824 */ /* 0x000fc600028e0605 */
[----:B------:R0:W-:Y:S01]  /*2ed0*/  STL [R1+0x1ec], R8 ;  /* 0x0001ec0801007387 */ /* 0x0001e20000100800 */
[----:B------:R-:W-:Y:S02]  /*2ee0*/  LOP3.LUT P5, RZ, R2, 0x1, RZ, 0xc0, !PT ;  /* 0x0000000102ff7812 */ /* 0x000fe400078ac0ff */
[----:B-1----:R-:W-:Y:S01]  /*2ef0*/  SHF.R.U32.HI R7, RZ, 0x6, R140 ;  /* 0x00000006ff077819 */ /* 0x002fe2000001168c */
[----:B0-----:R-:W-:-:S05]  /*2f00*/  IMAD R8, R122, 0x19, RZ ;  /* 0x000000197a087824 */ /* 0x001fca00078e02ff */
[----:B------:R0:W-:Y:S01]  /*2f10*/  STL [R1+0xdc], R8 ;  /* 0x0000dc0801007387 */ /* 0x0001e20000100800 */
[----:B------:R-:W-:Y:S01]  /*2f20*/  SHF.R.S32.HI R12, RZ, 0x1f, R8 ;  /* 0x0000001fff0c7819 */ /* 0x000fe20000011408 */
[----:B------:R-:W-:Y:S01]  /*2f30*/  IMAD R13, R122, 0x1a, RZ ;  /* 0x0000001a7a0d7824 */ /* 0x000fe200078e02ff */
[----:B------:R-:W-:Y:S02]  /*2f40*/  SGXT.U32 R7, R7, 0x2 ;  /* 0x000000020707781a */ /* 0x000fe40000000000 */
[----:B------:R-:W-:Y:S02]  /*2f50*/  PRMT R14, RZ, 0x7610, R14 ;  /* 0x00007610ff0e7816 */ /* 0x000fe4000000000e */
[----:B0-----:R-:W-:Y:S02]  /*2f60*/  IADD3 R8, P6, PT, R8, R4, RZ ;  /* 0x0000000408087210 */ /* 0x001fe40007fde0ff */
[----:B------:R-:W-:Y:S01]  /*2f70*/  PRMT R54, RZ, 0x7610, R54 ;  /* 0x00007610ff367816 */ /* 0x000fe20000000036 */
[----:B------:R-:W-:Y:S02]  /*2f80*/  STL [R1+0xd8], R13 ;  /* 0x0000d80d01007387 */ /* 0x000fe40000100800 */
[----:B------:R-:W-:Y:S01]  /*2f90*/  IMAD.X R9, R12, 0x1, R5, P6 ;  /* 0x000000010c097824 */ /* 0x000fe200030e0605 */
[----:B------:R-:W-:Y:S01]  /*2fa0*/  LOP3.LUT R7, R0, R7, RZ, 0xfc, !PT ;  /* 0x0000000700077212 */ /* 0x000fe200078efcff */
[----:B------:R0:W-:Y:S04]  /*2fb0*/  STL [R1+0x1e4], R12 ;  /* 0x0001e40c01007387 */ /* 0x0001e80000100800 */
[----:B------:R1:W2:Y:S01]  /*2fc0*/  @P4 LDG.E.U8 R14, desc[UR20][R10.64] ;  /* 0x000000140a0e4981 */ /* 0x0002a2000c1e1100 */
[----:B------:R-:W-:-:S03]  /*2fd0*/  LOP3.LUT R2, R7, 0x4, RZ, 0xfc, !PT ;  /* 0x0000000407027812 */ /* 0x000fc600078efcff */
[----:B------:R1:W2:Y:S01]  /*2fe0*/  @P5 LDG.E.U8 R54, desc[UR20][R8.64] ;  /* 0x0000001408365981 */ /* 0x0002a2000c1e1100 */
[----:B0-----:R-:W-:Y:S02]  /*2ff0*/  SHF.R.S32.HI R12, RZ, 0x1f, R13 ;  /* 0x0000001fff0c7819 */ /* 0x001fe4000001140d */
[----:B-1----:R-:W-:Y:S01]  /*3000*/  IADD3 R10, P6, PT, R13, R4, RZ ;  /* 0x000000040d0a7210 */ /* 0x002fe20007fde0ff */
[----:B------:R-:W-:Y:S02]  /*3010*/  IMAD R8, R122, 0x1b, RZ ;  /* 0x0000001b7a087824 */ /* 0x000fe400078e02ff */
[----:B------:R0:W-:Y:S01]  /*3020*/  STL [R1+0x1e0], R12 ;  /* 0x0001e00c01007387 */ /* 0x0001e20000100800 */
[----:B------:R-:W-:Y:S01]  /*3030*/  PRMT R48, RZ, 0x7610, R48 ;  /* 0x00007610ff307816 */ /* 0x000fe20000000030 */
[----:B------:R-:W-:Y:S01]  /*3040*/  IMAD.X R11, R12, 0x1, R5, P6 ;  /* 0x000000010c0b7824 */ /* 0x000fe200030e0605 */
[----:B------:R-:W-:Y:S01]  /*3050*/  ISETP.GE.AND P4, PT, R2, RZ, PT ;  /* 0x000000ff0200720c */ /* 0x000fe20003f86270 */
[----:B------:R1:W-:Y:S01]  /*3060*/  STL [R1+0xd4], R8 ;  /* 0x0000d40801007387 */ /* 0x0003e20000100800 */
[----:B------:R-:W-:-:S02]  /*3070*/  IABS R129, R2 ;  /* 0x0000000200817213 */ /* 0x000fc40000000000 */
[----:B------:R-:W-:Y:S01]  /*3080*/  SHF.R.S32.HI R24, RZ, 0x1f, R8 ;  /* 0x0000001fff187819 */ /* 0x000fe20000011408 */
[----:B------:R-:W-:Y:S01]  /*3090*/  IMAD R13, R122, 0x1c, RZ ;  /* 0x0000001c7a0d7824 */ /* 0x000fe200078e02ff */
[--C-:B------:R-:W-:Y:S01]  /*30a0*/  SHF.R.U32.HI R2, RZ, 0x4, R20.reuse ;  /* 0x00000004ff027819 */ /* 0x100fe20000011614 */
[----:B------:R1:W2:Y:S01]  /*30b0*/  @P3 LDG.E.U8 R48, desc[UR20][R10.64] ;  /* 0x000000140a303981 */ /* 0x0002a2000c1e1100 */
[----:B0-----:R-:W-:Y:S02]  /*30c0*/  SHF.R.U32.HI R12, RZ, 0x3, R20 ;  /* 0x00000003ff0c7819 */ /* 0x001fe40000011614 */
[----:B-1----:R-:W-:Y:S02]  /*30d0*/  IADD3 R8, P6, PT, R8, R4, RZ ;  /* 0x0000000408087210 */ /* 0x002fe40007fde0ff */
[----:B------:R-:W-:Y:S01]  /*30e0*/  LOP3.LUT P5, RZ, R2, 0x1, RZ, 0xc0, !PT ;  /* 0x0000000102ff7812 */ /* 0x000fe200078ac0ff */
[----:B------:R-:W-:Y:S01]  /*30f0*/  IMAD.HI.U32 R2, R16, R129, RZ ;  /* 0x0000008110027227 */ /* 0x000fe200078e00ff */
[----:B------:R-:W-:-:S02]  /*3100*/  LOP3.LUT P3, RZ, R12, 0x1, RZ, 0xc0, !PT ;  /* 0x000000010cff7812 */ /* 0x000fc4000786c0ff */
[----:B------:R-:W-:Y:S01]  /*3110*/  SHF.R.S32.HI R10, RZ, 0x1f, R13 ;  /* 0x0000001fff0a7819 */ /* 0x000fe2000001140d */
[----:B------:R-:W-:Y:S01]  /*3120*/  IMAD.X R9, R24, 0x1, R5, P6 ;  /* 0x0000000118097824 */ /* 0x000fe200030e0605 */
[----:B------:R-:W-:Y:S01]  /*3130*/  IADD3 R12, P6, PT, R13, R4, RZ ;  /* 0x000000040d0c7210 */ /* 0x000fe20007fde0ff */
[----:B------:R-:W-:Y:S01]  /*3140*/  IMAD.MOV R2, RZ, RZ, -R2 ;  /* 0x000000ffff027224 */ /* 0x000fe200078e0a02 */
[----:B------:R0:W-:Y:S01]  /*3150*/  STL [R1+0xd0], R13 ;  /* 0x0000d00d01007387 */ /* 0x0001e20000100800 */
[----:B------:R-:W-:-:S03]  /*3160*/  PRMT R42, RZ, 0x7610, R42 ;  /* 0x00007610ff2a7816 */ /* 0x000fc6000000002a */
[----:B------:R-:W-:Y:S01]  /*3170*/  STL [R1+0x1dc], R24 ;  /* 0x0001dc1801007387 */ /* 0x000fe20000100800 */
[----:B------:R-:W-:-:S03]  /*3180*/  IMAD R129, R68, R2, R129 ;  /* 0x0000000244817224 */ /* 0x000fc600078e0281 */
[----:B------:R1:W-:Y:S01]  /*3190*/  STL [R1+0x1d8], R10 ;  /* 0x0001d80a01007387 */ /* 0x0003e20000100800 */
[----:B0-----:R-:W-:Y:S01]  /*31a0*/  IMAD.X R13, R10, 0x1, R5, P6 ;  /* 0x000000010a0d7824 */ /* 0x001fe200030e0605 */
[----:B------:R-:W-:Y:S02]  /*31b0*/  SHF.R.U32.HI R2, RZ, 0x2, R20 ;  /* 0x00000002ff027819 */ /* 0x000fe40000011614 */
[----:B------:R0:W2:Y:S01]  /*31c0*/  @P5 LDG.E.U8 R42, desc[UR20][R8.64] ;  /* 0x00000014082a5981 */ /* 0x0000a2000c1e1100 */
[----:B------:R-:W-:Y:S01]  /*31d0*/  PRMT R35, RZ, 0x7610, R35 ;  /* 0x00007610ff237816 */ /* 0x000fe20000000023 */
[----:B-1----:R-:W-:Y:S01]  /*31e0*/  IMAD R10, R122, 0x1d, RZ ;  /* 0x0000001d7a0a7824 */ /* 0x002fe200078e02ff */
[----:B------:R-:W-:-:S04]  /*31f0*/  LOP3.LUT P5, RZ, R2, 0x1, RZ, 0xc0, !PT ;  /* 0x0000000102ff7812 */ /* 0x000fc800078ac0ff */
[----:B------:R1:W2:Y:S01]  /*3200*/  @P3 LDG.E.U8 R35, desc[UR20][R12.64] ;  /* 0x000000140c233981 */ /* 0x0002a2000c1e1100 */
[----:B------:R-:W-:Y:S02]  /*3210*/  SHF.R.U32.HI R20, RZ, 0x1, R20 ;  /* 0x00000001ff147819 */ /* 0x000fe40000011614 */
[----:B------:R-:W-:Y:S01]  /*3220*/  SHF.R.S32.HI R24, RZ, 0x1f, R10 ;  /* 0x0000001fff187819 */ /* 0x000fe2000001140a */
[----:B------:R1:W-:Y:S01]  /*3230*/  STL [R1+0xcc], R10 ;  /* 0x0000cc0a01007387 */ /* 0x0003e20000100800 */
[----:B0-----:R-:W-:Y:S01]  /*3240*/  IMAD R9, R122, 0x1e, RZ ;  /* 0x0000001e7a097824 */ /* 0x001fe200078e02ff */
[----:B------:R-:W-:Y:S01]  /*3250*/  LOP3.LUT P3, RZ, R20, 0x1, RZ, 0xc0, !PT ;  /* 0x0000000114ff7812 */ /* 0x000fe2000786c0ff */
[----:B------:R-:W-:Y:S01]  /*3260*/  IMAD R8, R122, 0x1f, RZ ;  /* 0x0000001f7a087824 */ /* 0x000fe200078e02ff */
[----:B-1----:R-:W-:Y:S02]  /*3270*/  IADD3 R10, P6, PT, R10, R4, RZ ;  /* 0x000000040a0a7210 */ /* 0x002fe40007fde0ff */
[----:B------:R-:W-:-:S03]  /*3280*/  SHF.R.S32.HI R20, RZ, 0x1f, R9 ;  /* 0x0000001fff147819 */ /* 0x000fc60000011409 */
[----:B------:R-:W-:Y:S01]  /*3290*/  IMAD.X R11, R24, 0x1, R5, P6 ;  /* 0x00000001180b7824 */ /* 0x000fe200030e0605 */
[-C--:B------:R-:W-:Y:S02]  /*32a0*/  IADD3 R12, P6, PT, R9, R4.reuse, RZ ;  /* 0x00000004090c7210 */ /* 0x080fe40007fde0ff */
[----:B------:R-:W-:Y:S01]  /*32b0*/  PRMT R29, RZ, 0x7610, R29 ;  /* 0x00007610ff1d7816 */ /* 0x000fe2000000001d */
[----:B------:R0:W-:Y:S01]  /*32c0*/  STL [R1+0x1d4], R24 ;  /* 0x0001d41801007387 */ /* 0x0001e20000100800 */
[----:B------:R-:W-:Y:S01]  /*32d0*/  SHF.R.U64 R2, R15, 0x1e, RZ ;  /* 0x0000001e0f027819 */ /* 0x000fe200000012ff */
[----:B------:R-:W-:Y:S01]  /*32e0*/  IMAD.X R13, R20, 0x1, R5, P6 ;  /* 0x00000001140d7824 */ /* 0x000fe200030e0605 */
[----:B------:R-:W-:Y:S01]  /*32f0*/  PRMT R22, RZ, 0x7610, R22 ;  /* 0x00007610ff167816 */ /* 0x000fe20000000016 */
[----:B------:R1:W-:Y:S04]  /*3300*/  STL [R1+0xc8], R9 ;  /* 0x0000c80901007387 */ /* 0x0003e80000100800 */
[----:B------:R4:W-:Y:S01]  /*3310*/  STL [R1+0xc4], R8 ;  /* 0x0000c40801007387 */ /* 0x0009e20000100800 */
[----:B0-----:R-:W-:-:S03]  /*3320*/  IADD3 R24, P6, PT, R8, R4, RZ ;  /* 0x0000000408187210 */ /* 0x001fc60007fde0ff */
[----:B------:R0:W2:Y:S01]  /*3330*/  @P5 LDG.E.U8 R29, desc[UR20][R10.64] ;  /* 0x000000140a1d5981 */ /* 0x0000a2000c1e1100 */
[----:B-1----:R-:W-:Y:S02]  /*3340*/  SHF.R.S32.HI R9, RZ, 0x1f, R8 ;  /* 0x0000001fff097819 */ /* 0x002fe40000011408 */
[----:B------:R-:W-:Y:S01]  /*3350*/  LOP3.LUT P5, RZ, R2, 0x1, RZ, 0xc0, !PT ;  /* 0x0000000102ff7812 */ /* 0x000fe200078ac0ff */
[----:B------:R1:W2:Y:S01]  /*3360*/  @P3 LDG.E.U8 R22, desc[UR20][R12.64] ;  /* 0x000000140c163981 */ /* 0x0002a2000c1e1100 */
[----:B----4-:R-:W-:Y:S01]  /*3370*/  SHF.R.U64 R8, R15, 0x1d, RZ ;  /* 0x0000001d0f087819 */ /* 0x010fe200000012ff */
[----:B------:R-:W-:Y:S01]  /*3380*/  IMAD.X R25, R9, 0x1, R5, P6 ;  /* 0x0000000109197824 */ /* 0x000fe200030e0605 */
[----:B------:R-:W-:Y:S01]  /*3390*/  PRMT R2, RZ, 0x7610, R2 ;  /* 0x00007610ff027816 */ /* 0x000fe20000000002 */
[----:B0-----:R-:W-:Y:S01]  /*33a0*/  IMAD R10, R122, 0x21, RZ ;  /* 0x000000217a0a7824 */ /* 0x001fe200078e02ff */
[----:B------:R-:W-:Y:S01]  /*33b0*/  STL [R1+0x1d0], R20 ;  /* 0x0001d01401007387 */ /* 0x000fe20000100800 */
[----:B------:R-:W-:-:S03]  /*33c0*/  LOP3.LUT P3, RZ, R8, 0x1, RZ, 0xc0, !PT ;  /* 0x0000000108ff7812 */ /* 0x000fc6000786c0ff */
[----:B------:R0:W-:Y:S01]  /*33d0*/  STL [R1+0x1cc], R9 ;  /* 0x0001cc0901007387 */ /* 0x0001e20000100800 */
[----:B------:R-:W-:Y:S02]  /*33e0*/  SHF.R.S32.HI R11, RZ, 0x1f, R10 ;  /* 0x0000001fff0b7819 */ /* 0x000fe4000001140a */
[----:B------:R-:W-:Y:S01]  /*33f0*/  IADD3 R8, P6, PT, R10, R4, RZ ;  /* 0x000000040a087210 */ /* 0x000fe20007fde0ff */
[----:B------:R4:W-:Y:S01]  /*3400*/  STL [R1+0xbc], R10 ;  /* 0x0000bc0a01007387 */ /* 0x0009e20000100800 */
[----:B------:R-:W-:-:S03]  /*3410*/  PRMT R53, RZ, 0x7610, R53 ;  /* 0x00007610ff357816 */ /* 0x000fc60000000035 */
[----:B------:R-:W2:Y:S01]  /*3420*/  @!P0 LDG.E.U8 R2, desc[UR20][R24.64] ;  /* 0x0000001418028981 */ /* 0x000ea2000c1e1100 */
[----:B0-----:R-:W-:Y:S01]  /*3430*/  SHF.R.U64 R9, R15, 0x1c, RZ ;  /* 0x0000001c0f097819 */ /* 0x001fe200000012ff */
[----:B----4-:R-:W-:-:S03]  /*3440*/  IMAD R10, R122, 0x22, RZ ;  /* 0x000000227a0a7824 */ /* 0x010fc600078e02ff */
[----:B------:R-:W-:Y:S01]  /*3450*/  LOP3.LUT P0, RZ, R9, 0x1, RZ, 0xc0, !PT ;  /* 0x0000000109ff7812 */ /* 0x000fe2000780c0ff */
[----:B------:R0:W-:Y:S01]  /*3460*/  STL [R1+0x1c4], R11 ;  /* 0x0001c40b01007387 */ /* 0x0001e20000100800 */
[----:B------:R-:W-:Y:S01]  /*3470*/  IMAD.X R9, R11, 0x1, R5, P6 ;  /* 0x000000010b097824 */ /* 0x000fe200030e0605 */
[----:B------:R-:W-:Y:S02]  /*3480*/  SHF.R.S32.HI R20, RZ, 0x1f, R10 ;  /* 0x0000001fff147819 */ /* 0x000fe4000001140a */
[----:B------:R4:W-:Y:S01]  /*3490*/  STL [R1+0xb8], R10 ;  /* 0x0000b80a01007387 */ /* 0x0009e20000100800 */
[----:B-1----:R-:W-:-:S03]  /*34a0*/  IMAD R12, R122, 0x23, RZ ;  /* 0x000000237a0c7824 */ /* 0x002fc600078e02ff */
[----:B------:R1:W2:Y:S01]  /*34b0*/  @P5 LDG.E.U8 R53, desc[UR20][R8.64] ;  /* 0x0000001408355981 */ /* 0x0002a2000c1e1100 */
[----:B0-----:R-:W-:Y:S02]  /*34c0*/  SHF.R.U64 R11, R15, 0x1b, RZ ;  /* 0x0000001b0f0b7819 */ /* 0x001fe400000012ff */
[-C--:B----4-:R-:W-:Y:S02]  /*34d0*/  IADD3 R10, P6, PT, R10, R4.reuse, RZ ;  /* 0x000000040a0a7210 */ /* 0x090fe40007fde0ff */
[----:B------:R-:W-:Y:S02]  /*34e0*/  LOP3.LUT P5, RZ, R11, 0x1, RZ, 0xc0, !PT ;  /* 0x000000010bff7812 */ /* 0x000fe400078ac0ff */
[----:B------:R-:W-:Y:S01]  /*34f0*/  SHF.R.S32.HI R13, RZ, 0x1f, R12 ;  /* 0x0000001fff0d7819 */ /* 0x000fe2000001140c */
[----:B------:R-:W-:Y:S01]  /*3500*/  IMAD.X R11, R20, 0x1, R5, P6 ;  /* 0x00000001140b7824 */ /* 0x000fe200030e0605 */
[----:B-1----:R-:W-:Y:S01]  /*3510*/  IADD3 R8, P6, PT, R12, R4, RZ ;  /* 0x000000040c087210 */ /* 0x002fe20007fde0ff */
[----:B------:R0:W-:Y:S01]  /*3520*/  STL [R1+0xb4], R12 ;  /* 0x0000b40c01007387 */ /* 0x0001e20000100800 */
[----:B------:R-:W-:-:S02]  /*3530*/  PRMT R41, RZ, 0x7610, R41 ;  /* 0x00007610ff297816 */ /* 0x000fc40000000029 */
[----:B------:R-:W-:Y:S01]  /*3540*/  PRMT R47, RZ, 0x7610, R47 ;  /* 0x00007610ff2f7816 */ /* 0x000fe2000000002f */
[----:B------:R1:W-:Y:S01]  /*3550*/  STL [R1+0x1c0], R20 ;  /* 0x0001c01401007387 */ /* 0x0003e20000100800 */
[----:B------:R-:W-:-:S03]  /*3560*/  IMAD.X R9, R13, 0x1, R5, P6 ;  /* 0x000000010d097824 */ /* 0x000fc600030e0605 */
[----:B------:R4:W-:Y:S01]  /*3570*/  STL [R1+0x1bc], R13 ;  /* 0x0001bc0d01007387 */ /* 0x0009e20000100800 */
[----:B0-----:R-:W-:-:S03]  /*3580*/  SHF.R.U64 R12, R15, 0x1a, RZ ;  /* 0x0000001a0f0c7819 */ /* 0x001fc600000012ff */
[----:B------:R0:W2:Y:S01]  /*3590*/  @P0 LDG.E.U8 R41, desc[UR20][R8.64] ;  /* 0x0000001408290981 */ /* 0x0000a2000c1e1100 */
[----:B-1----:R-:W-:-:S03]  /*35a0*/  IMAD R20, R122, 0x24, RZ ;  /* 0x000000247a147824 */ /* 0x002fc600078e02ff */
[----:B------:R1:W2:Y:S01]  /*35b0*/  @P3 LDG.E.U8 R47, desc[UR20][R10.64] ;  /* 0x000000140a2f3981 */ /* 0x0002a2000c1e1100 */
[----:B------:R-:W-:Y:S02]  /*35c0*/  LOP3.LUT P3, RZ, R12, 0x1, RZ, 0xc0, !PT ;  /* 0x000000010cff7812 */ /* 0x000fe4000786c0ff */
[----:B----4-:R-:W-:Y:S02]  /*35d0*/  SHF.R.S32.HI R13, RZ, 0x1f, R20 ;  /* 0x0000001fff0d7819 */ /* 0x010fe40000011414 */
[----:B0-----:R-:W-:Y:S01]  /*35e0*/  IADD3 R8, P6, PT, R20, R4, RZ ;  /* 0x0000000414087210 */ /* 0x001fe20007fde0ff */
[----:B------:R0:W-:Y:S01]  /*35f0*/  STL [R1+0xb0], R20 ;  /* 0x0000b01401007387 */ /* 0x0001e20000100800 */
[----:B------:R-:W-:Y:S01]  /*3600*/  SHF.R.U64 R12, R15, 0x19, RZ ;  /* 0x000000190f0c7819 */ /* 0x000fe200000012ff */
[----:B-1----:R-:W-:Y:S01]  /*3610*/  IMAD R10, R122, 0x25, RZ ;  /* 0x000000257a0a7824 */ /* 0x002fe200078e02ff */
[----:B------:R-:W-:Y:S01]  /*3620*/  PRMT R37, RZ, 0x7610, R37 ;  /* 0x00007610ff257816 */ /* 0x000fe20000000025 */
[----:B------:R-:W-:Y:S01]  /*3630*/  STL [R1+0x1b8], R13 ;  /* 0x0001b80d01007387 */ /* 0x000fe20000100800 */
[----:B------:R-:W-:Y:S01]  /*3640*/  IMAD.X R9, R13, 0x1, R5, P6 ;  /* 0x000000010d097824 */ /* 0x000fe200030e0605 */
[----:B------:R-:W-:-:S02]  /*3650*/  LOP3.LUT P0, RZ, R12, 0x1, RZ, 0xc0, !PT ;  /* 0x000000010cff7812 */ /* 0x000fc4000780c0ff */
[----:B------:R1:W-:Y:S01]  /*3660*/  STL [R1+0xac], R10 ;  /* 0x0000ac0a01007387 */ /* 0x0003e20000100800 */
[----:B0-----:R-:W-:Y:S01]  /*3670*/  SHF.R.S32.HI R20, RZ, 0x1f, R10 ;  /* 0x0000001fff147819 */ /* 0x001fe2000001140a */
[----:B------:R-:W-:Y:S01]  /*3680*/  IMAD R12, R122, 0x26, RZ ;  /* 0x000000267a0c7824 */ /* 0x000fe200078e02ff */
[----:B------:R-:W-:Y:S01]  /*3690*/  SHF.R.U64 R11, R15, 0x18, RZ ;  /* 0x000000180f0b7819 */ /* 0x000fe200000012ff */
[----:B------:R0:W4:Y:S01]  /*36a0*/  @P5 LDG.E.U8 R37, desc[UR20][R8.64] ;  /* 0x0000001408255981 */ /* 0x000122000c1e1100 */
[-C--:B-1----:R-:W-:Y:S02]  /*36b0*/  IADD3 R10, P6, PT, R10, R4.reuse, RZ ;  /* 0x000000040a0a7210 */ /* 0x082fe40007fde0ff */
[----:B------:R-:W-:Y:S02]  /*36c0*/  LOP3.LUT P5, RZ, R11, 0x1, RZ, 0xc0, !PT ;  /* 0x000000010bff7812 */ /* 0x000fe400078ac0ff */
[----:B------:R-:W-:Y:S01]  /*36d0*/  SHF.R.S32.HI R13, RZ, 0x1f, R12 ;  /* 0x0000001fff0d7819 */ /* 0x000fe2000001140c */
[----:B------:R-:W-:Y:S01]  /*36e0*/  IMAD.X R11, R20, 0x1, R5, P6 ;  /* 0x00000001140b7824 */ /* 0x000fe200030e0605 */
[----:B0-----:R-:W-:Y:S01]  /*36f0*/  IADD3 R8, P6, PT, R12, R4, RZ ;  /* 0x000000040c087210 */ /* 0x001fe20007fde0ff */
[----:B------:R0:W-:Y:S01]  /*3700*/  STL [R1+0xa8], R12 ;  /* 0x0000a80c01007387 */ /* 0x0001e20000100800 */
[----:B------:R-:W-:-:S02]  /*3710*/  PRMT R27, RZ, 0x7610, R27 ;  /* 0x00007610ff1b7816 */ /* 0x000fc4000000001b */
[----:B------:R-:W-:Y:S01]  /*3720*/  PRMT R19, RZ, 0x7610, R19 ;  /* 0x00007610ff137816 */ /* 0x000fe20000000013 */
[----:B------:R-:W-:Y:S01]  /*3730*/  STL [R1+0x1b4], R20 ;  /* 0x0001b41401007387 */ /* 0x000fe20000100800 */
[----:B------:R-:W-:-:S03]  /*3740*/  IMAD.X R9, R13, 0x1, R5, P6 ;  /* 0x000000010d097824 */ /* 0x000fc600030e0605 */
[----:B------:R1:W-:Y:S01]  /*3750*/  STL [R1+0x1b0], R13 ;  /* 0x0001b00d01007387 */ /* 0x0003e20000100800 */
[----:B0-----:R-:W-:-:S03]  /*3760*/  SHF.R.U64 R12, R15, 0x16, RZ ;  /* 0x000000160f0c7819 */ /* 0x001fc600000012ff */
[----:B------:R-:W2:Y:S04]  /*3770*/  @P3 LDG.E.U8 R27, desc[UR20][R10.64] ;  /* 0x000000140a1b3981 */ /* 0x000ea8000c1e1100 */
[----:B------:R0:W2:Y:S01]  /*3780*/  @P0 LDG.E.U8 R19, desc[UR20][R8.64] ;  /* 0x0000001408130981 */ /* 0x0000a2000c1e1100 */
[----:B-1----:R-:W-:Y:S01]  /*3790*/  IMAD R13, R122, 0x27, RZ ;  /* 0x000000277a0d7824 */ /* 0x002fe200078e02ff */
[----:B------:R-:W-:Y:S02]  /*37a0*/  LOP3.LUT P3, RZ, R12, 0x1, RZ, 0xc0, !PT ;  /* 0x000000010cff7812 */ /* 0x000fe4000786c0ff */
[----:B------:R-:W-:Y:S02]  /*37b0*/  SHF.R.U64 R12, R15, 0x15, RZ ;  /* 0x000000150f0c7819 */ /* 0x000fe400000012ff */
[----:B------:R1:W-:Y:S01]  /*37c0*/  STL [R1+0xa4], R13 ;  /* 0x0000a40d01007387 */ /* 0x0003e20000100800 */
[----:B------:R-:W-:-:S02]  /*37d0*/  SHF.R.S32.HI R20, RZ, 0x1f, R13 ;  /* 0x0000001fff147819 */ /* 0x000fc4000001140d */
[-C--:B0-----:R-:W-:Y:S02]  /*37e0*/  IADD3 R8, P6, PT, R13, R4.reuse, RZ ;  /* 0x000000040d087210 */ /* 0x081fe40007fde0ff */
[----:B------:R-:W-:Y:S01]  /*37f0*/  LOP3.LUT P0, RZ, R12, 0x1, RZ, 0xc0, !PT ;  /* 0x000000010cff7812 */ /* 0x000fe2000780c0ff */
[----:B-1----:R-:W-:Y:S01]  /*3800*/  IMAD R13, R122, 0x29, RZ ;  /* 0x000000297a0d7824 */ /* 0x002fe200078e02ff */
[----:B------:R-:W-:Y:S01]  /*3810*/  PRMT R10, RZ, 0x7610, R10 ;  /* 0x00007610ff0a7816 */ /* 0x000fe2000000000a */
[----:B------:R-:W-:Y:S02]  /*3820*/  IMAD.X R9, R20, 0x1, R5, P6 ;  /* 0x0000000114097824 */ /* 0x000fe400030e0605 */
[----:B------:R-:W-:Y:S01]  /*3830*/  IMAD R24, R122, 0x2a, RZ ;  /* 0x0000002a7a187824 */ /* 0x000fe200078e02ff */
[----:B------:R-:W-:Y:S02]  /*3840*/  SHF.R.S32.HI R28, RZ, 0x1f, R13 ;  /* 0x0000001fff1c7819 */ /* 0x000fe4000001140d */
[-C--:B------:R-:W-:Y:S01]  /*3850*/  IADD3 R12, P6, PT, R13, R4.reuse, RZ ;  /* 0x000000040d0c7210 */ /* 0x080fe20007fde0ff */
[----:B------:R0:W-:Y:S04]  /*3860*/  STL [R1+0x1ac], R20 ;  /* 0x0001ac1401007387 */ /* 0x0001e80000100800 */
[----:B------:R1:W-:Y:S04]  /*3870*/  STL [R1+0x9c], R13 ;  /* 0x00009c0d01007387 */ /* 0x0003e80000100800 */
[----:B------:R3:W2:Y:S01]  /*3880*/  @P5 LDG.E.U8 R10, desc[UR20][R8.64] ;  /* 0x00000014080a5981 */ /* 0x0006a2000c1e1100 */
[----:B0-----:R-:W-:Y:S01]  /*3890*/  SHF.R.S32.HI R20, RZ, 0x1f, R24 ;  /* 0x0000001fff147819 */ /* 0x001fe20000011418 */
[----:B-1----:R-:W-:Y:S01]  /*38a0*/  IMAD.X R13, R28, 0x1, R5, P6 ;  /* 0x000000011c0d7824 */ /* 0x002fe200030e0605 */
[----:B---3--:R-:W-:Y:S01]  /*38b0*/  IADD3 R8, P6, PT, R24, R4, RZ ;  /* 0x0000000418087210 */ /* 0x008fe20007fde0ff */
[----:B------:R0:W-:Y:S01]  /*38c0*/  STL [R1+0x98], R24 ;  /* 0x0000981801007387 */ /* 0x0001e20000100800 */
[----:B------:R-:W-:-:S02]  /*38d0*/  PRMT R46, RZ, 0x7610, R46 ;  /* 0x00007610ff2e7816 */ /* 0x000fc4000000002e */
[----:B------:R-:W-:Y:S01]  /*38e0*/  PRMT R40, RZ, 0x7610, R40 ;  /* 0x00007610ff287816 */ /* 0x000fe20000000028 */
[----:B------:R-:W-:Y:S01]  /*38f0*/  IMAD.X R9, R20, 0x1, R5, P6 ;  /* 0x0000000114097824 */ /* 0x000fe200030e0605 */
[----:B------:R-:W-:Y:S01]  /*3900*/  SHF.R.U64 R11, R15, 0x14, RZ ;  /* 0x000000140f0b7819 */ /* 0x000fe200000012ff */
[----:B------:R-:W-:Y:S01]  /*3910*/  STL [R1+0x1a4], R28 ;  /* 0x0001a41c01007387 */ /* 0x000fe20000100800 */
[----:B0-----:R-:W-:Y:S02]  /*3920*/  IMAD R24, R122, 0x2b, RZ ;  /* 0x0000002b7a187824 */ /* 0x001fe400078e02ff */
[----:B------:R-:W-:Y:S01]  /*3930*/  LOP3.LUT P5, RZ, R11, 0x1, RZ, 0xc0, !PT ;  /* 0x000000010bff7812 */ /* 0x000fe200078ac0ff */
[----:B------:R0:W-:Y:S01]  /*3940*/  STL [R1+0x1a0], R20 ;  /* 0x0001a01401007387 */ /* 0x0001e20000100800 */
[----:B------:R-:W-:-:S03]  /*3950*/  SHF.R.U64 R11, R15, 0x13, RZ ;  /* 0x000000130f0b7819 */ /* 0x000fc600000012ff */
[----:B------:R1:W3:Y:S04]  /*3960*/  @P3 LDG.E.U8 R46, desc[UR20][R12.64] ;  /* 0x000000140c2e3981 */ /* 0x0002e8000c1e1100 */
[----:B------:R5:W2:Y:S01]  /*3970*/  @P0 LDG.E.U8 R40, desc[UR20][R8.64] ;  /* 0x0000001408280981 */ /* 0x000aa2000c1e1100 */
[----:B0-----:R-:W-:Y:S01]  /*3980*/  SHF.R.S32.HI R20, RZ, 0x1f, R24 ;  /* 0x0000001fff147819 */ /* 0x001fe20000011418 */
[----:B-1----:R-:W-:Y:S02]  /*3990*/  IMAD R12, R122, 0x2c, RZ ;  /* 0x0000002c7a0c7824 */ /* 0x002fe400078e02ff */
[----:B------:R0:W-:Y:S01]  /*39a0*/  STL [R1+0x94], R24 ;  /* 0x0000941801007387 */ /* 0x0001e20000100800 */
[----:B-----5:R-:W-:-:S03]  /*39b0*/  IADD3 R8, P6, PT, R24, R4, RZ ;  /* 0x0000000418087210 */ /* 0x020fc60007fde0ff */
[----:B------:R-:W-:Y:S01]  /*39c0*/  STL [R1+0x19c], R20 ;  /* 0x00019c1401007387 */ /* 0x000fe20000100800 */
[----:B------:R-:W-:Y:S02]  /*39d0*/  LOP3.LUT P3, RZ, R11, 0x1, RZ, 0xc0, !PT ;  /* 0x000000010bff7812 */ /* 0x000fe4000786c0ff */
[----:B------:R-:W-:Y:S01]  /*39e0*/  SHF.R.U64 R11, R15, 0x12, RZ ;  /* 0x000000120f0b7819 */ /* 0x000fe200000012ff */
[----:B------:R-:W-:Y:S01]  /*39f0*/  IMAD.X R9, R20, 0x1, R5, P6 ;  /* 0x0000000114097824 */ /* 0x000fe200030e0605 */
[----:B------:R-:W-:Y:S01]  /*3a00*/  PRMT R34, RZ, 0x7610, R34 ;  /* 0x00007610ff227816 */ /* 0x000fe20000000022 */
[----:B------:R1:W-:Y:S01]  /*3a10*/  STL [R1+0x90], R12 ;  /* 0x0000900c01007387 */ /* 0x0003e20000100800 */
[----:B------:R-:W-:Y:S01]  /*3a20*/  SHF.R.S32.HI R28, RZ, 0x1f, R12 ;  /* 0x0000001fff1c7819 */ /* 0x000fe2000001140c */
[----:B0-----:R-:W-:Y:S01]  /*3a30*/  IMAD R24, R122, 0x2d, RZ ;  /* 0x0000002d7a187824 */ /* 0x001fe200078e02ff */
[----:B------:R-:W-:Y:S02]  /*3a40*/  LOP3.LUT P0, RZ, R11, 0x1, RZ, 0xc0, !PT ;  /* 0x000000010bff7812 */ /* 0x000fe4000780c0ff */
[----:B------:R0:W5:Y:S01]  /*3a50*/  @P5 LDG.E.U8 R34, desc[UR20][R8.64] ;  /* 0x0000001408225981 */ /* 0x000162000c1e1100 */
[----:B-1----:R-:W-:-:S02]  /*3a60*/  IADD3 R12, P6, PT, R12, R4, RZ ;  /* 0x000000040c0c7210 */ /* 0x002fc40007fde0ff */
[----:B------:R-:W-:-:S03]  /*3a70*/  SHF.R.S32.HI R20, RZ, 0x1f, R24 ;  /* 0x0000001fff147819 */ /* 0x000fc60000011418 */
[----:B------:R-:W-:Y:S01]  /*3a80*/  IMAD.X R13, R28, 0x1, R5, P6 ;  /* 0x000000011c0d7824 */ /* 0x000fe200030e0605 */
[----:B0-----:R-:W-:Y:S01]  /*3a90*/  IADD3 R8, P6, PT, R24, R4, RZ ;  /* 0x0000000418087210 */ /* 0x001fe20007fde0ff */
[----:B------:R0:W-:Y:S01]  /*3aa0*/  STL [R1+0x8c], R24 ;  /* 0x00008c1801007387 */ /* 0x0001e20000100800 */
[----:B------:R-:W-:Y:S02]  /*3ab0*/  PRMT R33, RZ, 0x7610, R33 ;  /* 0x00007610ff217816 */ /* 0x000fe40000000021 */
        /* <DEDUP_REMOVED lines=8> */
[----:B------:R1:W2:Y:S04]  /*3b40*/  @P3 LDG.E.U8 R33, desc[UR20][R12.64] ;  /* 0x000000140c213981 */ /* 0x0002a8000c1e1100 */
[----:B------:R1:W2:Y:S01]  /*3b50*/  @P0 LDG.E.U8 R25, desc[UR20][R8.64] ;  /* 0x0000001408190981 */ /* 0x0002a2000c1e1100 */
[----:B0-----:R-:W-:Y:S01]  /*3b60*/  SHF.R.S32.HI R20, RZ, 0x1f, R24 ;  /* 0x0000001fff147819 */ /* 0x001fe20000011418 */
[----:B-1----:R-:W-:Y:S02]  /*3b70*/  IMAD R12, R122, 0x2f, RZ ;  /* 0x0000002f7a0c7824 */ /* 0x002fe400078e02ff */
[----:B------:R0:W-:Y:S01]  /*3b80*/  STL [R1+0x88], R24 ;  /* 0x0000881801007387 */ /* 0x0001e20000100800 */
[----:B------:R-:W-:-:S03]  /*3b90*/  IADD3 R8, P6, PT, R24, R4, RZ ;  /* 0x0000000418087210 */ /* 0x000fc60007fde0ff */
        /* <DEDUP_REMOVED lines=9> */
[----:B------:R0:W2:Y:S01]  /*3c30*/  @P5 LDG.E.U8 R26, desc[UR20][R8.64] ;  /* 0x00000014081a5981 */ /* 0x0000a2000c1e1100 */
[----:B-1----:R-:W-:-:S02]  /*3c40*/  IADD3 R12, P6, PT, R12, R4, RZ ;  /* 0x000000040c0c7210 */ /* 0x002fc40007fde0ff */
[----:B------:R-:W-:-:S03]  /*3c50*/  SHF.R.S32.HI R20, RZ, 0x1f, R24 ;  /* 0x0000001fff147819 */ /* 0x000fc60000011418 */
[----:B------:R-:W-:Y:S01]  /*3c60*/  IMAD.X R13, R28, 0x1, R5, P6 ;  /* 0x000000011c0d7824 */ /* 0x000fe200030e0605 */
[----:B0-----:R-:W-:Y:S01]  /*3c70*/  IADD3 R8, P6, PT, R24, R4, RZ ;  /* 0x0000000418087210 */ /* 0x001fe20007fde0ff */
[----:B------:R0:W-:Y:S01]  /*3c80*/  STL [R1+0x7c], R24 ;  /* 0x00007c1801007387 */ /* 0x0001e20000100800 */
[----:B------:R-:W-:-:S03]  /*3c90*/  SHF.R.U64 R11, R15, 0xd, RZ ;  /* 0x0000000d0f0b7819 */ /* 0x000fc600000012ff */
[----:B------:R-:W-:Y:S01]  /*3ca0*/  IMAD.X R9, R20, 0x1, R5, P6 ;  /* 0x0000000114097824 */ /* 0x000fe200030e0605 */
[----:B------:R-:W-:Y:S01]  /*3cb0*/  STL [R1+0x18c], R28 ;  /* 0x00018c1c01007387 */ /* 0x000fe20000100800 */
[----:B------:R-:W-:-:S03]  /*3cc0*/  LOP3.LUT P5, RZ, R11, 0x1, RZ, 0xc0, !PT ;  /* 0x000000010bff7812 */ /* 0x000fc600078ac0ff */
[----:B------:R1:W2:Y:S01]  /*3cd0*/  @P3 LDG.E.U8 R65, desc[UR20][R12.64] ;  /* 0x000000140c413981 */ /* 0x0002a2000c1e1100 */
[C---:B0-----:R-:W-:Y:S01]  /*3ce0*/  IMAD R24, R122.reuse, 0x32, RZ ;  /* 0x000000327a187824 */ /* 0x041fe200078e02ff */
[----:B------:R-:W-:Y:S02]  /*3cf0*/  SHF.R.U64 R11, R15, 0xc, RZ ;  /* 0x0000000c0f0b7819 */ /* 0x000fe400000012ff */
[----:B------:R0:W-:Y:S04]  /*3d00*/  STL [R1+0x184], R20 ;  /* 0x0001841401007387 */ /* 0x0001e80000100800 */
[----:B------:R0:W2:Y:S01]  /*3d10*/  @P0 LDG.E.U8 R71, desc[UR20][R8.64] ;  /* 0x0000001408470981 */ /* 0x0000a2000c1e1100 */
[----:B-1----:R-:W-:Y:S01]  /*3d20*/  IMAD R12, R122, 0x33, RZ ;  /* 0x000000337a0c7824 */ /* 0x002fe200078e02ff */
[----:B0-----:R-:W-:-:S02]  /*3d30*/  SHF.R.S32.HI R20, RZ, 0x1f, R24 ;  /* 0x0000001fff147819 */ /* 0x001fc40000011418 */
[----:B------:R0:W-:Y:S01]  /*3d40*/  STL [R1+0x78], R24 ;  /* 0x0000781801007387 */ /* 0x0001e20000100800 */
[----:B------:R-:W-:-:S03]  /*3d50*/  IADD3 R8, P6, PT, R24, R4, RZ ;  /* 0x0000000418087210 */ /* 0x000fc60007fde0ff */
[----:B------:R-:W-:Y:S01]  /*3d60*/  STL [R1+0x180], R20 ;  /* 0x0001801401007387 */ /* 0x000fe20000100800 */
[----:B------:R-:W-:Y:S02]  /*3d70*/  LOP3.LUT P3, RZ, R11, 0x1, RZ, 0xc0, !PT ;  /* 0x000000010bff7812 */ /* 0x000fe4000786c0ff */
[----:B------:R-:W-:Y:S01]  /*3d80*/  SHF.R.U64 R11, R15, 0xb, RZ ;  /* 0x0000000b0f0b7819 */ /* 0x000fe200000012ff */
[----:B------:R-:W-:Y:S01]  /*3d90*/  IMAD.X R9, R20, 0x1, R5, P6 ;  /* 0x0000000114097824 */ /* 0x000fe200030e0605 */
[----:B------:R1:W-:Y:S01]  /*3da0*/  STL [R1+0x74], R12 ;  /* 0x0000740c01007387 */ /* 0x0003e20000100800 */
[----:B------:R-:W-:Y:S01]  /*3db0*/  SHF.R.S32.HI R28, RZ, 0x1f, R12 ;  /* 0x0000001fff1c7819 */ /* 0x000fe2000001140c */
[----:B0-----:R-:W-:Y:S01]  /*3dc0*/  IMAD R24, R122, 0x34, RZ ;  /* 0x000000347a187824 */ /* 0x001fe200078e02ff */
[----:B------:R-:W-:Y:S01]  /*3dd0*/  LOP3.LUT P0, RZ, R11, 0x1, RZ, 0xc0, !PT ;  /* 0x000000010bff7812 */ /* 0x000fe2000780c0ff */
        /* <DEDUP_REMOVED lines=44> */
[----:B----4-:R-:W-:Y:S01]  /*40a0*/  IADD3 R8, P6, PT, R24, R4, RZ ;  /* 0x0000000418087210 */ /* 0x010fe20007fde0ff */
[----:B------:R0:W-:Y:S01]  /*40b0*/  STL [R1+0x5c], R24 ;  /* 0x00005c1801007387 */ /* 0x0001e20000100800 */
[----:B------:R-:W-:Y:S02]  /*40c0*/  LOP3.LUT P3, RZ, R11, 0x1, RZ, 0xc0, !PT ;  /* 0x000000010bff7812 */ /* 0x000fe4000786c0ff */
[----:B------:R-:W-:Y:S01]  /*40d0*/  SHF.R.U64 R11, R15, 0x4, RZ ;  /* 0x000000040f0b7819 */ /* 0x000fe200000012ff */
[----:B------:R1:W-:Y:S01]  /*40e0*/  STL [R1+0x164], R20 ;  /* 0x0001641401007387 */ /* 0x0003e20000100800 */
[----:B------:R-:W-:-:S03]  /*40f0*/  IMAD.X R9, R20, 0x1, R5, P6 ;  /* 0x0000000114097824 */ /* 0x000fc600030e0605 */
[----:B------:R4:W-:Y:S01]  /*4100*/  STL [R1+0x58], R12 ;  /* 0x0000580c01007387 */ /* 0x0009e20000100800 */
[----:B0-----:R-:W-:Y:S01]  /*4110*/  IMAD R24, R122, 0x3b, RZ ;  /* 0x0000003b7a187824 */ /* 0x001fe200078e02ff */
[----:B------:R-:W-:Y:S02]  /*4120*/  LOP3.LUT P0, RZ, R11, 0x1, RZ, 0xc0, !PT ;  /* 0x000000010bff7812 */ /* 0x000fe4000780c0ff */
[----:B------:R0:W2:Y:S01]  /*4130*/  @P5 LDG.E.U8 R98, desc[UR20][R8.64] ;  /* 0x0000001408625981 */ /* 0x0000a2000c1e1100 */
[----:B-1----:R-:W-:Y:S02]  /*4140*/  SHF.R.S32.HI R20, RZ, 0x1f, R12 ;  /* 0x0000001fff147819 */ /* 0x002fe4000001140c */
[-C--:B----4-:R-:W-:Y:S01]  /*4150*/  IADD3 R12, P6, PT, R12, R4.reuse, RZ ;  /* 0x000000040c0c7210 */ /* 0x090fe20007fde0ff */
[----:B------:R-:W-:Y:S04]  /*4160*/  STL [R1+0x54], R24 ;  /* 0x0000541801007387 */ /* 0x000fe80000100800 */
[----:B------:R1:W-:Y:S01]  /*4170*/  STL [R1+0x160], R20 ;  /* 0x0001601401007387 */ /* 0x0003e20000100800 */
[----:B------:R-:W-:Y:S01]  /*4180*/  IMAD.X R13, R20, 0x1, R5, P6 ;  /* 0x00000001140d7824 */ /* 0x000fe200030e0605 */
[----:B0-----:R-:W-:-:S02]  /*4190*/  IADD3 R8, P6, PT, R24, R4, RZ ;  /* 0x0000000418087210 */ /* 0x001fc40007fde0ff */
[----:B------:R-:W-:Y:S02]  /*41a0*/  SHF.R.U64 R11, R15, 0x3, RZ ;  /* 0x000000030f0b7819 */ /* 0x000fe400000012ff */
[----:B------:R0:W4:Y:S01]  /*41b0*/  @P3 LDG.E.U8 R99, desc[UR20][R12.64] ;  /* 0x000000140c633981 */ /* 0x000122000c1e1100 */
[----:B-1----:R-:W-:-:S05]  /*41c0*/  SHF.R.S32.HI R20, RZ, 0x1f, R24 ;  /* 0x0000001fff147819 */ /* 0x002fca0000011418 */
[----:B------:R-:W-:Y:S02]  /*41d0*/  IMAD.X R9, R20, 0x1, R5, P6 ;  /* 0x0000000114097824 */ /* 0x000fe400030e0605 */
[C---:B0-----:R-:W-:Y:S01]  /*41e0*/  IMAD R12, R122.reuse, 0x3c, RZ ;  /* 0x0000003c7a0c7824 */ /* 0x041fe200078e02ff */
[----:B------:R-:W-:Y:S01]  /*41f0*/  LOP3.LUT P5, RZ, R11, 0x1, RZ, 0xc0, !PT ;  /* 0x000000010bff7812 */ /* 0x000fe200078ac0ff */
[----:B------:R-:W-:Y:S01]  /*4200*/  STL [R1+0x15c], R20 ;  /* 0x00015c1401007387 */ /* 0x000fe20000100800 */
[----:B------:R-:W-:Y:S02]  /*4210*/  SHF.R.U64 R11, R15, 0x2, RZ ;  /* 0x000000020f0b7819 */ /* 0x000fe400000012ff */
[----:B------:R-:W-:Y:S01]  /*4220*/  SHF.R.S32.HI R66, RZ, 0x1f, R12 ;  /* 0x0000001fff427819 */ /* 0x000fe2000001140c */
[----:B------:R0:W2:Y:S01]  /*4230*/  @P0 LDG.E.U8 R101, desc[UR20][R8.64] ;  /* 0x0000001408650981 */ /* 0x0000a2000c1e1100 */
[----:B------:R-:W-:-:S03]  /*4240*/  IMAD R28, R122, 0x3d, RZ ;  /* 0x0000003d7a1c7824 */ /* 0x000fc600078e02ff */
[----:B------:R1:W-:Y:S01]  /*4250*/  STL [R1+0x50], R12 ;  /* 0x0000500c01007387 */ /* 0x0003e20000100800 */
[----:B------:R-:W-:Y:S02]  /*4260*/  LOP3.LUT P6, RZ, R11, 0x1, RZ, 0xc0, !PT ;  /* 0x000000010bff7812 */ /* 0x000fe400078cc0ff */
[----:B------:R-:W-:Y:S02]  /*4270*/  PRMT R104, RZ, 0x7610, R104 ;  /* 0x00007610ff687816 */ /* 0x000fe40000000068 */
[-C--:B-1----:R-:W-:Y:S02]  /*4280*/  IADD3 R12, P0, PT, R12, R4.reuse, RZ ;  /* 0x000000040c0c7210 */ /* 0x082fe40007f1e0ff */
[----:B------:R-:W-:Y:S02]  /*4290*/  LOP3.LUT R20, R7, 0x8, RZ, 0xfc, !PT ;  /* 0x0000000807147812 */ /* 0x000fe400078efcff */
[----:B------:R-:W-:Y:S01]  /*42a0*/  SHF.R.S32.HI R11, RZ, 0x1f, R28 ;  /* 0x0000001fff0b7819 */ /* 0x000fe2000001141c */
[----:B------:R-:W-:Y:S01]  /*42b0*/  IMAD.X R13, R66, 0x1, R5, P0 ;  /* 0x00000001420d7824 */ /* 0x000fe200000e0605 */
[----:B0-----:R-:W-:-:S02]  /*42c0*/  IADD3 R8, P0, PT, R28, R4, RZ ;  /* 0x000000041c087210 */ /* 0x001fc40007f1e0ff */
[----:B------:R-:W-:Y:S02]  /*42d0*/  SHF.R.U64 R15, R15, 0x1, RZ ;  /* 0x000000010f0f7819 */ /* 0x000fe400000012ff */
[----:B------:R-:W-:Y:S01]  /*42e0*/  IABS R67, R20 ;  /* 0x0000001400437213 */ /* 0x000fe20000000000 */
[----:B------:R0:W2:Y:S01]  /*42f0*/  @P5 LDG.E.U8 R104, desc[UR20][R12.64] ;  /* 0x000000140c685981 */ /* 0x0000a2000c1e1100 */
[----:B------:R-:W-:Y:S01]  /*4300*/  PRMT R105, RZ, 0x7610, R105 ;  /* 0x00007610ff697816 */ /* 0x000fe20000000069 */
[----:B------:R-:W-:Y:S02]  /*4310*/  IMAD.X R9, R11, 0x1, R5, P0 ;  /* 0x000000010b097824 */ /* 0x000fe400000e0605 */
[----:B------:R-:W-:Y:S01]  /*4320*/  STL [R1+0x4c], R28 ;  /* 0x00004c1c01007387 */ /* 0x000fe20000100800 */
[----:B------:R-:W-:Y:S02]  /*4330*/  LOP3.LUT P3, RZ, R15, 0x1, RZ, 0xc0, !PT ;  /* 0x000000010fff7812 */ /* 0x000fe4000786c0ff */
[----:B------:R-:W-:Y:S01]  /*4340*/  ISETP.GT.U32.AND P0, PT, R68, R129, PT ;  /* 0x000000814400720c */ /* 0x000fe20003f04070 */
[----:B------:R-:W-:Y:S01]  /*4350*/  STL [R1+0x158], R66 ;  /* 0x0001584201007387 */ /* 0x000fe20000100800 */
[----:B0-----:R-:W-:-:S03]  /*4360*/  IMAD R13, R122, 0x3e, RZ ;  /* 0x0000003e7a0d7824 */ /* 0x001fc600078e02ff */
[----:B------:R0:W-:Y:S01]  /*4370*/  STL [R1+0x154], R11 ;  /* 0x0001540b01007387 */ /* 0x0001e20000100800 */
[----:B------:R-:W-:Y:S02]  /*4380*/  LOP3.LUT R24, R7, 0x10, RZ, 0xfc, !PT ;  /* 0x0000001007187812 */ /* 0x000fe400078efcff */
[----:B------:R-:W-:Y:S01]  /*4390*/  SHF.R.S32.HI R12, RZ, 0x1f, R13 ;  /* 0x0000001fff0c7819 */ /* 0x000fe2000001140d */
[----:B------:R1:W2:Y:S01]  /*43a0*/  @P6 LDG.E.U8 R105, desc[UR20][R8.64] ;  /* 0x0000001408696981 */ /* 0x0002a2000c1e1100 */
[----:B0-----:R-:W-:Y:S01]  /*43b0*/  IMAD.HI.U32 R11, R16, R67, RZ ;  /* 0x00000043100b7227 */ /* 0x001fe200078e00ff */
[----:B-1----:R-:W-:-:S03]  /*43c0*/  IADD3 R8, P5, PT, R13, R4, RZ ;  /* 0x000000040d087210 */ /* 0x002fc60007fbe0ff */
[----:B------:R-:W-:Y:S01]  /*43d0*/  IMAD.MOV R11, RZ, RZ, -R11 ;  /* 0x000000ffff0b7224 */ /* 0x000fe200078e0a0b */
[----:B------:R-:W-:Y:S02]  /*43e0*/  PRMT R107, RZ, 0x7610, R107 ;  /* 0x00007610ff6b7816 */ /* 0x000fe4000000006b */
[----:B------:R-:W-:Y:S01]  /*43f0*/  IABS R131, R24 ;  /* 0x0000001800837213 */ /* 0x000fe20000000000 */
[----:B------:R-:W-:Y:S02]  /*4400*/  IMAD.X R9, R12, 0x1, R5, P5 ;  /* 0x000000010c097824 */ /* 0x000fe400028e0605 */
[----:B------:R-:W-:Y:S02]  /*4410*/  IMAD R130, R68, R11, R67 ;  /* 0x0000000b44827224 */ /* 0x000fe400078e0243 */
[----:B------:R-:W-:Y:S01]  /*4420*/  @!P0 IMAD.IADD R129, R129, 0x1, -R68 ;  /* 0x0000000181818824 */ /* 0x000fe200078e0a44 */
[----:B------:R-:W2:Y:S01]  /*4430*/  @P3 LDG.E.U8 R107, desc[UR20][R8.64] ;  /* 0x00000014086b3981 */ /* 0x000ea2000c1e1100 */
[----:B------:R-:W-:Y:S01]  /*4440*/  IMAD.HI.U32 R15, R16, R131, RZ ;  /* 0x00000083100f7227 */ /* 0x000fe200078e00ff */
[----:B------:R-:W-:-:S02]  /*4450*/  ISETP.GT.U32.AND P3, PT, R68, R130, PT ;  /* 0x000000824400720c */ /* 0x000fc40003f64070 */
[----:B------:R0:W-:Y:S01]  /*4460*/  STL [R1+0x48], R13 ;  /* 0x0000480d01007387 */ /* 0x0001e20000100800 */
[----:B------:R-:W-:Y:S01]  /*4470*/  IMAD.MOV R15, RZ, RZ, -R15 ;  /* 0x000000ffff0f7224 */ /* 0x000fe200078e0a0f */
[----:B------:R-:W-:Y:S01]  /*4480*/  ISETP.GT.U32.AND P5, PT, R68, R129, PT ;  /* 0x000000814400720c */ /* 0x000fe20003fa4070 */
[----:B0-----:R-:W-:Y:S02]  /*4490*/  IMAD R13, R122, 0x3f, RZ ;  /* 0x0000003f7a0d7824 */ /* 0x001fe400078e02ff */
[----:B------:R-:W-:-:S03]  /*44a0*/  IMAD R131, R68, R15, R131 ;  /* 0x0000000f44837224 */ /* 0x000fc600078e0283 */
[----:B------:R-:W-:Y:S02]  /*44b0*/  SHF.R.S32.HI R11, RZ, 0x1f, R13 ;  /* 0x0000001fff0b7819 */ /* 0x000fe4000001140d */
[----:B------:R-:W-:Y:S01]  /*44c0*/  IADD3 R4, P0, PT, R13, R4, RZ ;  /* 0x000000040d047210 */ /* 0x000fe20007f1e0ff */
[----:B------:R-:W-:Y:S01]  /*44d0*/  STL [R1+0x150], R12 ;  /* 0x0001500c01007387 */ /* 0x000fe20000100800 */
[----:B------:R-:W-:-:S03]  /*44e0*/  @!P3 IMAD.IADD R130, R130, 0x1, -R68 ;  /* 0x000000018282b824 */ /* 0x000fc600078e0a44 */
[----:B------:R-:W-:Y:S01]  /*44f0*/  IMAD.X R5, R11, 0x1, R5, P0 ;  /* 0x000000010b057824 */ /* 0x000fe200000e0605 */
[----:B------:R0:W-:Y:S01]  /*4500*/  STL [R1+0x44], R13 ;  /* 0x0000440d01007387 */ /* 0x0001e20000100800 */
[C---:B------:R-:W-:Y:S01]  /*4510*/  ISETP.GT.U32.AND P0, PT, R68.reuse, R131, PT ;  /* 0x000000834400720c */ /* 0x040fe20003f04070 */
[----:B------:R-:W-:Y:S01]  /*4520*/  @!P5 IMAD.IADD R129, R129, 0x1, -R68 ;  /* 0x000000018181d824 */ /* 0x000fe200078e0a44 */
[----:B------:R-:W-:Y:S02]  /*4530*/  PRMT R110, RZ, 0x7610, R110 ;  /* 0x00007610ff6e7816 */ /* 0x000fe4000000006e */
[----:B------:R-:W-:Y:S02]  /*4540*/  ISETP.GT.U32.AND P5, PT, R68, R130, PT ;  /* 0x000000824400720c */ /* 0x000fe40003fa4070 */
[C---:B0-----:R-:W-:Y:S02]  /*4550*/  LOP3.LUT R13, R7.reuse, 0x20, RZ, 0xfc, !PT ;  /* 0x00000020070d7812 */ /* 0x041fe400078efcff */
[----:B------:R-:W-:Y:S01]  /*4560*/  LOP3.LUT R12, R7, 0x14, RZ, 0xfc, !PT ;  /* 0x00000014070c7812 */ /* 0x000fe200078efcff */
[----:B------:R0:W-:Y:S01]  /*4570*/  STL [R1+0x14c], R11 ;  /* 0x00014c0b01007387 */ /* 0x0001e20000100800 */
[----:B------:R-:W-:-:S02]  /*4580*/  IABS R119, R13 ;  /* 0x0000000d00777213 */ /* 0x000fc40000000000 */
[----:B------:R-:W-:Y:S01]  /*4590*/  ISETP.GE.AND P6, PT, R20, RZ, PT ;  /* 0x000000ff1400720c */ /* 0x000fe20003fc6270 */
[----:B------:R1:W2:Y:S01]  /*45a0*/  @!P2 LDG.E.U8 R110, desc[UR20][R4.64] ;  /* 0x00000014046ea981 */ /* 0x0002a2000c1e1100 */
[----:B------:R-:W-:Y:S01]  /*45b0*/  IABS R125, R12 ;  /* 0x0000000c007d7213 */ /* 0x000fe20000000000 */
[----:B------:R-:W-:Y:S01]  /*45c0*/  @!P0 IMAD.IADD R131, R131, 0x1, -R68 ;  /* 0x0000000183838824 */ /* 0x000fe200078e0a44 */
[----:B0-----:R-:W-:Y:S01]  /*45d0*/  LOP3.LUT R11, R7, 0x18, RZ, 0xfc, !PT ;  /* 0x00000018070b7812 */ /* 0x001fe200078efcff */
[----:B-1----:R-:W-:-:S03]  /*45e0*/  IMAD.HI.U32 R5, R16, R119, RZ ;  /* 0x0000007710057227 */ /* 0x002fc600078e00ff */
[----:B------:R-:W-:Y:S01]  /*45f0*/  IABS R9, R11 ;  /* 0x0000000b00097213 */ /* 0x000fe20000000000 */
[----:B------:R-:W-:Y:S02]  /*4600*/  IMAD.MOV R5, RZ, RZ, -R5 ;  /* 0x000000ffff057224 */ /* 0x000fe400078e0a05 */
[----:B------:R-:W-:Y:S01]  /*4610*/  IMAD.HI.U32 R8, R16, R125, RZ ;  /* 0x0000007d10087227 */ /* 0x000fe200078e00ff */
[----:B------:R-:W-:Y:S02]  /*4620*/  ISETP.GT.U32.AND P0, PT, R68, R131, PT ;  /* 0x000000834400720c */ /* 0x000fe40003f04070 */
[----:B------:R-:W-:Y:S01]  /*4630*/  ISETP.GE.AND P3, PT, R12, RZ, PT ;  /* 0x000000ff0c00720c */ /* 0x000fe20003f66270 */
[----:B------:R-:W-:Y:S02]  /*4640*/  @!P5 IMAD.IADD R130, R130, 0x1, -R68 ;  /* 0x000000018282d824 */ /* 0x000fe400078e0a44 */
[----:B------:R-:W-:Y:S01]  /*4650*/  IMAD R119, R68, R5, R119 ;  /* 0x0000000544777224 */ /* 0x000fe200078e0277 */
[----:B------:R-:W-:Y:S01]  /*4660*/  LOP3.LUT R12, R7, 0x24, RZ, 0xfc, !PT ;  /* 0x00000024070c7812 */ /* 0x000fe200078efcff */
[----:B------:R-:W-:-:S02]  /*4670*/  IMAD.MOV R8, RZ, RZ, -R8 ;  /* 0x000000ffff087224 */ /* 0x000fc400078e0a08 */
[----:B------:R-:W-:-:S04]  /*4680*/  IMAD.HI.U32 R4, R16, R9, RZ ;  /* 0x0000000910047227 */ /* 0x000fc800078e00ff */
[----:B------:R-:W-:Y:S01]  /*4690*/  @!P6 IMAD.MOV R130, RZ, RZ, -R130 ;  /* 0x000000ffff82e224 */ /* 0x000fe200078e0a82 */
[C---:B------:R-:W-:Y:S01]  /*46a0*/  ISETP.GT.U32.AND P6, PT, R68.reuse, R119, PT ;  /* 0x000000774400720c */ /* 0x040fe20003fc4070 */
[----:B------:R-:W-:Y:S01]  /*46b0*/  IMAD R125, R68, R8, R125 ;  /* 0x00000008447d7224 */ /* 0x000fe200078e027d */
[----:B------:R-:W-:Y:S01]  /*46c0*/  IABS R8, R12 ;  /* 0x0000000c00087213 */ /* 0x000fe20000000000 */
[----:B------:R-:W-:-:S04]  /*46d0*/  IMAD.MOV R4, RZ, RZ, -R4 ;  /* 0x000000ffff047224 */ /* 0x000fc800078e0a04 */
[C---:B------:R-:W-:Y:S02]  /*46e0*/  IMAD R124, R68.reuse, R4, R9 ;  /* 0x00000004447c7224 */ /* 0x040fe400078e0209 */
[----:B------:R-:W-:Y:S01]  /*46f0*/  IMAD.MOV.U32 R5, RZ, RZ, R8 ;  /* 0x000000ffff057224 */ /* 0x000fe200078e0008 */
[----:B------:R-:W-:Y:S01]  /*4700*/  ISETP.GE.AND P5, PT, R11, RZ, PT ;  /* 0x000000ff0b00720c */ /* 0x000fe20003fa6270 */
[----:B------:R-:W-:Y:S01]  /*4710*/  @!P0 IMAD.IADD R131, R131, 0x1, -R68 ;  /* 0x0000000183838824 */ /* 0x000fe200078e0a44 */
[C---:B------:R-:W-:Y:S01]  /*4720*/  ISETP.GT.U32.AND P0, PT, R68.reuse, R124, PT ;  /* 0x0000007c4400720c */ /* 0x040fe20003f04070 */
[----:B------:R-:W-:Y:S01]  /*4730*/  @!P4 IMAD.MOV R129, RZ, RZ, -R129 ;  /* 0x000000ffff81c224 */ /* 0x000fe200078e0a81 */
[----:B------:R-:W-:Y:S01]  /*4740*/  ISETP.GT.U32.AND P4, PT, R68, R125, PT ;  /* 0x0000007d4400720c */ /* 0x000fe20003f84070 */
[----:B------:R-:W-:Y:S01]  /*4750*/  IMAD.HI.U32 R4, R16, R5, RZ ;  /* 0x0000000510047227 */ /* 0x000fe200078e00ff */
[----:B------:R-:W-:-:S03]  /*4760*/  LOP3.LUT R11, R7, 0x28, RZ, 0xfc, !PT ;  /* 0x00000028070b7812 */ /* 0x000fc600078efcff */
[----:B------:R-:W-:Y:S01]  /*4770*/  @!P6 IMAD.IADD R119, R119, 0x1, -R68 ;  /* 0x000000017777e824 */ /* 0x000fe200078e0a44 */
[----:B------:R-:W-:Y:S01]  /*4780*/  IABS R117, R11 ;  /* 0x0000000b00757213 */ /* 0x000fe20000000000 */
[----:B------:R-:W-:-:S03]  /*4790*/  IMAD.MOV R4, RZ, RZ, -R4 ;  /* 0x000000ffff047224 */ /* 0x000fc600078e0a04 */
[C---:B------:R-:W-:Y:S01]  /*47a0*/  ISETP.GT.U32.AND P6, PT, R68.reuse, R119, PT ;  /* 0x000000774400720c */ /* 0x040fe20003fc4070 */
[----:B------:R-:W-:Y:S02]  /*47b0*/  IMAD R118, R68, R4, R5 ;  /* 0x0000000444767224 */ /* 0x000fe400078e0205 */
[----:B------:R-:W-:-:S04]  /*47c0*/  IMAD.HI.U32 R4, R16, R117, RZ ;  /* 0x0000007510047227 */ /* 0x000fc800078e00ff */
[--C-:B------:R-:W-:Y:S02]  /*47d0*/  @!P0 IMAD.IADD R124, R124, 0x1, -R68.reuse ;  /* 0x000000017c7c8824 */ /* 0x100fe400078e0a44 */
[----:B------:R-:W-:Y:S02]  /*47e0*/  @!P4 IMAD.IADD R125, R125, 0x1, -R68 ;  /* 0x000000017d7dc824 */ /* 0x000fe400078e0a44 */
[----:B------:R-:W-:Y:S01]  /*47f0*/  IMAD.MOV R4, RZ, RZ, -R4 ;  /* 0x000000ffff047224 */ /* 0x000fe200078e0a04 */
[C---:B------:R-:W-:Y:S02]  /*4800*/  ISETP.GT.U32.AND P0, PT, R68.reuse, R124, PT ;  /* 0x0000007c4400720c */ /* 0x040fe40003f04070 */
[C---:B------:R-:W-:Y:S01]  /*4810*/  ISETP.GT.U32.AND P4, PT, R68.reuse, R125, PT ;  /* 0x0000007d4400720c */ /* 0x040fe20003f84070 */
[----:B------:R-:W-:Y:S02]  /*4820*/  IMAD R117, R68, R4, R117 ;  /* 0x0000000444757224 */ /* 0x000fe400078e0275 */
[----:B------:R-:W-:Y:S01]  /*4830*/  @!P6 IMAD.IADD R119, R119, 0x1, -R68 ;  /* 0x000000017777e824 */ /* 0x000fe200078e0a44 */
[----:B------:R-:W-:-:S02]  /*4840*/  LOP3.LUT R8, R7, 0x30, RZ, 0xfc, !PT ;  /* 0x0000003007087812 */ /* 0x000fc400078efcff */
[----:B------:R-:W-:Y:S02]  /*4850*/  ISETP.GT.U32.AND P6, PT, R68, R117, PT ;  /* 0x000000754400720c */ /* 0x000fe40003fc4070 */
[----:B------:R-:W-:-:S03]  /*4860*/  IABS R9, R8 ;  /* 0x0000000800097213 */ /* 0x000fc60000000000 */
[--C-:B------:R-:W-:Y:S01]  /*4870*/  @!P0 IMAD.IADD R124, R124, 0x1, -R68.reuse ;  /* 0x000000017c7c8824 */ /* 0x100fe200078e0a44 */
[----:B------:R-:W-:Y:S01]  /*4880*/  ISETP.GE.AND P0, PT, R11, RZ, PT ;  /* 0x000000ff0b00720c */ /* 0x000fe20003f06270 */
[----:B------:R-:W-:Y:S01]  /*4890*/  @!P4 IMAD.IADD R125, R125, 0x1, -R68 ;  /* 0x000000017d7dc824 */ /* 0x000fe200078e0a44 */
[----:B------:R-:W-:Y:S01]  /*48a0*/  ISETP.GT.U32.AND P4, PT, R68, R118, PT ;  /* 0x000000764400720c */ /* 0x000fe20003f84070 */
[----:B------:R-:W-:Y:S01]  /*48b0*/  IMAD.HI.U32 R5, R16, R9, RZ ;  /* 0x0000000910057227 */ /* 0x000fe200078e00ff */
[----:B------:R-:W-:-:S03]  /*48c0*/  LOP3.LUT R11, R7, 0x34, RZ, 0xfc, !PT ;  /* 0x00000034070b7812 */ /* 0x000fc600078efcff */
[----:B------:R-:W-:Y:S01]  /*48d0*/  @!P6 IMAD.IADD R117, R117, 0x1, -R68 ;  /* 0x000000017575e824 */ /* 0x000fe200078e0a44 */
[----:B------:R-:W-:Y:S01]  /*48e0*/  IABS R113, R11 ;  /* 0x0000000b00717213 */ /* 0x000fe20000000000 */
[----:B------:R-:W-:Y:S01]  /*48f0*/  @!P3 IMAD.MOV R125, RZ, RZ, -R125 ;  /* 0x000000ffff7db224 */ /* 0x000fe200078e0a7d */
[----:B------:R-:W-:Y:S01]  /*4900*/  ISETP.GE.AND P3, PT, R12, RZ, PT ;  /* 0x000000ff0c00720c */ /* 0x000fe20003f66270 */
[----:B------:R-:W-:Y:S01]  /*4910*/  IMAD.MOV R5, RZ, RZ, -R5 ;  /* 0x000000ffff057224 */ /* 0x000fe200078e0a05 */
[----:B------:R-:W-:Y:S01]  /*4920*/  LOP3.LUT R12, R7, 0x38, RZ, 0xfc, !PT ;  /* 0x00000038070c7812 */ /* 0x000fe200078efcff */
[----:B------:R-:W-:Y:S01]  /*4930*/  IMAD.HI.U32 R4, R16, R113, RZ ;  /* 0x0000007110047227 */ /* 0x000fe200078e00ff */
[----:B------:R-:W-:-:S03]  /*4940*/  ISETP.GT.U32.AND P6, PT, R68, R117, PT ;  /* 0x000000754400720c */ /* 0x000fc60003fc4070 */
[----:B------:R-:W-:Y:S01]  /*4950*/  IMAD R114, R68, R5, R9 ;  /* 0x0000000544727224 */ /* 0x000fe200078e0209 */
[----:B------:R-:W-:Y:S01]  /*4960*/  IABS R9, R12 ;  /* 0x0000000c00097213 */ /* 0x000fe20000000000 */
[----:B------:R-:W-:Y:S01]  /*4970*/  @!P5 IMAD.MOV R124, RZ, RZ, -R124 ;  /* 0x000000ffff7cd224 */ /* 0x000fe200078e0a7c */
[----:B------:R-:W-:Y:S01]  /*4980*/  ISETP.GE.AND P5, PT, R8, RZ, PT ;  /* 0x000000ff0800720c */ /* 0x000fe20003fa6270 */
[----:B------:R-:W-:Y:S01]  /*4990*/  @!P4 IMAD.IADD R118, R118, 0x1, -R68 ;  /* 0x000000017676c824 */ /* 0x000fe200078e0a44 */
[----:B------:R-:W-:Y:S01]  /*49a0*/  LOP3.LUT R8, R7, 0x40, RZ, 0xfc, !PT ;  /* 0x0000004007087812 */ /* 0x000fe200078efcff */
[----:B------:R-:W-:Y:S01]  /*49b0*/  IMAD.MOV R4, RZ, RZ, -R4 ;  /* 0x000000ffff047224 */ /* 0x000fe200078e0a04 */
[----:B------:R-:W-:Y:S01]  /*49c0*/  ISETP.GE.AND P2, PT, R24, RZ, PT ;  /* 0x000000ff1800720c */ /* 0x000fe20003f46270 */
[----:B------:R-:W-:Y:S01]  /*49d0*/  IMAD.HI.U32 R5, R16, R9, RZ ;  /* 0x0000000910057227 */ /* 0x000fe200078e00ff */
[C---:B------:R-:W-:Y:S02]  /*49e0*/  ISETP.GT.U32.AND P4, PT, R68.reuse, R118, PT ;  /* 0x000000764400720c */ /* 0x040fe40003f84070 */
[----:B------:R-:W-:Y:S01]  /*49f0*/  IABS R111, R8 ;  /* 0x00000008006f7213 */ /* 0x000fe20000000000 */
[----:B------:R-:W-:-:S02]  /*4a00*/  IMAD R113, R68, R4, R113 ;  /* 0x0000000444717224 */ /* 0x000fc400078e0271 */
[----:B------:R-:W-:Y:S02]  /*4a10*/  IMAD.MOV R5, RZ, RZ, -R5 ;  /* 0x000000ffff057224 */ /* 0x000fe400078e0a05 */
[----:B------:R-:W-:Y:S01]  /*4a20*/  @!P6 IMAD.IADD R117, R117, 0x1, -R68 ;  /* 0x000000017575e824 */ /* 0x000fe200078e0a44 */
[C---:B------:R-:W-:Y:S01]  /*4a30*/  ISETP.GT.U32.AND P6, PT, R68.reuse, R113, PT ;  /* 0x000000714400720c */ /* 0x040fe20003fc4070 */
[----:B------:R-:W-:Y:S02]  /*4a40*/  IMAD R112, R68, R5, R9 ;  /* 0x0000000544707224 */ /* 0x000fe400078e0209 */
[----:B------:R-:W-:-:S04]  /*4a50*/  IMAD.HI.U32 R4, R16, R111, RZ ;  /* 0x0000006f10047227 */ /* 0x000fc800078e00ff */
[----:B------:R-:W-:Y:S02]  /*4a60*/  IMAD.MOV R4, RZ, RZ, -R4 ;  /* 0x000000ffff047224 */ /* 0x000fe400078e0a04 */
[----:B------:R-:W-:Y:S01]  /*4a70*/  @!P0 IMAD.MOV R117, RZ, RZ, -R117 ;  /* 0x000000ffff758224 */ /* 0x000fe200078e0a75 */
[----:B------:R-:W-:Y:S01]  /*4a80*/  ISETP.GT.U32.AND P0, PT, R68, R112, PT ;  /* 0x000000704400720c */ /* 0x000fe20003f04070 */
[----:B------:R-:W-:Y:S01]  /*4a90*/  @!P2 IMAD.MOV R131, RZ, RZ, -R131 ;  /* 0x000000ffff83a224 */ /* 0x000fe200078e0a83 */
[----:B------:R-:W-:Y:S01]  /*4aa0*/  ISETP.GE.AND P2, PT, R13, RZ, PT ;  /* 0x000000ff0d00720c */ /* 0x000fe20003f46270 */
[--C-:B------:R-:W-:Y:S01]  /*4ab0*/  @!P4 IMAD.IADD R118, R118, 0x1, -R68.reuse ;  /* 0x000000017676c824 */ /* 0x100fe200078e0a44 */
[----:B------:R-:W-:Y:S01]  /*4ac0*/  ISETP.GE.AND P4, PT, R11, RZ, PT ;  /* 0x000000ff0b00720c */ /* 0x000fe20003f86270 */
[----:B------:R-:W-:Y:S01]  /*4ad0*/  IMAD R111, R68, R4, R111 ;  /* 0x00000004446f7224 */ /* 0x000fe200078e026f */
[----:B------:R-:W-:Y:S01]  /*4ae0*/  LOP3.LUT R11, R7, 0x44, RZ, 0xfc, !PT ;  /* 0x00000044070b7812 */ /* 0x000fe200078efcff */
[----:B------:R-:W-:-:S02]  /*4af0*/  @!P6 IMAD.IADD R113, R113, 0x1, -R68 ;  /* 0x000000017171e824 */ /* 0x000fc400078e0a44 */
[----:B------:R-:W-:Y:S01]  /*4b00*/  @!P3 IMAD.MOV R118, RZ, RZ, -R118 ;  /* 0x000000ffff76b224 */ /* 0x000fe200078e0a76 */
[----:B------:R-:W-:Y:S02]  /*4b10*/  ISETP.GT.U32.AND P6, PT, R68, R111, PT ;  /* 0x0000006f4400720c */ /* 0x000fe40003fc4070 */
[----:B------:R-:W-:Y:S02]  /*4b20*/  ISETP.GE.AND P3, PT, R12, RZ, PT ;  /* 0x000000ff0c00720c */ /* 0x000fe40003f66270 */
[----:B------:R-:W-:Y:S02]  /*4b30*/  IABS R109, R11 ;  /* 0x0000000b006d7213 */ /* 0x000fe40000000000 */
[C---:B------:R-:W-:Y:S01]  /*4b40*/  LOP3.LUT R12, R7.reuse, 0x48, RZ, 0xfc, !PT ;  /* 0x00000048070c7812 */ /* 0x040fe200078efcff */
[----:B------:R-:W-:Y:S01]  /*4b50*/  @!P0 IMAD.IADD R112, R112, 0x1, -R68 ;  /* 0x0000000170708824 */ /* 0x000fe200078e0a44 */
[----:B------:R-:W-:Y:S01]  /*4b60*/  LOP3.LUT R13, R7, 0x50, RZ, 0xfc, !PT ;  /* 0x00000050070d7812 */ /* 0x000fe200078efcff */
[----:B------:R-:W-:Y:S01]  /*4b70*/  @!P2 IMAD.MOV R119, RZ, RZ, -R119 ;  /* 0x000000ffff77a224 */ /* 0x000fe200078e0a77 */
[----:B------:R-:W-:Y:S01]  /*4b80*/  IABS R9, R12 ;  /* 0x0000000c00097213 */ /* 0x000fe20000000000 */
[----:B------:R-:W-:Y:S01]  /*4b90*/  IMAD.HI.U32 R4, R16, R109, RZ ;  /* 0x0000006d10047227 */ /* 0x000fe200078e00ff */
[----:B------:R-:W-:-:S02]  /*4ba0*/  ISETP.GT.U32.AND P0, PT, R68, R113, PT ;  /* 0x000000714400720c */ /* 0x000fc40003f04070 */
[----:B------:R-:W-:Y:S01]  /*4bb0*/  ISETP.GT.U32.AND P2, PT, R68, R114, PT ;  /* 0x000000724400720c */ /* 0x000fe20003f44070 */
[----:B------:R-:W-:Y:S01]  /*4bc0*/  IMAD.MOV R4, RZ, RZ, -R4 ;  /* 0x000000ffff047224 */ /* 0x000fe200078e0a04 */
[----:B------:R-:W-:Y:S01]  /*4bd0*/  IABS R95, R13 ;  /* 0x0000000d005f7213 */ /* 0x000fe20000000000 */
[----:B------:R-:W-:-:S04]  /*4be0*/  IMAD.HI.U32 R5, R16, R9, RZ ;  /* 0x0000000910057227 */ /* 0x000fc800078e00ff */
[----:B------:R-:W-:Y:S01]  /*4bf0*/  @!P6 IMAD.IADD R111, R111, 0x1, -R68 ;  /* 0x000000016f6fe824 */ /* 0x000fe200078e0a44 */
[C---:B------:R-:W-:Y:S01]  /*4c00*/  ISETP.GT.U32.AND P6, PT, R68.reuse, R112, PT ;  /* 0x000000704400720c */ /* 0x040fe20003fc4070 */
[----:B------:R-:W-:Y:S02]  /*4c10*/  IMAD R109, R68, R4, R109 ;  /* 0x00000004446d7224 */ /* 0x000fe400078e026d */
[----:B------:R-:W-:Y:S02]  /*4c20*/  IMAD.MOV R5, RZ, RZ, -R5 ;  /* 0x000000ffff057224 */ /* 0x000fe400078e0a05 */
[----:B------:R-:W-:-:S04]  /*4c30*/  IMAD.HI.U32 R4, R16, R95, RZ ;  /* 0x0000005f10047227 */ /* 0x000fc800078e00ff */
[----:B------:R-:W-:Y:S02]  /*4c40*/  IMAD R108, R68, R5, R9 ;  /* 0x00000005446c7224 */ /* 0x000fe400078e0209 */
[----:B------:R-:W-:Y:S02]  /*4c50*/  IMAD.MOV R4, RZ, RZ, -R4 ;  /* 0x000000ffff047224 */ /* 0x000fe400078e0a04 */
[--C-:B------:R-:W-:Y:S02]  /*4c60*/  @!P0 IMAD.IADD R113, R113, 0x1, -R68.reuse ;  /* 0x0000000171718824 */ /* 0x100fe400078e0a44 */
[----:B------:R-:W-:Y:S02]  /*4c70*/  @!P2 IMAD.IADD R114, R114, 0x1, -R68 ;  /* 0x000000017272a824 */ /* 0x000fe400078e0a44 */
[C---:B------:R-:W-:Y:S02]  /*4c80*/  IMAD R95, R68.reuse, R4, R95 ;  /* 0x00000004445f7224 */ /* 0x040fe400078e025f */
[----:B------:R-:W-:Y:S01]  /*4c90*/  @!P4 IMAD.MOV R113, RZ, RZ, -R113 ;  /* 0x000000ffff71c224 */ /* 0x000fe200078e0a71 */
[----:B------:R-:W-:-:S02]  /*4ca0*/  ISETP.GT.U32.AND P4, PT, R68, R108, PT ;  /* 0x0000006c4400720c */ /* 0x000fc40003f84070 */
[----:B------:R-:W-:Y:S02]  /*4cb0*/  ISETP.GT.U32.AND P2, PT, R68, R114, PT ;  /* 0x000000724400720c */ /* 0x000fe40003f44070 */
[C---:B------:R-:W-:Y:S01]  /*4cc0*/  LOP3.LUT R15, R7.reuse, 0x54, RZ, 0xfc, !PT ;  /* 0x00000054070f7812 */ /* 0x040fe200078efcff */
[----:B------:R-:W-:Y:S01]  /*4cd0*/  @!P6 IMAD.IADD R112, R112, 0x1, -R68 ;  /* 0x000000017070e824 */ /* 0x000fe200078e0a44 */
[----:B------:R-:W-:Y:S02]  /*4ce0*/  ISETP.GT.U32.AND P6, PT, R68, R95, PT ;  /* 0x0000005f4400720c */ /* 0x000fe40003fc4070 */
[----:B------:R-:W-:Y:S02]  /*4cf0*/  IABS R5, R15 ;  /* 0x0000000f00057213 */ /* 0x000fe40000000000 */
[----:B------:R-:W-:-:S03]  /*4d00*/  LOP3.LUT R20, R7, 0x58, RZ, 0xfc, !PT ;  /* 0x0000005807147812 */ /* 0x000fc600078efcff */
[----:B------:R-:W-:Y:S01]  /*4d10*/  IMAD.HI.U32 R4, R16, R5, RZ ;  /* 0x0000000510047227 */ /* 0x000fe200078e00ff */
[----:B------:R-:W-:-:S03]  /*4d20*/  IABS R93, R20 ;  /* 0x00000014005d7213 */ /* 0x000fc60000000000 */
[--C-:B------:R-:W-:Y:S02]  /*4d30*/  @!P4 IMAD.IADD R108, R108, 0x1, -R68.reuse ;  /* 0x000000016c6cc824 */ /* 0x100fe400078e0a44 */
[----:B------:R-:W-:Y:S02]  /*4d40*/  @!P2 IMAD.IADD R114, R114, 0x1, -R68 ;  /* 0x000000017272a824 */ /* 0x000fe400078e0a44 */
[----:B------:R-:W-:Y:S02]  /*4d50*/  IMAD.MOV R4, RZ, RZ, -R4 ;  /* 0x000000ffff047224 */ /* 0x000fe400078e0a04 */
[----:B------:R-:W-:Y:S01]  /*4d60*/  @!P6 IMAD.IADD R95, R95, 0x1, -R68 ;  /* 0x000000015f5fe824 */ /* 0x000fe200078e0a44 */
[C---:B------:R-:W-:Y:S01]  /*4d70*/  ISETP.GT.U32.AND P6, PT, R68.reuse, R108, PT ;  /* 0x0000006c4400720c */ /* 0x040fe20003fc4070 */
[----:B------:R-:W-:Y:S01]  /*4d80*/  @!P5 IMAD.MOV R114, RZ, RZ, -R114 ;  /* 0x000000ffff72d224 */ /* 0x000fe200078e0a72 */
[C---:B------:R-:W-:Y:S01]  /*4d90*/  ISETP.GT.U32.AND P5, PT, R68.reuse, R111, PT ;  /* 0x0000006f4400720c */ /* 0x040fe20003fa4070 */
[----:B------:R-:W-:-:S02]  /*4da0*/  IMAD R106, R68, R4, R5 ;  /* 0x00000004446a7224 */ /* 0x000fc400078e0205 */
[----:B------:R-:W-:Y:S01]  /*4db0*/  IMAD.HI.U32 R4, R16, R93, RZ ;  /* 0x0000005d10047227 */ /* 0x000fe200078e00ff */
[----:B------:R-:W-:Y:S02]  /*4dc0*/  ISETP.GE.AND P2, PT, R8, RZ, PT ;  /* 0x000000ff0800720c */ /* 0x000fe40003f46270 */
[----:B------:R-:W-:Y:S01]  /*4dd0*/  LOP3.LUT R8, R7, 0x60, RZ, 0xfc, !PT ;  /* 0x0000006007087812 */ /* 0x000fe200078efcff */
[----:B------:R-:W-:Y:S01]  /*4de0*/  IMAD.MOV R5, RZ, RZ, -R4 ;  /* 0x000000ffff057224 */ /* 0x000fe200078e0a04 */
[C---:B------:R-:W-:Y:S02]  /*4df0*/  ISETP.GT.U32.AND P0, PT, R68.reuse, R109, PT ;  /* 0x0000006d4400720c */ /* 0x040fe40003f04070 */
[----:B------:R-:W-:Y:S01]  /*4e00*/  IABS R9, R8 ;  /* 0x0000000800097213 */ /* 0x000fe20000000000 */
[----:B------:R-:W-:Y:S02]  /*4e10*/  IMAD R93, R68, R5, R93 ;  /* 0x00000005445d7224 */ /* 0x000fe400078e025d */
[----:B------:R-:W-:-:S02]  /*4e20*/  @!P6 IMAD.IADD R108, R108, 0x1, -R68 ;  /* 0x000000016c6ce824 */ /* 0x000fc400078e0a44 */
[----:B------:R-:W-:Y:S01]  /*4e30*/  @!P5 IMAD.IADD R111, R111, 0x1, -R68 ;  /* 0x000000016f6fd824 */ /* 0x000fe200078e0a44 */
[----:B------:R-:W-:Y:S01]  /*4e40*/  ISETP.GT.U32.AND P6, PT, R68, R93, PT ;  /* 0x0000005d4400720c */ /* 0x000fe20003fc4070 */
[----:B------:R-:W-:-:S04]  /*4e50*/  IMAD.HI.U32 R4, R16, R9, RZ ;  /* 0x0000000910047227 */ /* 0x000fc800078e00ff */
[----:B------:R-:W-:Y:S01]  /*4e60*/  @!P2 IMAD.MOV R111, RZ, RZ, -R111 ;  /* 0x000000ffff6fa224 */ /* 0x000fe200078e0a6f */
[C---:B------:R-:W-:Y:S01]  /*4e70*/  ISETP.GT.U32.AND P2, PT, R68.reuse, R106, PT ;  /* 0x0000006a4400720c */ /* 0x040fe20003f44070 */
[----:B------:R-:W-:Y:S02]  /*4e80*/  IMAD.MOV R4, RZ, RZ, -R4 ;  /* 0x000000ffff047224 */ /* 0x000fe400078e0a04 */
[----:B------:R-:W-:Y:S01]  /*4e90*/  @!P3 IMAD.MOV R112, RZ, RZ, -R112 ;  /* 0x000000ffff70b224 */ /* 0x000fe200078e0a70 */
[C---:B------:R-:W-:Y:S01]  /*4ea0*/  ISETP.GT.U32.AND P3, PT, R68.reuse, R95, PT ;  /* 0x0000005f4400720c */ /* 0x040fe20003f64070 */
[--C-:B------:R-:W-:Y:S02]  /*4eb0*/  @!P0 IMAD.IADD R109, R109, 0x1, -R68.reuse ;  /* 0x000000016d6d8824 */ /* 0x100fe400078e0a44 */
[C---:B------:R-:W-:Y:S01]  /*4ec0*/  IMAD R92, R68.reuse, R4, R9 ;  /* 0x00000004445c7224 */ /* 0x040fe200078e0209 */
[----:B------:R-:W-:Y:S01]  /*4ed0*/  LOP3.LUT R24, R7, 0x64, RZ, 0xfc, !PT ;  /* 0x0000006407187812 */ /* 0x000fe200078efcff */
[----:B------:R-:W-:Y:S01]  /*4ee0*/  @!P6 IMAD.IADD R93, R93, 0x1, -R68 ;  /* 0x000000015d5de824 */ /* 0x000fe200078e0a44 */
[----:B------:R-:W-:-:S02]  /*4ef0*/  ISETP.GT.U32.AND P4, PT, R68, R109, PT ;  /* 0x0000006d4400720c */ /* 0x000fc40003f84070 */
[----:B------:R-:W-:Y:S02]  /*4f00*/  ISETP.GT.U32.AND P6, PT, R68, R92, PT ;  /* 0x0000005c4400720c */ /* 0x000fe40003fc4070 */
[----:B------:R-:W-:Y:S01]  /*4f10*/  IABS R103, R24 ;  /* 0x0000001800677213 */ /* 0x000fe20000000000 */
[--C-:B------:R-:W-:Y:S01]  /*4f20*/  @!P2 IMAD.IADD R106, R106, 0x1, -R68.reuse ;  /* 0x000000016a6aa824 */ /* 0x100fe200078e0a44 */
[----:B------:R-:W-:Y:S02]  /*4f30*/  ISETP.GE.AND P5, PT, R11, RZ, PT ;  /* 0x000000ff0b00720c */ /* 0x000fe40003fa6270 */
[----:B------:R-:W-:Y:S01]  /*4f40*/  ISETP.GE.AND P2, PT, R20, RZ, PT ;  /* 0x000000ff1400720c */ /* 0x000fe20003f46270 */
[----:B------:R-:W-:Y:S01]  /*4f50*/  IMAD.HI.U32 R4, R16, R103, RZ ;  /* 0x0000006710047227 */ /* 0x000fe200078e00ff */
[----:B------:R-:W-:Y:S02]  /*4f60*/  LOP3.LUT R20, R7, 0x68, RZ, 0xfc, !PT ;  /* 0x0000006807147812 */ /* 0x000fe400078efcff */
[----:B------:R-:W-:Y:S01]  /*4f70*/  ISETP.GE.AND P0, PT, R12, RZ, PT ;  /* 0x000000ff0c00720c */ /* 0x000fe20003f06270 */
[----:B------:R-:W-:Y:S01]  /*4f80*/  @!P3 IMAD.IADD R95, R95, 0x1, -R68 ;  /* 0x000000015f5fb824 */ /* 0x000fe200078e0a44 */
[----:B------:R-:W-:Y:S01]  /*4f90*/  ISETP.GE.AND P3, PT, R15, RZ, PT ;  /* 0x000000ff0f00720c */ /* 0x000fe20003f66270 */
[----:B------:R-:W-:Y:S01]  /*4fa0*/  IMAD.MOV R4, RZ, RZ, -R4 ;  /* 0x000000ffff047224 */ /* 0x000fe200078e0a04 */
[----:B------:R-:W-:-:S02]  /*4fb0*/  LOP3.LUT R15, R7, 0x70, RZ, 0xfc, !PT ;  /* 0x00000070070f7812 */ /* 0x000fc400078efcff */
[----:B------:R-:W-:Y:S01]  /*4fc0*/  IABS R89, R20 ;  /* 0x0000001400597213 */ /* 0x000fe20000000000 */
[--C-:B------:R-:W-:Y:S01]  /*4fd0*/  @!P4 IMAD.IADD R109, R109, 0x1, -R68.reuse ;  /* 0x000000016d6dc824 */ /* 0x100fe200078e0a44 */
[----:B------:R-:W-:Y:S01]  /*4fe0*/  IABS R87, R15 ;  /* 0x0000000f00577213 */ /* 0x000fe20000000000 */
[----:B------:R-:W-:Y:S01]  /*4ff0*/  @!P6 IMAD.IADD R92, R92, 0x1, -R68 ;  /* 0x000000015c5ce824 */ /* 0x000fe200078e0a44 */
[C---:B------:R-:W-:Y:S01]  /*5000*/  ISETP.GT.U32.AND P6, PT, R68.reuse, R106, PT ;  /* 0x0000006a4400720c */ /* 0x040fe20003fc4070 */
[----:B------:R-:W-:Y:S02]  /*5010*/  IMAD R103, R68, R4, R103 ;  /* 0x0000000444677224 */ /* 0x000fe400078e0267 */
[----:B------:R-:W-:Y:S01]  /*5020*/  IMAD.HI.U32 R4, R16, R89, RZ ;  /* 0x0000005910047227 */ /* 0x000fe200078e00ff */
[----:B------:R-:W-:-:S03]  /*5030*/  ISETP.GE.AND P4, PT, R13, RZ, PT ;  /* 0x000000ff0d00720c */ /* 0x000fc60003f86270 */
[----:B------:R-:W-:Y:S01]  /*5040*/  @!P5 IMAD.MOV R109, RZ, RZ, -R109 ;  /* 0x000000ffff6dd224 */ /* 0x000fe200078e0a6d */
[----:B------:R-:W-:Y:S01]  /*5050*/  ISETP.GT.U32.AND P5, PT, R68, R93, PT ;  /* 0x0000005d4400720c */ /* 0x000fe20003fa4070 */
[----:B------:R-:W-:-:S04]  /*5060*/  IMAD.HI.U32 R5, R16, R87, RZ ;  /* 0x0000005710057227 */ /* 0x000fc800078e00ff */
[----:B------:R-:W-:Y:S02]  /*5070*/  IMAD.MOV R4, RZ, RZ, -R4 ;  /* 0x000000ffff047224 */ /* 0x000fe400078e0a04 */
[----:B------:R-:W-:Y:S01]  /*5080*/  @!P0 IMAD.MOV R108, RZ, RZ, -R108 ;  /* 0x000000ffff6c8224 */ /* 0x000fe200078e0a6c */
[C---:B------:R-:W-:Y:S01]  /*5090*/  ISETP.GT.U32.AND P0, PT, R68.reuse, R92, PT ;  /* 0x0000005c4400720c */ /* 0x040fe20003f04070 */
[----:B------:R-:W-:Y:S02]  /*50a0*/  IMAD.MOV R5, RZ, RZ, -R5 ;  /* 0x000000ffff057224 */ /* 0x000fe400078e0a05 */
[C---:B------:R-:W-:Y:S01]  /*50b0*/  IMAD R89, R68.reuse, R4, R89 ;  /* 0x0000000444597224 */ /* 0x040fe200078e0259 */
[----:B------:R-:W-:Y:S01]  /*50c0*/  LOP3.LUT R13, R7, 0x74, RZ, 0xfc, !PT ;  /* 0x00000074070d7812 */ /* 0x000fe200078efcff */
[----:B------:R-:W-:Y:S02]  /*50d0*/  IMAD R87, R68, R5, R87 ;  /* 0x0000000544577224 */ /* 0x000fe400078e0257 */
[--C-:B------:R-:W-:Y:S01]  /*50e0*/  @!P6 IMAD.IADD R106, R106, 0x1, -R68.reuse ;  /* 0x000000016a6ae824 */ /* 0x100fe200078e0a44 */
[C---:B------:R-:W-:Y:S01]  /*50f0*/  ISETP.GT.U32.AND P6, PT, R68.reuse, R89, PT ;  /* 0x000000594400720c */ /* 0x040fe20003fc4070 */
[----:B------:R-:W-:Y:S01]  /*5100*/  @!P4 IMAD.MOV R95, RZ, RZ, -R95 ;  /* 0x000000ffff5fc224 */ /* 0x000fe200078e0a5f */
[----:B------:R-:W-:Y:S01]  /*5110*/  IABS R9, R13 ;  /* 0x0000000d00097213 */ /* 0x000fe20000000000 */
[----:B------:R-:W-:Y:S01]  /*5120*/  @!P5 IMAD.IADD R93, R93, 0x1, -R68 ;  /* 0x000000015d5dd824 */ /* 0x000fe200078e0a44 */
[----:B------:R-:W-:-:S02]  /*5130*/  ISETP.GT.U32.AND P4, PT, R68, R103, PT ;  /* 0x000000674400720c */ /* 0x000fc40003f84070 */
[----:B------:R-:W-:Y:S01]  /*5140*/  ISETP.GT.U32.AND P5, PT, R68, R87, PT ;  /* 0x000000574400720c */ /* 0x000fe20003fa4070 */
[----:B------:R-:W-:Y:S01]  /*5150*/  @!P0 IMAD.IADD R92, R92, 0x1, -R68 ;  /* 0x000000015c5c8824 */ /* 0x000fe200078e0a44 */
[----:B------:R-:W-:Y:S01]  /*5160*/  ISETP.GE.AND P0, PT, R8, RZ, PT ;  /* 0x000000ff0800720c */ /* 0x000fe20003f06270 */
[----:B------:R-:W-:Y:S01]  /*5170*/  IMAD.HI.U32 R4, R16, R9, RZ ;  /* 0x0000000910047227 */ /* 0x000fe200078e00ff */
[----:B------:R-:W-:-:S03]  /*5180*/  LOP3.LUT R8, R7, 0x80, RZ, 0xfc, !PT ;  /* 0x0000008007087812 */ /* 0x000fc600078efcff */
[----:B------:R-:W-:Y:S02]  /*5190*/  IMAD.MOV R4, RZ, RZ, -R4 ;  /* 0x000000ffff047224 */ /* 0x000fe400078e0a04 */
[--C-:B------:R-:W-:Y:S02]  /*51a0*/  @!P6 IMAD.IADD R89, R89, 0x1, -R68.reuse ;  /* 0x000000015959e824 */ /* 0x100fe400078e0a44 */
[--C-:B------:R-:W-:Y:S02]  /*51b0*/  @!P4 IMAD.IADD R103, R103, 0x1, -R68.reuse ;  /* 0x000000016767c824 */ /* 0x100fe400078e0a44 */
[C---:B------:R-:W-:Y:S01]  /*51c0*/  IMAD R102, R68.reuse, R4, R9 ;  /* 0x0000000444667224 */ /* 0x040fe200078e0209 */
[----:B------:R-:W-:Y:S01]  /*51d0*/  IABS R97, R8 ;  /* 0x0000000800617213 */ /* 0x000fe20000000000 */
[----:B------:R-:W-:Y:S01]  /*51e0*/  @!P5 IMAD.IADD R87, R87, 0x1, -R68 ;  /* 0x000000015757d824 */ /* 0x000fe200078e0a44 */
[C---:B------:R-:W-:Y:S01]  /*51f0*/  ISETP.GT.U32.AND P5, PT, R68.reuse, R89, PT ;  /* 0x000000594400720c */ /* 0x040fe20003fa4070 */
[----:B------:R-:W-:Y:S01]  /*5200*/  @!P2 IMAD.MOV R93, RZ, RZ, -R93 ;  /* 0x000000ffff5da224 */ /* 0x000fe200078e0a5d */
[C---:B------:R-:W-:Y:S01]  /*5210*/  ISETP.GT.U32.AND P6, PT, R68.reuse, R103, PT ;  /* 0x000000674400720c */ /* 0x040fe20003fc4070 */
[----:B------:R-:W-:Y:S01]  /*5220*/  @!P0 IMAD.MOV R92, RZ, RZ, -R92 ;  /* 0x000000ffff5c8224 */ /* 0x000fe200078e0a5c */
[----:B------:R-:W-:Y:S01]  /*5230*/  ISETP.GT.U32.AND P2, PT, R68, R102, PT ;  /* 0x000000664400720c */ /* 0x000fe20003f44070 */
[----:B------:R-:W-:Y:S01]  /*5240*/  IMAD.HI.U32 R4, R16, R97, RZ ;  /* 0x0000006110047227 */ /* 0x000fe200078e00ff */
[----:B------:R-:W-:-:S02]  /*5250*/  LOP3.LUT R12, R7, 0x78, RZ, 0xfc, !PT ;  /* 0x00000078070c7812 */ /* 0x000fc400078efcff */
[----:B------:R-:W-:Y:S02]  /*5260*/  ISETP.GE.AND P0, PT, R20, RZ, PT ;  /* 0x000000ff1400720c */ /* 0x000fe40003f06270 */
[----:B------:R-:W-:Y:S01]  /*5270*/  ISETP.GE.AND P4, PT, R24, RZ, PT ;  /* 0x000000ff1800720c */ /* 0x000fe20003f86270 */
[----:B------:R-:W-:Y:S01]  /*5280*/  IMAD.MOV R4, RZ, RZ, -R4 ;  /* 0x000000ffff047224 */ /* 0x000fe200078e0a04 */
[----:B------:R-:W-:Y:S01]  /*5290*/  IABS R11, R12 ;  /* 0x0000000c000b7213 */ /* 0x000fe20000000000 */
[----:B------:R-:W-:Y:S01]  /*52a0*/  @!P3 IMAD.MOV R106, RZ, RZ, -R106 ;  /* 0x000000ffff6ab224 */ /* 0x000fe200078e0a6a */
[----:B------:R-:W-:Y:S01]  /*52b0*/  ISETP.GT.U32.AND P3, PT, R68, R87, PT ;  /* 0x000000574400720c */ /* 0x000fe20003f64070 */
[----:B------:R-:W-:Y:S02]  /*52c0*/  @!P5 IMAD.IADD R89, R89, 0x1, -R68 ;  /* 0x000000015959d824 */ /* 0x000fe400078e0a44 */
[----:B------:R-:W-:-:S04]  /*52d0*/  IMAD.HI.U32 R5, R16, R11, RZ ;  /* 0x0000000b10057227 */ /* 0x000fc800078e00ff */
[----:B------:R-:W-:Y:S01]  /*52e0*/  IMAD R97, R68, R4, R97 ;  /* 0x0000000444617224 */ /* 0x000fe200078e0261 */
[----:B------:R-:W-:Y:S01]  /*52f0*/  ISETP.GE.AND P5, PT, R15, RZ, PT ;  /* 0x000000ff0f00720c */ /* 0x000fe20003fa6270 */
[--C-:B------:R-:W-:Y:S02]  /*5300*/  @!P6 IMAD.IADD R103, R103, 0x1, -R68.reuse ;  /* 0x000000016767e824 */ /* 0x100fe400078e0a44 */
[--C-:B------:R-:W-:Y:S02]  /*5310*/  @!P2 IMAD.IADD R102, R102, 0x1, -R68.reuse ;  /* 0x000000016666a824 */ /* 0x100fe400078e0a44 */
[----:B------:R-:W-:Y:S02]  /*5320*/  IMAD.MOV R5, RZ, RZ, -R5 ;  /* 0x000000ffff057224 */ /* 0x000fe400078e0a05 */
[----:B------:R-:W-:Y:S01]  /*5330*/  @!P0 IMAD.MOV R89, RZ, RZ, -R89 ;  /* 0x000000ffff598224 */ /* 0x000fe200078e0a59 */
[C---:B------:R-:W-:Y:S01]  /*5340*/  ISETP.GT.U32.AND P0, PT, R68.reuse, R97, PT ;  /* 0x000000614400720c */ /* 0x040fe20003f04070 */
[----:B------:R-:W-:Y:S01]  /*5350*/  @!P4 IMAD.MOV R103, RZ, RZ, -R103 ;  /* 0x000000ffff67c224 */ /* 0x000fe200078e0a67 */
[C---:B------:R-:W-:Y:S01]  /*5360*/  ISETP.GT.U32.AND P4, PT, R68.reuse, R102, PT ;  /* 0x000000664400720c */ /* 0x040fe20003f84070 */
[----:B------:R-:W-:Y:S01]  /*5370*/  IMAD R100, R68, R5, R11 ;  /* 0x0000000544647224 */ /* 0x000fe200078e020b */
[----:B------:R-:W-:Y:S01]  /*5380*/  LOP3.LUT R9, R7, 0x84, RZ, 0xfc, !PT ;  /* 0x0000008407097812 */ /* 0x000fe200078efcff */
[----:B------:R-:W-:-:S03]  /*5390*/  @!P3 IMAD.IADD R87, R87, 0x1, -R68 ;  /* 0x000000015757b824 */ /* 0x000fc600078e0a44 */
[----:B------:R-:W-:Y:S02]  /*53a0*/  ISETP.GT.U32.AND P6, PT, R68, R100, PT ;  /* 0x000000644400720c */ /* 0x000fe40003fc4070 */
[----:B------:R-:W-:Y:S01]  /*53b0*/  IABS R5, R9 ;  /* 0x0000000900057213 */ /* 0x000fe20000000000 */
[----:B------:R-:W-:Y:S01]  /*53c0*/  @!P5 IMAD.MOV R87, RZ, RZ, -R87 ;  /* 0x000000ffff57d224 */ /* 0x000fe200078e0a57 */
[----:B------:R-:W-:Y:S01]  /*53d0*/  ISETP.GE.AND P5, PT, R8, RZ, PT ;  /* 0x000000ff0800720c */ /* 0x000fe20003fa6270 */
[----:B------:R-:W-:Y:S01]  /*53e0*/  @!P0 IMAD.IADD R97, R97, 0x1, -R68 ;  /* 0x0000000161618824 */ /* 0x000fe200078e0a44 */
[----:B------:R-:W-:Y:S01]  /*53f0*/  ISETP.GE.AND P3, PT, R13, RZ, PT ;  /* 0x000000ff0d00720c */ /* 0x000fe20003f66270 */
[----:B------:R-:W-:Y:S01]  /*5400*/  IMAD.HI.U32 R4, R16, R5, RZ ;  /* 0x0000000510047227 */ /* 0x000fe200078e00ff */
[----:B------:R-:W-:-:S03]  /*5410*/  LOP3.LUT R8, R7, 0x88, RZ, 0xfc, !PT ;  /* 0x0000008807087812 */ /* 0x000fc600078efcff */
[----:B------:R-:W-:Y:S01]  /*5420*/  @!P4 IMAD.IADD R102, R102, 0x1, -R68 ;  /* 0x000000016666c824 */ /* 0x000fe200078e0a44 */
[----:B------:R-:W-:Y:S01]  /*5430*/  ISETP.GE.AND P4, PT, R9, RZ, PT ;  /* 0x000000ff0900720c */ /* 0x000fe20003f86270 */
[----:B------:R-:W-:Y:S01]  /*5440*/  IMAD.MOV R4, RZ, RZ, -R4 ;  /* 0x000000ffff047224 */ /* 0x000fe200078e0a04 */
[----:B------:R-:W-:Y:S02]  /*5450*/  IABS R9, R8 ;  /* 0x0000000800097213 */ /* 0x000fe40000000000 */
[----:B------:R-:W-:Y:S01]  /*5460*/  ISETP.GT.U32.AND P0, PT, R68, R97, PT ;  /* 0x000000614400720c */ /* 0x000fe20003f04070 */
[----:B------:R-:W-:Y:S02]  /*5470*/  @!P6 IMAD.IADD R100, R100, 0x1, -R68 ;  /* 0x000000016464e824 */ /* 0x000fe400078e0a44 */
[----:B------:R-:W-:Y:S02]  /*5480*/  IMAD R96, R68, R4, R5 ;  /* 0x0000000444607224 */ /* 0x000fe400078e0205 */
[----:B------:R-:W-:Y:S01]  /*5490*/  IMAD.HI.U32 R4, R16, R9, RZ ;  /* 0x0000000910047227 */ /* 0x000fe200078e00ff */
[----:B------:R-:W-:-:S03]  /*54a0*/  ISETP.GT.U32.AND P6, PT, R68, R100, PT ;  /* 0x000000644400720c */ /* 0x000fc60003fc4070 */
[----:B------:R-:W-:Y:S01]  /*54b0*/  @!P3 IMAD.MOV R102, RZ, RZ, -R102 ;  /* 0x000000ffff66b224 */ /* 0x000fe200078e0a66 */
[C---:B------:R-:W-:Y:S01]  /*54c0*/  ISETP.GT.U32.AND P3, PT, R68.reuse, R96, PT ;  /* 0x000000604400720c */ /* 0x040fe20003f64070 */
[----:B------:R-:W-:Y:S02]  /*54d0*/  IMAD.MOV R4, RZ, RZ, -R4 ;  /* 0x000000ffff047224 */ /* 0x000fe400078e0a04 */
[--C-:B------:R-:W-:Y:S02]  /*54e0*/  @!P0 IMAD.IADD R97, R97, 0x1, -R68.reuse ;  /* 0x0000000161618824 */ /* 0x100fe400078e0a44 */
[C---:B------:R-:W-:Y:S02]  /*54f0*/  IMAD R94, R68.reuse, R4, R9 ;  /* 0x00000004445e7224 */ /* 0x040fe400078e0209 */
[----:B------:R-:W-:Y:S01]  /*5500*/  @!P5 IMAD.MOV R97, RZ, RZ, -R97 ;  /* 0x000000ffff61d224 */ /* 0x000fe200078e0a61 */
[----:B------:R-:W-:Y:S02]  /*5510*/  LOP3.LUT R11, R7, 0x90, RZ, 0xfc, !PT ;  /* 0x00000090070b7812 */ /* 0x000fe400078efcff */
[----:B------:R-:W-:Y:S01]  /*5520*/  ISETP.GT.U32.AND P5, PT, R68, R94, PT ;  /* 0x0000005e4400720c */ /* 0x000fe20003fa4070 */
[--C-:B------:R-:W-:Y:S01]  /*5530*/  @!P6 IMAD.IADD R100, R100, 0x1, -R68.reuse ;  /* 0x000000016464e824 */ /* 0x100fe200078e0a44 */
[----:B------:R-:W-:Y:S01]  /*5540*/  ISETP.GE.AND P6, PT, R8, RZ, PT ;  /* 0x000000ff0800720c */ /* 0x000fe20003fc6270 */
[----:B------:R-:W-:Y:S01]  /*5550*/  @!P3 IMAD.IADD R96, R96, 0x1, -R68 ;  /* 0x000000016060b824 */ /* 0x000fe200078e0a44 */
[----:B------:R-:W-:-:S02]  /*5560*/  ISETP.GE.AND P2, PT, R12, RZ, PT ;  /* 0x000000ff0c00720c */ /* 0x000fc40003f46270 */
[C---:B------:R-:W-:Y:S02]  /*5570*/  LOP3.LUT R8, R7.reuse, 0x94, RZ, 0xfc, !PT ;  /* 0x0000009407087812 */ /* 0x040fe400078efcff */
[----:B------:R-:W-:Y:S02]  /*5580*/  IABS R91, R11 ;  /* 0x0000000b005b7213 */ /* 0x000fe40000000000 */
[----:B------:R-:W-:Y:S02]  /*5590*/  IABS R13, R8 ;  /* 0x00000008000d7213 */ /* 0x000fe40000000000 */
[----:B------:R-:W-:Y:S01]  /*55a0*/  ISETP.GT.U32.AND P3, PT, R68, R96, PT ;  /* 0x000000604400720c */ /* 0x000fe20003f64070 */
[----:B------:R-:W-:Y:S01]  /*55b0*/  IMAD.HI.U32 R5, R16, R91, RZ ;  /* 0x0000005b10057227 */ /* 0x000fe200078e00ff */
[----:B------:R-:W-:-:S03]  /*55c0*/  LOP3.LUT R12, R7, 0x98, RZ, 0xfc, !PT ;  /* 0x00000098070c7812 */ /* 0x000fc600078efcff */
[----:B------:R-:W-:Y:S02]  /*55d0*/  @!P5 IMAD.IADD R94, R94, 0x1, -R68 ;  /* 0x000000015e5ed824 */ /* 0x000fe400078e0a44 */
[----:B------:R-:W-:Y:S01]  /*55e0*/  IMAD.HI.U32 R4, R16, R13, RZ ;  /* 0x0000000d10047227 */ /* 0x000fe200078e00ff */
[----:B------:R-:W-:-:S03]  /*55f0*/  IABS R9, R12 ;  /* 0x0000000c00097213 */ /* 0x000fc60000000000 */
[----:B------:R-:W-:Y:S01]  /*5600*/  IMAD.MOV R5, RZ, RZ, -R5 ;  /* 0x000000ffff057224 */ /* 0x000fe200078e0a05 */
[C---:B------:R-:W-:Y:S01]  /*5610*/  ISETP.GT.U32.AND P5, PT, R68.reuse, R94, PT ;  /* 0x0000005e4400720c */ /* 0x040fe20003fa4070 */
[----:B------:R-:W-:Y:S01]  /*5620*/  @!P2 IMAD.MOV R100, RZ, RZ, -R100 ;  /* 0x000000ffff64a224 */ /* 0x000fe200078e0a64 */
[----:B------:R-:W-:Y:S01]  /*5630*/  ISETP.GE.AND P2, PT, R11, RZ, PT ;  /* 0x000000ff0b00720c */ /* 0x000fe20003f46270 */
[----:B------:R-:W-:Y:S01]  /*5640*/  IMAD.MOV R4, RZ, RZ, -R4 ;  /* 0x000000ffff047224 */ /* 0x000fe200078e0a04 */
[----:B------:R-:W-:Y:S01]  /*5650*/  LOP3.LUT R11, R7, 0xa0, RZ, 0xfc, !PT ;  /* 0x000000a0070b7812 */ /* 0x000fe200078efcff */
[C---:B------:R-:W-:Y:S02]  /*5660*/  IMAD R91, R68.reuse, R5, R91 ;  /* 0x00000005445b7224 */ /* 0x040fe400078e025b */
[----:B------:R-:W-:Y:S01]  /*5670*/  IMAD R90, R68, R4, R13 ;  /* 0x00000004445a7224 */ /* 0x000fe200078e020d */
[----:B------:R-:W-:Y:S01]  /*5680*/  IABS R85, R11 ;  /* 0x0000000b00557213 */ /* 0x000fe20000000000 */
[----:B------:R-:W-:-:S04]  /*5690*/  IMAD.HI.U32 R4, R16, R9, RZ ;  /* 0x0000000910047227 */ /* 0x000fc800078e00ff */
[----:B------:R-:W-:Y:S01]  /*56a0*/  @!P3 IMAD.IADD R96, R96, 0x1, -R68 ;  /* 0x000000016060b824 */ /* 0x000fe200078e0a44 */
[----:B------:R-:W-:Y:S01]  /*56b0*/  ISETP.GT.U32.AND P3, PT, R68, R91, PT ;  /* 0x0000005b4400720c */ /* 0x000fe20003f64070 */
[----:B------:R-:W-:Y:S02]  /*56c0*/  IMAD.MOV R4, RZ, RZ, -R4 ;  /* 0x000000ffff047224 */ /* 0x000fe400078e0a04 */
[----:B------:R-:W-:-:S04]  /*56d0*/  IMAD.HI.U32 R5, R16, R85, RZ ;  /* 0x0000005510057227 */ /* 0x000fc800078e00ff */
[----:B------:R-:W-:Y:S02]  /*56e0*/  IMAD R88, R68, R4, R9 ;  /* 0x0000000444587224 */ /* 0x000fe400078e0209 */
[----:B------:R-:W-:Y:S01]  /*56f0*/  @!P5 IMAD.IADD R94, R94, 0x1, -R68 ;  /* 0x000000015e5ed824 */ /* 0x000fe200078e0a44 */
[C---:B------:R-:W-:Y:S01]  /*5700*/  ISETP.GT.U32.AND P5, PT, R68.reuse, R90, PT ;  /* 0x0000005a4400720c */ /* 0x040fe20003fa4070 */
[----:B------:R-:W-:Y:S02]  /*5710*/  IMAD.MOV R5, RZ, RZ, -R5 ;  /* 0x000000ffff057224 */ /* 0x000fe400078e0a05 */
[----:B------:R-:W-:Y:S01]  /*5720*/  @!P4 IMAD.MOV R96, RZ, RZ, -R96 ;  /* 0x000000ffff60c224 */ /* 0x000fe200078e0a60 */
[C---:B------:R-:W-:Y:S01]  /*5730*/  ISETP.GT.U32.AND P4, PT, R68.reuse, R88, PT ;  /* 0x000000584400720c */ /* 0x040fe20003f84070 */
[----:B------:R-:W-:Y:S01]  /*5740*/  IMAD R85, R68, R5, R85 ;  /* 0x0000000544557224 */ /* 0x000fe200078e0255 */
[----:B------:R-:W-:Y:S01]  /*5750*/  LOP3.LUT R20, R7, 0xa4, RZ, 0xfc, !PT ;  /* 0x000000a407147812 */ /* 0x000fe200078efcff */
[----:B------:R-:W-:Y:S01]  /*5760*/  @!P3 IMAD.IADD R91, R91, 0x1, -R68 ;  /* 0x000000015b5bb824 */ /* 0x000fe200078e0a44 */
[----:B------:R-:W-:Y:S01]  /*5770*/  LOP3.LUT R15, R7, 0xa8, RZ, 0xfc, !PT ;  /* 0x000000a8070f7812 */ /* 0x000fe200078efcff */
[----:B------:R-:W-:Y:S01]  /*5780*/  @!P6 IMAD.MOV R94, RZ, RZ, -R94 ;  /* 0x000000ffff5ee224 */ /* 0x000fe200078e0a5e */
[----:B------:R-:W-:-:S02]  /*5790*/  IABS R13, R20 ;  /* 0x00000014000d7213 */ /* 0x000fc40000000000 */
[----:B------:R-:W-:Y:S02]  /*57a0*/  IABS R24, R15 ;  /* 0x0000000f00187213 */ /* 0x000fe40000000000 */
[C---:B------:R-:W-:Y:S02]  /*57b0*/  ISETP.GT.U32.AND P3, PT, R68.reuse, R91, PT ;  /* 0x0000005b4400720c */ /* 0x040fe40003f64070 */
[----:B------:R-:W-:Y:S01]  /*57c0*/  ISETP.GT.U32.AND P6, PT, R68, R85, PT ;  /* 0x000000554400720c */ /* 0x000fe20003fc4070 */
[----:B------:R-:W-:Y:S02]  /*57d0*/  @!P5 IMAD.IADD R90, R90, 0x1, -R68 ;  /* 0x000000015a5ad824 */ /* 0x000fe400078e0a44 */
[----:B------:R-:W-:-:S04]  /*57e0*/  IMAD.HI.U32 R4, R16, R13, RZ ;  /* 0x0000000d10047227 */ /* 0x000fc800078e00ff */
[----:B------:R-:W-:Y:S02]  /*57f0*/  IMAD.MOV.U32 R9, RZ, RZ, R24 ;  /* 0x000000ffff097224 */ /* 0x000fe400078e0018 */
[----:B------:R-:W-:Y:S01]  /*5800*/  @!P4 IMAD.IADD R88, R88, 0x1, -R68 ;  /* 0x000000015858c824 */ /* 0x000fe200078e0a44 */
[----:B------:R-:W-:Y:S01]  /*5810*/  ISETP.GT.U32.AND P4, PT, R68, R90, PT ;  /* 0x0000005a4400720c */ /* 0x000fe20003f84070 */
[----:B------:R-:W-:Y:S02]  /*5820*/  IMAD.MOV R84, RZ, RZ, -R4 ;  /* 0x000000ffff547224 */ /* 0x000fe400078e0a04 */
[----:B------:R-:W-:Y:S01]  /*5830*/  IMAD.HI.U32 R4, R16, R9, RZ ;  /* 0x0000000910047227 */ /* 0x000fe200078e00ff */
[----:B------:R-:W-:Y:S02]  /*5840*/  ISETP.GE.AND P0, PT, R8, RZ, PT ;  /* 0x000000ff0800720c */ /* 0x000fe40003f06270 */
[----:B------:R-:W-:Y:S01]  /*5850*/  LOP3.LUT R8, R7, 0xb0, RZ, 0xfc, !PT ;  /* 0x000000b007087812 */ /* 0x000fe200078efcff */
[----:B------:R-:W-:-:S02]  /*5860*/  IMAD.MOV R4, RZ, RZ, -R4 ;  /* 0x000000ffff047224 */ /* 0x000fc400078e0a04 */
[--C-:B------:R-:W-:Y:S01]  /*5870*/  @!P3 IMAD.IADD R91, R91, 0x1, -R68.reuse ;  /* 0x000000015b5bb824 */ /* 0x100fe200078e0a44 */
[----:B------:R-:W-:Y:S01]  /*5880*/  ISETP.GE.AND P3, PT, R12, RZ, PT ;  /* 0x000000ff0c00720c */ /* 0x000fe20003f66270 */
[----:B------:R-:W-:Y:S01]  /*5890*/  @!P6 IMAD.IADD R85, R85, 0x1, -R68 ;  /* 0x000000015555e824 */ /* 0x000fe200078e0a44 */
[----:B------:R-:W-:Y:S01]  /*58a0*/  LOP3.LUT R12, R7, 0xb4, RZ, 0xfc, !PT ;  /* 0x000000b4070c7812 */ /* 0x000fe200078efcff */
[C---:B------:R-:W-:Y:S01]  /*58b0*/  IMAD R84, R68.reuse, R84, R13 ;  /* 0x0000005444547224 */ /* 0x040fe200078e020d */
[----:B------:R-:W-:Y:S01]  /*58c0*/  IABS R67, R8 ;  /* 0x0000000800437213 */ /* 0x000fe20000000000 */
[C---:B------:R-:W-:Y:S02]  /*58d0*/  IMAD R74, R68.reuse, R4, R9 ;  /* 0x00000004444a7224 */ /* 0x040fe400078e0209 */
[----:B------:R-:W-:Y:S01]  /*58e0*/  @!P2 IMAD.MOV R91, RZ, RZ, -R91 ;  /* 0x000000ffff5ba224 */ /* 0x000fe200078e0a5b */
[C---:B------:R-:W-:Y:S02]  /*58f0*/  ISETP.GT.U32.AND P2, PT, R68.reuse, R85, PT ;  /* 0x000000554400720c */ /* 0x040fe40003f44070 */
[----:B------:R-:W-:-:S02]  /*5900*/  ISETP.GT.U32.AND P5, PT, R68, R84, PT ;  /* 0x000000544400720c */ /* 0x000fc40003fa4070 */
[----:B------:R-:W-:Y:S01]  /*5910*/  IABS R79, R12 ;  /* 0x0000000c004f7213 */ /* 0x000fe20000000000 */
[----:B------:R-:W-:Y:S01]  /*5920*/  @!P4 IMAD.IADD R90, R90, 0x1, -R68 ;  /* 0x000000015a5ac824 */ /* 0x000fe200078e0a44 */
[----:B------:R-:W-:Y:S01]  /*5930*/  ISETP.GT.U32.AND P6, PT, R68, R88, PT ;  /* 0x000000584400720c */ /* 0x000fe20003fc4070 */
[----:B------:R-:W-:Y:S01]  /*5940*/  IMAD.HI.U32 R5, R16, R67, RZ ;  /* 0x0000004310057227 */ /* 0x000fe200078e00ff */
[----:B------:R-:W-:Y:S02]  /*5950*/  ISETP.GT.U32.AND P4, PT, R68, R74, PT ;  /* 0x0000004a4400720c */ /* 0x000fe40003f84070 */
[----:B------:R-:W-:Y:S01]  /*5960*/  LOP3.LUT R13, R7, 0xb8, RZ, 0xfc, !PT ;  /* 0x000000b8070d7812 */ /* 0x000fe200078efcff */
[----:B------:R-:W-:-:S03]  /*5970*/  IMAD.HI.U32 R4, R16, R79, RZ ;  /* 0x0000004f10047227 */ /* 0x000fc600078e00ff */
[----:B------:R-:W-:Y:S01]  /*5980*/  IABS R69, R13 ;  /* 0x0000000d00457213 */ /* 0x000fe20000000000 */
[----:B------:R-:W-:Y:S02]  /*5990*/  IMAD.MOV R5, RZ, RZ, -R5 ;  /* 0x000000ffff057224 */ /* 0x000fe400078e0a05 */
[----:B------:R-:W-:Y:S02]  /*59a0*/  IMAD.MOV R4, RZ, RZ, -R4 ;  /* 0x000000ffff047224 */ /* 0x000fe400078e0a04 */
[----:B------:R-:W-:Y:S02]  /*59b0*/  IMAD R82, R68, R5, R67 ;  /* 0x0000000544527224 */ /* 0x000fe400078e0243 */
[--C-:B------:R-:W-:Y:S01]  /*59c0*/  @!P2 IMAD.IADD R85, R85, 0x1, -R68.reuse ;  /* 0x000000015555a824 */ /* 0x100fe200078e0a44 */
[----:B------:R-:W-:Y:S01]  /*59d0*/  ISETP.GE.AND P2, PT, R11, RZ, PT ;  /* 0x000000ff0b00720c */ /* 0x000fe20003f46270 */
[----:B------:R-:W-:Y:S02]  /*59e0*/  @!P5 IMAD.IADD R84, R84, 0x1, -R68 ;  /* 0x000000015454d824 */ /* 0x000fe400078e0a44 */
[----:B------:R-:W-:Y:S01]  /*59f0*/  IMAD R79, R68, R4, R79 ;  /* 0x00000004444f7224 */ /* 0x000fe200078e024f */
[----:B------:R-:W-:Y:S01]  /*5a00*/  LOP3.LUT R9, R7, 0xc0, RZ, 0xfc, !PT ;  /* 0x000000c007097812 */ /* 0x000fe200078efcff */
[----:B------:R-:W-:Y:S01]  /*5a10*/  IMAD.HI.U32 R4, R16, R69, RZ ;  /* 0x0000004510047227 */ /* 0x000fe200078e00ff */
[----:B------:R-:W-:-:S03]  /*5a20*/  ISETP.GT.U32.AND P5, PT, R68, R84, PT ;  /* 0x000000544400720c */ /* 0x000fc60003fa4070 */
[--C-:B------:R-:W-:Y:S01]  /*5a30*/  @!P6 IMAD.IADD R88, R88, 0x1, -R68.reuse ;  /* 0x000000015858e824 */ /* 0x100fe200078e0a44 */
[----:B------:R-:W-:Y:S01]  /*5a40*/  ISETP.GT.U32.AND P6, PT, R68, R82, PT ;  /* 0x000000524400720c */ /* 0x000fe20003fc4070 */
[----:B------:R-:W-:Y:S01]  /*5a50*/  @!P4 IMAD.IADD R74, R74, 0x1, -R68 ;  /* 0x000000014a4ac824 */ /* 0x000fe200078e0a44 */
[----:B------:R-:W-:Y:S01]  /*5a60*/  ISETP.GE.AND P4, PT, R20, RZ, PT ;  /* 0x000000ff1400720c */ /* 0x000fe20003f86270 */
[----:B------:R-:W-:Y:S01]  /*5a70*/  IMAD.MOV R20, RZ, RZ, -R4 ;  /* 0x000000ffff147224 */ /* 0x000fe200078e0a04 */
[----:B------:R-:W-:-:S03]  /*5a80*/  IABS R5, R9 ;  /* 0x0000000900057213 */ /* 0x000fc60000000000 */
[----:B------:R-:W-:Y:S02]  /*5a90*/  IMAD R69, R68, R20, R69 ;  /* 0x0000001444457224 */ /* 0x000fe400078e0245 */
[----:B------:R-:W-:Y:S01]  /*5aa0*/  IMAD.HI.U32 R11, R16, R5, RZ ;  /* 0x00000005100b7227 */ /* 0x000fe200078e00ff */
[----:B------:R-:W-:-:S03]  /*5ab0*/  LOP3.LUT R4, R7, 0xc4, RZ, 0xfc, !PT ;  /* 0x000000c407047812 */ /* 0x000fc600078efcff */
[----:B------:R-:W-:Y:S01]  /*5ac0*/  @!P0 IMAD.MOV R90, RZ, RZ, -R90 ;  /* 0x000000ffff5a8224 */ /* 0x000fe200078e0a5a */
[C---:B------:R-:W-:Y:S01]  /*5ad0*/  ISETP.GT.U32.AND P0, PT, R68.reuse, R74, PT ;  /* 0x0000004a4400720c */ /* 0x040fe20003f04070 */
[----:B------:R-:W-:Y:S01]  /*5ae0*/  @!P2 IMAD.MOV R85, RZ, RZ, -R85 ;  /* 0x000000ffff55a224 */ /* 0x000fe200078e0a55 */
[----:B------:R-:W-:Y:S01]  /*5af0*/  ISETP.GT.U32.AND P2, PT, R68, R69, PT ;  /* 0x000000454400720c */ /* 0x000fe20003f44070 */
[----:B------:R-:W-:Y:S02]  /*5b00*/  IMAD.MOV R11, RZ, RZ, -R11 ;  /* 0x000000ffff0b7224 */ /* 0x000fe400078e0a0b */
[--C-:B------:R-:W-:Y:S01]  /*5b10*/  @!P6 IMAD.IADD R82, R82, 0x1, -R68.reuse ;  /* 0x000000015252e824 */ /* 0x100fe200078e0a44 */
[----:B------:R-:W-:Y:S01]  /*5b20*/  ISETP.GE.AND P6, PT, R15, RZ, PT ;  /* 0x000000ff0f00720c */ /* 0x000fe20003fc6270 */
[----:B------:R-:W-:Y:S01]  /*5b30*/  @!P5 IMAD.IADD R84, R84, 0x1, -R68 ;  /* 0x000000015454d824 */ /* 0x000fe200078e0a44 */
[C---:B------:R-:W-:Y:S01]  /*5b40*/  ISETP.GT.U32.AND P5, PT, R68.reuse, R79, PT ;  /* 0x0000004f4400720c */ /* 0x040fe20003fa4070 */
[----:B------:R-:W-:Y:S01]  /*5b50*/  IMAD R134, R68, R11, R5 ;  /* 0x0000000b44867224 */ /* 0x000fe200078e0205 */
[----:B------:R-:W-:-:S02]  /*5b60*/  IABS R15, R4 ;  /* 0x00000004000f7213 */ /* 0x000fc40000000000 */
[----:B------:R-:W-:Y:S01]  /*5b70*/  LOP3.LUT R11, R7, 0xc8, RZ, 0xfc, !PT ;  /* 0x000000c8070b7812 */ /* 0x000fe200078efcff */
[----:B------:R-:W-:Y:S01]  /*5b80*/  @!P4 IMAD.MOV R84, RZ, RZ, -R84 ;  /* 0x000000ffff54c224 */ /* 0x000fe200078e0a54 */
[----:B------:R-:W-:Y:S01]  /*5b90*/  ISETP.GE.AND P4, PT, R8, RZ, PT ;  /* 0x000000ff0800720c */ /* 0x000fe20003f86270 */
[----:B------:R-:W-:Y:S01]  /*5ba0*/  IMAD.HI.U32 R5, R16, R15, RZ ;  /* 0x0000000f10057227 */ /* 0x000fe200078e00ff */
[----:B------:R-:W-:-:S03]  /*5bb0*/  IABS R8, R11 ;  /* 0x0000000b00087213 */ /* 0x000fc60000000000 */
[----:B------:R-:W-:Y:S01]  /*5bc0*/  @!P3 IMAD.MOV R88, RZ, RZ, -R88 ;  /* 0x000000ffff58b224 */ /* 0x000fe200078e0a58 */
[----:B------:R-:W-:Y:S01]  /*5bd0*/  ISETP.GT.U32.AND P3, PT, R68, R82, PT ;  /* 0x000000524400720c */ /* 0x000fe20003f64070 */
[--C-:B------:R-:W-:Y:S02]  /*5be0*/  @!P0 IMAD.IADD R74, R74, 0x1, -R68.reuse ;  /* 0x000000014a4a8824 */ /* 0x100fe400078e0a44 */
[----:B------:R-:W-:Y:S02]  /*5bf0*/  @!P2 IMAD.IADD R69, R69, 0x1, -R68 ;  /* 0x000000014545a824 */ /* 0x000fe400078e0a44 */
[----:B------:R-:W-:Y:S02]  /*5c00*/  IMAD.MOV R78, RZ, RZ, -R5 ;  /* 0x000000ffff4e7224 */ /* 0x000fe400078e0a05 */
[----:B------:R-:W-:Y:S02]  /*5c10*/  IMAD.MOV.U32 R5, RZ, RZ, R8 ;  /* 0x000000ffff057224 */ /* 0x000fe400078e0008 */
[----:B------:R-:W-:Y:S01]  /*5c20*/  @!P6 IMAD.MOV R74, RZ, RZ, -R74 ;  /* 0x000000ffff4ae224 */ /* 0x000fe200078e0a4a */
[----:B------:R-:W-:Y:S01]  /*5c30*/  ISETP.GT.U32.AND P6, PT, R68, R69, PT ;  /* 0x000000454400720c */ /* 0x000fe20003fc4070 */
[----:B------:R-:W-:-:S02]  /*5c40*/  @!P5 IMAD.IADD R79, R79, 0x1, -R68 ;  /* 0x000000014f4fd824 */ /* 0x000fc400078e0a44 */
[----:B------:R-:W-:Y:S01]  /*5c50*/  IMAD.HI.U32 R8, R16, R5, RZ ;  /* 0x0000000510087227 */ /* 0x000fe200078e00ff */
[C---:B------:R-:W-:Y:S02]  /*5c60*/  ISETP.GT.U32.AND P0, PT, R68.reuse, R134, PT ;  /* 0x000000864400720c */ /* 0x040fe40003f04070 */
[----:B------:R-:W-:Y:S01]  /*5c70*/  ISETP.GT.U32.AND P5, PT, R68, R79, PT ;  /* 0x0000004f4400720c */ /* 0x000fe20003fa4070 */
[----:B------:R-:W-:Y:S02]  /*5c80*/  IMAD.MOV R8, RZ, RZ, -R8 ;  /* 0x000000ffff087224 */ /* 0x000fe400078e0a08 */
[--C-:B------:R-:W-:Y:S01]  /*5c90*/  @!P3 IMAD.IADD R82, R82, 0x1, -R68.reuse ;  /* 0x000000015252b824 */ /* 0x100fe200078e0a44 */
[----:B------:R-:W-:Y:S01]  /*5ca0*/  ISETP.GE.AND P3, PT, R12, RZ, PT ;  /* 0x000000ff0c00720c */ /* 0x000fe20003f66270 */
[----:B------:R-:W-:Y:S01]  /*5cb0*/  IMAD R76, R68, R8, R5 ;  /* 0x00000008444c7224 */ /* 0x000fe200078e0205 */
[----:B------:R-:W-:Y:S01]  /*5cc0*/  ISETP.GE.AND P2, PT, R9, RZ, PT ;  /* 0x000000ff0900720c */ /* 0x000fe20003f46270 */
[----:B------:R-:W-:Y:S01]  /*5cd0*/  @!P6 IMAD.IADD R69, R69, 0x1, -R68 ;  /* 0x000000014545e824 */ /* 0x000fe200078e0a44 */
[----:B------:R-:W-:-:S02]  /*5ce0*/  LOP3.LUT R9, R7, 0xd0, RZ, 0xfc, !PT ;  /* 0x000000d007097812 */ /* 0x000fc400078efcff */
[----:B------:R-:W-:Y:S01]  /*5cf0*/  ISETP.GT.U32.AND P6, PT, R68, R76, PT ;  /* 0x0000004c4400720c */ /* 0x000fe20003fc4070 */
[--C-:B------:R-:W-:Y:S01]  /*5d00*/  @!P0 IMAD.IADD R134, R134, 0x1, -R68.reuse ;  /* 0x0000000186868824 */ /* 0x100fe200078e0a44 */
[----:B------:R-:W-:Y:S01]  /*5d10*/  IABS R73, R9 ;  /* 0x0000000900497213 */ /* 0x000fe20000000000 */
[----:B------:R-:W-:Y:S02]  /*5d20*/  @!P5 IMAD.IADD R79, R79, 0x1, -R68 ;  /* 0x000000014f4fd824 */ /* 0x000fe400078e0a44 */
[----:B------:R-:W-:Y:S02]  /*5d30*/  IMAD R78, R68, R78, R15 ;  /* 0x0000004e444e7224 */ /* 0x000fe400078e020f */
[----:B------:R-:W-:Y:S01]  /*5d40*/  @!P3 IMAD.MOV R79, RZ, RZ, -R79 ;  /* 0x000000ffff4fb224 */ /* 0x000fe200078e0a4f */
[----:B------:R-:W-:Y:S01]  /*5d50*/  ISETP.GE.AND P3, PT, R4, RZ, PT ;  /* 0x000000ff0400720c */ /* 0x000fe20003f66270 */
[----:B------:R-:W-:Y:S01]  /*5d60*/  IMAD.HI.U32 R4, R16, R73, RZ ;  /* 0x0000004910047227 */ /* 0x000fe200078e00ff */
[----:B------:R-:W-:-:S02]  /*5d70*/  ISETP.GT.U32.AND P0, PT, R68, R134, PT ;  /* 0x000000864400720c */ /* 0x000fc40003f04070 */
[----:B------:R-:W-:Y:S01]  /*5d80*/  LOP3.LUT R5, R7, 0xd4, RZ, 0xfc, !PT ;  /* 0x000000d407057812 */ /* 0x000fe200078efcff */
[----:B------:R-:W-:Y:S01]  /*5d90*/  @!P4 IMAD.MOV R82, RZ, RZ, -R82 ;  /* 0x000000ffff52c224 */ /* 0x000fe200078e0a52 */
[----:B------:R-:W-:Y:S01]  /*5da0*/  ISETP.GE.AND P5, PT, R13, RZ, PT ;  /* 0x000000ff0d00720c */ /* 0x000fe20003fa6270 */
[----:B------:R-:W-:Y:S01]  /*5db0*/  @!P6 IMAD.IADD R76, R76, 0x1, -R68 ;  /* 0x000000014c4ce824 */ /* 0x000fe200078e0a44 */
[C---:B------:R-:W-:Y:S01]  /*5dc0*/  ISETP.GT.U32.AND P4, PT, R68.reuse, R78, PT ;  /* 0x0000004e4400720c */ /* 0x040fe20003f84070 */
[----:B------:R-:W-:Y:S01]  /*5dd0*/  IMAD.MOV R4, RZ, RZ, -R4 ;  /* 0x000000ffff047224 */ /* 0x000fe200078e0a04 */
[----:B------:R-:W-:Y:S02]  /*5de0*/  IABS R13, R5 ;  /* 0x00000005000d7213 */ /* 0x000fe40000000000 */
[C---:B------:R-:W-:Y:S01]  /*5df0*/  ISETP.GT.U32.AND P6, PT, R68.reuse, R76, PT ;  /* 0x0000004c4400720c */ /* 0x040fe20003fc4070 */
[----:B------:R-:W-:Y:S02]  /*5e00*/  IMAD R73, R68, R4, R73 ;  /* 0x0000000444497224 */ /* 0x000fe400078e0249 */
[----:B------:R-:W-:-:S04]  /*5e10*/  IMAD.HI.U32 R4, R16, R13, RZ ;  /* 0x0000000d10047227 */ /* 0x000fc800078e00ff */
[----:B------:R-:W-:Y:S02]  /*5e20*/  @!P0 IMAD.IADD R134, R134, 0x1, -R68 ;  /* 0x0000000186868824 */ /* 0x000fe400078e0a44 */
[----:B------:R-:W-:Y:S02]  /*5e30*/  IMAD.MOV R4, RZ, RZ, -R4 ;  /* 0x000000ffff047224 */ /* 0x000fe400078e0a04 */
[----:B------:R-:W-:Y:S02]  /*5e40*/  @!P4 IMAD.IADD R78, R78, 0x1, -R68 ;  /* 0x000000014e4ec824 */ /* 0x000fe400078e0a44 */
[----:B------:R-:W-:Y:S01]  /*5e50*/  @!P2 IMAD.MOV R134, RZ, RZ, -R134 ;  /* 0x000000ffff86a224 */ /* 0x000fe200078e0a86 */
[C---:B------:R-:W-:Y:S01]  /*5e60*/  ISETP.GT.U32.AND P2, PT, R68.reuse, R73, PT ;  /* 0x000000494400720c */ /* 0x040fe20003f44070 */
[C---:B------:R-:W-:Y:S01]  /*5e70*/  IMAD R72, R68.reuse, R4, R13 ;  /* 0x0000000444487224 */ /* 0x040fe200078e020d */
[----:B------:R-:W-:Y:S01]  /*5e80*/  ISETP.GT.U32.AND P4, PT, R68, R78, PT ;  /* 0x0000004e4400720c */ /* 0x000fe20003f84070 */
[----:B------:R-:W-:Y:S01]  /*5e90*/  @!P6 IMAD.IADD R76, R76, 0x1, -R68 ;  /* 0x000000014c4ce824 */ /* 0x000fe200078e0a44 */
[----:B------:R-:W-:-:S02]  /*5ea0*/  LOP3.LUT R12, R7, 0xd8, RZ, 0xfc, !PT ;  /* 0x000000d8070c7812 */ /* 0x000fc400078efcff */
[----:B------:R-:W-:Y:S01]  /*5eb0*/  ISETP.GT.U32.AND P6, PT, R68, R72, PT ;  /* 0x000000484400720c */ /* 0x000fe20003fc4070 */
[----:B------:R-:W-:Y:S01]  /*5ec0*/  @!P5 IMAD.MOV R69, RZ, RZ, -R69 ;  /* 0x000000ffff45d224 */ /* 0x000fe200078e0a45 */
[----:B------:R-:W-:Y:S02]  /*5ed0*/  ISETP.GE.AND P5, PT, R9, RZ, PT ;  /* 0x000000ff0900720c */ /* 0x000fe40003fa6270 */
[----:B------:R-:W-:Y:S02]  /*5ee0*/  IABS R9, R12 ;  /* 0x0000000c00097213 */ /* 0x000fe40000000000 */
[----:B------:R-:W-:Y:S01]  /*5ef0*/  LOP3.LUT R8, R7, 0xe0, RZ, 0xfc, !PT ;  /* 0x000000e007087812 */ /* 0x000fe200078efcff */
[----:B------:R-:W-:Y:S01]  /*5f00*/  @!P2 IMAD.IADD R73, R73, 0x1, -R68 ;  /* 0x000000014949a824 */ /* 0x000fe200078e0a44 */
[----:B------:R-:W-:Y:S01]  /*5f10*/  ISETP.GE.AND P0, PT, R11, RZ, PT ;  /* 0x000000ff0b00720c */ /* 0x000fe20003f06270 */
[----:B------:R-:W-:Y:S01]  /*5f20*/  IMAD.HI.U32 R4, R16, R9, RZ ;  /* 0x0000000910047227 */ /* 0x000fe200078e00ff */
[----:B------:R-:W-:-:S02]  /*5f30*/  LOP3.LUT R11, R7, 0xe4, RZ, 0xfc, !PT ;  /* 0x000000e4070b7812 */ /* 0x000fc400078efcff */
[----:B------:R-:W-:Y:S01]  /*5f40*/  IABS R67, R8 ;  /* 0x0000000800437213 */ /* 0x000fe20000000000 */
[--C-:B------:R-:W-:Y:S01]  /*5f50*/  @!P4 IMAD.IADD R78, R78, 0x1, -R68.reuse ;  /* 0x000000014e4ec824 */ /* 0x100fe200078e0a44 */
[----:B------:R-:W-:Y:S01]  /*5f60*/  ISETP.GE.AND P4, PT, R5, RZ, PT ;  /* 0x000000ff0500720c */ /* 0x000fe20003f86270 */
[----:B------:R-:W-:Y:S01]  /*5f70*/  @!P6 IMAD.IADD R72, R72, 0x1, -R68 ;  /* 0x000000014848e824 */ /* 0x000fe200078e0a44 */
[----:B------:R-:W-:Y:S01]  /*5f80*/  IABS R5, R11 ;  /* 0x0000000b00057213 */ /* 0x000fe20000000000 */
[----:B------:R-:W-:Y:S01]  /*5f90*/  IMAD.MOV R70, RZ, RZ, -R4 ;  /* 0x000000ffff467224 */ /* 0x000fe200078e0a04 */
[----:B------:R-:W-:Y:S01]  /*5fa0*/  ISETP.GT.U32.AND P6, PT, R68, R73, PT ;  /* 0x000000494400720c */ /* 0x000fe20003fc4070 */
[----:B------:R-:W-:Y:S01]  /*5fb0*/  IMAD.HI.U32 R4, R16, R67, RZ ;  /* 0x0000004310047227 */ /* 0x000fe200078e00ff */
[----:B------:R-:W-:-:S03]  /*5fc0*/  ISETP.GE.AND P2, PT, R12, RZ, PT ;  /* 0x000000ff0c00720c */ /* 0x000fc60003f46270 */
[----:B------:R-:W-:Y:S01]  /*5fd0*/  @!P3 IMAD.MOV R78, RZ, RZ, -R78 ;  /* 0x000000ffff4eb224 */ /* 0x000fe200078e0a4e */
[----:B------:R-:W-:Y:S01]  /*5fe0*/  ISETP.GT.U32.AND P3, PT, R68, R72, PT ;  /* 0x000000484400720c */ /* 0x000fe20003f64070 */
[----:B------:R-:W-:-:S04]  /*5ff0*/  IMAD.HI.U32 R12, R16, R5, RZ ;  /* 0x00000005100c7227 */ /* 0x000fc800078e00ff */
[----:B------:R-:W-:Y:S02]  /*6000*/  IMAD.MOV R4, RZ, RZ, -R4 ;  /* 0x000000ffff047224 */ /* 0x000fe400078e0a04 */
[----:B------:R-:W-:Y:S02]  /*6010*/  IMAD.MOV R12, RZ, RZ, -R12 ;  /* 0x000000ffff0c7224 */ /* 0x000fe400078e0a0c */
[C---:B------:R-:W-:Y:S02]  /*6020*/  IMAD R67, R68.reuse, R4, R67 ;  /* 0x0000000444437224 */ /* 0x040fe400078e0243 */
[C---:B------:R-:W-:Y:S02]  /*6030*/  IMAD R66, R68.reuse, R12, R5 ;  /* 0x0000000c44427224 */ /* 0x040fe400078e0205 */
[--C-:B------:R-:W-:Y:S01]  /*6040*/  @!P6 IMAD.IADD R73, R73, 0x1, -R68.reuse ;  /* 0x000000014949e824 */ /* 0x100fe200078e0a44 */
[C---:B------:R-:W-:Y:S01]  /*6050*/  ISETP.GT.U32.AND P6, PT, R68.reuse, R67, PT ;  /* 0x000000434400720c */ /* 0x040fe20003fc4070 */
[----:B------:R-:W-:Y:S01]  /*6060*/  IMAD R70, R68, R70, R9 ;  /* 0x0000004644467224 */ /* 0x000fe200078e0209 */
[----:B------:R-:W-:Y:S01]  /*6070*/  LOP3.LUT R9, R7, 0xe8, RZ, 0xfc, !PT ;  /* 0x000000e807097812 */ /* 0x000fe200078efcff */
[----:B------:R-:W-:Y:S01]  /*6080*/  @!P3 IMAD.IADD R72, R72, 0x1, -R68 ;  /* 0x000000014848b824 */ /* 0x000fe200078e0a44 */
[----:B------:R-:W-:Y:S01]  /*6090*/  ISETP.GT.U32.AND P3, PT, R68, R66, PT ;  /* 0x000000424400720c */ /* 0x000fe20003f64070 */
[----:B------:R-:W-:Y:S01]  /*60a0*/  @!P0 IMAD.MOV R76, RZ, RZ, -R76 ;  /* 0x000000ffff4c8224 */ /* 0x000fe200078e0a4c */
[----:B------:R-:W-:-:S02]  /*60b0*/  IABS R225, R9 ;  /* 0x0000000900e17213 */ /* 0x000fc40000000000 */
[----:B------:R-:W-:Y:S02]  /*60c0*/  ISETP.GT.U32.AND P0, PT, R68, R70, PT ;  /* 0x000000464400720c */ /* 0x000fe40003f04070 */
[----:B------:R-:W-:Y:S01]  /*60d0*/  LOP3.LUT R5, R7, 0xf0, RZ, 0xfc, !PT ;  /* 0x000000f007057812 */ /* 0x000fe200078efcff */
[----:B------:R-:W-:-:S03]  /*60e0*/  IMAD.HI.U32 R13, R16, R225, RZ ;  /* 0x000000e1100d7227 */ /* 0x000fc600078e00ff */
[----:B------:R-:W-:Y:S01]  /*60f0*/  IABS R233, R5 ;  /* 0x0000000500e97213 */ /* 0x000fe20000000000 */
[--C-:B------:R-:W-:Y:S02]  /*6100*/  @!P6 IMAD.IADD R67, R67, 0x1, -R68.reuse ;  /* 0x000000014343e824 */ /* 0x100fe400078e0a44 */
[----:B------:R-:W-:Y:S02]  /*6110*/  IMAD.MOV R13, RZ, RZ, -R13 ;  /* 0x000000ffff0d7224 */ /* 0x000fe400078e0a0d */
[----:B------:R-:W-:Y:S01]  /*6120*/  @!P3 IMAD.IADD R66, R66, 0x1, -R68 ;  /* 0x000000014242b824 */ /* 0x000fe200078e0a44 */
[----:B------:R-:W-:Y:S01]  /*6130*/  ISETP.GT.U32.AND P3, PT, R68, R67, PT ;  /* 0x000000434400720c */ /* 0x000fe20003f64070 */
[----:B------:R-:W-:Y:S01]  /*6140*/  IMAD.HI.U32 R12, R16, R233, RZ ;  /* 0x000000e9100c7227 */ /* 0x000fe200078e00ff */
[----:B------:R-:W-:-:S03]  /*6150*/  LOP3.LUT R4, R7, 0xf4, RZ, 0xfc, !PT ;  /* 0x000000f407047812 */ /* 0x000fc600078efcff */
[----:B------:R-:W-:Y:S02]  /*6160*/  @!P0 IMAD.IADD R70, R70, 0x1, -R68 ;  /* 0x0000000146468824 */ /* 0x000fe400078e0a44 */
[C---:B------:R-:W-:Y:S01]  /*6170*/  IMAD R225, R68.reuse, R13, R225 ;  /* 0x0000000d44e17224 */ /* 0x040fe200078e02e1 */
[----:B------:R-:W-:Y:S01]  /*6180*/  IABS R237, R4 ;  /* 0x0000000400ed7213 */ /* 0x000fe20000000000 */
[----:B------:R-:W-:Y:S01]  /*6190*/  IMAD.MOV R12, RZ, RZ, -R12 ;  /* 0x000000ffff0c7224 */ /* 0x000fe200078e0a0c */
[C---:B------:R-:W-:Y:S01]  /*61a0*/  ISETP.GT.U32.AND P6, PT, R68.reuse, R70, PT ;  /* 0x000000464400720c */ /* 0x040fe20003fc4070 */
[----:B------:R-:W-:Y:S01]  /*61b0*/  @!P4 IMAD.MOV R72, RZ, RZ, -R72 ;  /* 0x000000ffff48c224 */ /* 0x000fe200078e0a48 */
[C---:B------:R-:W-:Y:S01]  /*61c0*/  ISETP.GT.U32.AND P4, PT, R68.reuse, R225, PT ;  /* 0x000000e14400720c */ /* 0x040fe20003f84070 */
[----:B------:R-:W-:Y:S01]  /*61d0*/  IMAD R233, R68, R12, R233 ;  /* 0x0000000c44e97224 */ /* 0x000fe200078e02e9 */
[----:B------:R-:W-:Y:S01]  /*61e0*/  ISETP.GE.AND P0, PT, R8, RZ, PT ;  /* 0x000000ff0800720c */ /* 0x000fe20003f06270 */
[----:B------:R-:W-:-:S04]  /*61f0*/  IMAD.HI.U32 R8, R16, R237, RZ ;  /* 0x000000ed10087227 */ /* 0x000fc800078e00ff */
[----:B------:R-:W-:Y:S01]  /*6200*/  @!P3 IMAD.IADD R67, R67, 0x1, -R68 ;  /* 0x000000014343b824 */ /* 0x000fe200078e0a44 */
[C---:B------:R-:W-:Y:S01]  /*6210*/  ISETP.GT.U32.AND P3, PT, R68.reuse, R233, PT ;  /* 0x000000e94400720c */ /* 0x040fe20003f64070 */
[----:B------:R-:W-:Y:S02]  /*6220*/  IMAD.MOV R8, RZ, RZ, -R8 ;  /* 0x000000ffff087224 */ /* 0x000fe400078e0a08 */
[----:B------:R-:W-:Y:S01]  /*6230*/  @!P5 IMAD.MOV R73, RZ, RZ, -R73 ;  /* 0x000000ffff49d224 */ /* 0x000fe200078e0a49 */
[C---:B------:R-:W-:Y:S01]  /*6240*/  ISETP.GT.U32.AND P5, PT, R68.reuse, R66, PT ;  /* 0x000000424400720c */ /* 0x040fe20003fa4070 */
[----:B------:R-:W-:Y:S01]  /*6250*/  IMAD R237, R68, R8, R237 ;  /* 0x0000000844ed7224 */ /* 0x000fe200078e02ed */
[----:B------:R-:W-:Y:S01]  /*6260*/  LOP3.LUT R8, R7, 0xf8, RZ, 0xfc, !PT ;  /* 0x000000f807087812 */ /* 0x000fe200078efcff */
[--C-:B------:R-:W-:Y:S02]  /*6270*/  @!P6 IMAD.IADD R70, R70, 0x1, -R68.reuse ;  /* 0x000000014646e824 */ /* 0x100fe400078e0a44 */
[----:B------:R-:W-:Y:S01]  /*6280*/  @!P4 IMAD.IADD R225, R225, 0x1, -R68 ;  /* 0x00000001e1e1c824 */ /* 0x000fe200078e0a44 */
[----:B------:R-:W-:Y:S01]  /*6290*/  IABS R241, R8 ;  /* 0x0000000800f17213 */ /* 0x000fe20000000000 */
[----:B------:R-:W-:-:S03]  /*62a0*/  @!P2 IMAD.MOV R70, RZ, RZ, -R70 ;  /* 0x000000ffff46a224 */ /* 0x000fc600078e0a46 */
[----:B------:R-:W-:Y:S01]  /*62b0*/  ISETP.GT.U32.AND P2, PT, R68, R225, PT ;  /* 0x000000e14400720c */ /* 0x000fe20003f44070 */
[----:B------:R-:W-:Y:S01]  /*62c0*/  @!P3 IMAD.IADD R233, R233, 0x1, -R68 ;  /* 0x00000001e9e9b824 */ /* 0x000fe200078e0a44 */
[----:B------:R-:W-:Y:S02]  /*62d0*/  ISETP.GE.AND P6, PT, R7, RZ, PT ;  /* 0x000000ff0700720c */ /* 0x000fe40003fc6270 */
[----:B------:R-:W-:Y:S01]  /*62e0*/  IABS R127, R7 ;  /* 0x00000007007f7213 */ /* 0x000fe20000000000 */
[----:B------:R-:W-:Y:S01]  /*62f0*/  IMAD.HI.U32 R7, R16, R241, RZ ;  /* 0x000000f110077227 */ /* 0x000fe200078e00ff */
[----:B------:R-:W-:-:S03]  /*6300*/  ISETP.GE.AND P3, PT, R9, RZ, PT ;  /* 0x000000ff0900720c */ /* 0x000fc60003f66270 */
[----:B------:R-:W-:Y:S01]  /*6310*/  @!P5 IMAD.IADD R66, R66, 0x1, -R68 ;  /* 0x000000014242d824 */ /* 0x000fe200078e0a44 */
[----:B------:R-:W-:Y:S01]  /*6320*/  ISETP.GT.U32.AND P5, PT, R68, R237, PT ;  /* 0x000000ed4400720c */ /* 0x000fe20003fa4070 */
[----:B------:R-:W-:-:S04]  /*6330*/  IMAD.HI.U32 R12, R16, R127, RZ ;  /* 0x0000007f100c7227 */ /* 0x000fc800078e00ff */
[----:B------:R-:W-:Y:S02]  /*6340*/  IMAD.MOV R7, RZ, RZ, -R7 ;  /* 0x000000ffff077224 */ /* 0x000fe400078e0a07 */
[----:B------:R-:W-:Y:S01]  /*6350*/  @!P0 IMAD.MOV R67, RZ, RZ, -R67 ;  /* 0x000000ffff438224 */ /* 0x000fe200078e0a43 */
[C---:B------:R-:W-:Y:S01]  /*6360*/  ISETP.GT.U32.AND P0, PT, R68.reuse, R233, PT ;  /* 0x000000e94400720c */ /* 0x040fe20003f04070 */
[----:B------:R-:W-:Y:S02]  /*6370*/  IMAD.MOV R12, RZ, RZ, -R12 ;  /* 0x000000ffff0c7224 */ /* 0x000fe400078e0a0c */
[C---:B------:R-:W-:Y:S02]  /*6380*/  IMAD R241, R68.reuse, R7, R241 ;  /* 0x0000000744f17224 */ /* 0x040fe400078e02f1 */
[----:B------:R-:W-:Y:S01]  /*6390*/  @!P2 IMAD.IADD R225, R225, 0x1, -R68 ;  /* 0x00000001e1e1a824 */ /* 0x000fe200078e0a44 */
[----:B------:R-:W-:Y:S01]  /*63a0*/  ISETP.GE.AND P4, PT, R11, RZ, PT ;  /* 0x000000ff0b00720c */ /* 0x000fe20003f86270 */
[----:B------:R-:W-:-:S02]  /*63b0*/  IMAD R127, R68, R12, R127 ;  /* 0x0000000c447f7224 */ /* 0x000fc400078e027f */
[----:B------:R-:W-:Y:S01]  /*63c0*/  @!P3 IMAD.MOV R225, RZ, RZ, -R225 ;  /* 0x000000ffffe1b224 */ /* 0x000fe200078e0ae1 */
[----:B------:R-:W-:Y:S01]  /*63d0*/  ISETP.GT.U32.AND P3, PT, R68, R241, PT ;  /* 0x000000f14400720c */ /* 0x000fe20003f64070 */
[--C-:B------:R-:W-:Y:S01]  /*63e0*/  @!P5 IMAD.IADD R237, R237, 0x1, -R68.reuse ;  /* 0x00000001ededd824 */ /* 0x100fe200078e0a44 */
[----:B------:R-:W-:Y:S02]  /*63f0*/  LEA.HI R135, R140, R0, RZ, 0x1a ;  /* 0x000000008c877211 */ /* 0x000fe400078fd0ff */
[C---:B------:R-:W-:Y:S01]  /*6400*/  ISETP.GT.U32.AND P2, PT, R68.reuse, R127, PT ;  /* 0x0000007f4400720c */ /* 0x040fe20003f44070 */
[----:B------:R-:W-:Y:S01]  /*6410*/  @!P0 IMAD.IADD R233, R233, 0x1, -R68 ;  /* 0x00000001e9e98824 */ /* 0x000fe200078e0a44 */
[----:B------:R-:W-:Y:S02]  /*6420*/  ISETP.GT.U32.AND P5, PT, R68, R237, PT ;  /* 0x000000ed4400720c */ /* 0x000fe40003fa4070 */
[----:B------:R-:W-:Y:S01]  /*6430*/  ISETP.GE.AND P0, PT, R4, RZ, PT ;  /* 0x000000ff0400720c */ /* 0x000fe20003f06270 */
[----:B------:R-:W-:-:S02]  /*6440*/  VIADD R4, R135, 0x1c ;  /* 0x0000001c87047836 */ /* 0x000fc40000000000 */
[----:B------:R-:W-:Y:S01]  /*6450*/  @!P4 IMAD.MOV R66, RZ, RZ, -R66 ;  /* 0x000000ffff42c224 */ /* 0x000fe200078e0a42 */
[----:B------:R-:W-:Y:S01]  /*6460*/  ISETP.GE.AND P4, PT, R5, RZ, PT ;  /* 0x000000ff0500720c */ /* 0x000fe20003f86270 */
[----:B------:R-:W-:Y:S01]  /*6470*/  VIADD R5, R135, 0xc ;  /* 0x0000000c87057836 */ /* 0x000fe20000000000 */
[----:B------:R-:W-:Y:S01]  /*6480*/  IABS R7, R4 ;  /* 0x0000000400077213 */ /* 0x000fe20000000000 */
[--C-:B------:R-:W-:Y:S02]  /*6490*/  @!P3 IMAD.IADD R241, R241, 0x1, -R68.reuse ;  /* 0x00000001f1f1b824 */ /* 0x100fe400078e0a44 */
[--C-:B------:R-:W-:Y:S01]  /*64a0*/  @!P2 IMAD.IADD R127, R127, 0x1, -R68.reuse ;  /* 0x000000017f7fa824 */ /* 0x100fe200078e0a44 */
[----:B------:R-:W-:Y:S02]  /*64b0*/  IABS R133, R5 ;  /* 0x0000000500857213 */ /* 0x000fe40000000000 */
[----:B------:R-:W-:Y:S01]  /*64c0*/  ISETP.GE.AND P2, PT, R5, RZ, PT ;  /* 0x000000ff0500720c */ /* 0x000fe20003f46270 */
[----:B------:R-:W-:Y:S01]  /*64d0*/  IMAD.MOV.U32 R5, RZ, RZ, R7 ;  /* 0x000000ffff057224 */ /* 0x000fe200078e0007 */
[----:B------:R-:W-:Y:S01]  /*64e0*/  ISETP.GT.U32.AND P3, PT, R68, R241, PT ;  /* 0x000000f14400720c */ /* 0x000fe20003f64070 */
[----:B------:R-:W-:Y:S01]  /*64f0*/  @!P5 IMAD.IADD R237, R237, 0x1, -R68 ;  /* 0x00000001ededd824 */ /* 0x000fe200078e0a44 */
[----:B------:R-:W-:Y:S01]  /*6500*/  ISETP.GE.AND P5, PT, R8, RZ, PT ;  /* 0x000000ff0800720c */ /* 0x000fe20003fa6270 */
[----:B------:R-:W-:-:S04]  /*6510*/  IMAD.HI.U32 R8, R16, R5, RZ ;  /* 0x0000000510087227 */ /* 0x000fc800078e00ff */
[----:B------:R-:W-:-:S04]  /*6520*/  IMAD.HI.U32 R7, R16, R133, RZ ;  /* 0x0000008510077227 */ /* 0x000fc800078e00ff */
[----:B------:R-:W-:Y:S02]  /*6530*/  IMAD.MOV R8, RZ, RZ, -R8 ;  /* 0x000000ffff087224 */ /* 0x000fe400078e0a08 */
[----:B------:R-:W-:Y:S01]  /*6540*/  @!P4 IMAD.MOV R233, RZ, RZ, -R233 ;  /* 0x000000ffffe9c224 */ /* 0x000fe200078e0ae9 */
[C---:B------:R-:W-:Y:S01]  /*6550*/  ISETP.GT.U32.AND P4, PT, R68.reuse, R127, PT ;  /* 0x0000007f4400720c */ /* 0x040fe20003f84070 */
[----:B------:R-:W-:Y:S02]  /*6560*/  IMAD.MOV R7, RZ, RZ, -R7 ;  /* 0x000000ffff077224 */ /* 0x000fe400078e0a07 */
[C---:B------:R-:W-:Y:S02]  /*6570*/  IMAD R5, R68.reuse, R8, R5 ;  /* 0x0000000844057224 */ /* 0x040fe400078e0205 */
[----:B------:R-:W-:Y:S02]  /*6580*/  @!P3 IMAD.IADD R241, R241, 0x1, -R68 ;  /* 0x00000001f1f1b824 */ /* 0x000fe400078e0a44 */
[----:B------:R-:W-:-:S02]  /*6590*/  IMAD R133, R68, R7, R133 ;  /* 0x0000000744857224 */ /* 0x000fc400078e0285 */
[----:B------:R-:W-:Y:S01]  /*65a0*/  @!P5 IMAD.MOV R241, RZ, RZ, -R241 ;  /* 0x000000fffff1d224 */ /* 0x000fe200078e0af1 */
[----:B------:R-:W-:Y:S01]  /*65b0*/  ISETP.GT.U32.AND P5, PT, R68, R5, PT ;  /* 0x000000054400720c */ /* 0x000fe20003fa4070 */
[----:B------:R-:W-:Y:S01]  /*65c0*/  @!P0 IMAD.MOV R237, RZ, RZ, -R237 ;  /* 0x000000ffffed8224 */ /* 0x000fe200078e0aed */
[----:B------:R-:W-:Y:S01]  /*65d0*/  ISETP.GE.AND P0, PT, R4, RZ, PT ;  /* 0x000000ff0400720c */ /* 0x000fe20003f06270 */
[----:B------:R-:W-:Y:S01]  /*65e0*/  VIADD R4, R135, 0x2c ;  /* 0x0000002c87047836 */ /* 0x000fe20000000000 */
[----:B------:R-:W-:Y:S01]  /*65f0*/  ISETP.GT.U32.AND P3, PT, R68, R133, PT ;  /* 0x000000854400720c */ /* 0x000fe20003f64070 */
[----:B------:R-:W-:-:S03]  /*6600*/  @!P4 IMAD.IADD R127, R127, 0x1, -R68 ;  /* 0x000000017f7fc824 */ /* 0x000fc600078e0a44 */
[----:B------:R-:W-:Y:S02]  /*6610*/  ISETP.GE.AND P4, PT, R4, RZ, PT ;  /* 0x000000ff0400720c */ /* 0x000fe40003f86270 */
[----:B------:R-:W-:Y:S01]  /*6620*/  IABS R7, R4 ;  /* 0x0000000400077213 */ /* 0x000fe20000000000 */
[----:B------:R-:W-:Y:S02]  /*6630*/  VIADD R4, R135, 0x3c ;  /* 0x0000003c87047836 */ /* 0x000fe40000000000 */
[----:B------:R-:W-:-:S03]  /*6640*/  @!P5 IMAD.IADD R5, R5, 0x1, -R68 ;  /* 0x000000010505d824 */ /* 0x000fc600078e0a44 */
[----:B------:R-:W-:Y:S01]  /*6650*/  IABS R9, R4 ;  /* 0x0000000400097213 */ /* 0x000fe20000000000 */
[----:B------:R-:W-:Y:S01]  /*6660*/  @!P3 IMAD.IADD R133, R133, 0x1, -R68 ;  /* 0x000000018585b824 */ /* 0x000fe200078e0a44 */
[----:B------:R-:W-:Y:S01]  /*6670*/  ISETP.GT.U32.AND P5, PT, R68, R5, PT ;  /* 0x000000054400720c */ /* 0x000fe20003fa4070 */
[----:B------:R-:W-:Y:S01]  /*6680*/  @!P6 IMAD.MOV R127, RZ, RZ, -R127 ;  /* 0x000000ffff7fe224 */ /* 0x000fe200078e0a7f */
[----:B------:R-:W-:Y:S01]  /*6690*/  ISETP.GE.AND P6, PT, R4, RZ, PT ;  /* 0x000000ff0400720c */ /* 0x000fe20003fc6270 */
[----:B------:R-:W-:Y:S01]  /*66a0*/  IMAD.HI.U32 R4, R16, R9, RZ ;  /* 0x0000000910047227 */ /* 0x000fe200078e00ff */
[----:B------:R-:W-:-:S03]  /*66b0*/  ISETP.GT.U32.AND P3, PT, R68, R133, PT ;  /* 0x000000854400720c */ /* 0x000fc60003f64070 */
[----:B------:R-:W-:-:S04]  /*66c0*/  IMAD.HI.U32 R8, R16, R7, RZ ;  /* 0x0000000710087227 */ /* 0x000fc800078e00ff */
[----:B------:R-:W-:Y:S02]  /*66d0*/  IMAD.MOV R4, RZ, RZ, -R4 ;  /* 0x000000ffff047224 */ /* 0x000fe400078e0a04 */
[----:B------:R-:W-:Y:S02]  /*66e0*/  IMAD.MOV R8, RZ, RZ, -R8 ;  /* 0x000000ffff087224 */ /* 0x000fe400078e0a08 */
[C---:B------:R-:W-:Y:S02]  /*66f0*/  IMAD R9, R68.reuse, R4, R9 ;  /* 0x0000000444097224 */ /* 0x040fe400078e0209 */
[C---:B------:R-:W-:Y:S02]  /*6700*/  IMAD R7, R68.reuse, R8, R7 ;  /* 0x0000000844077224 */ /* 0x040fe400078e0207 */
[--C-:B------:R-:W-:Y:S01]  /*6710*/  @!P5 IMAD.IADD R5, R5, 0x1, -R68.reuse ;  /* 0x000000010505d824 */ /* 0x100fe200078e0a44 */
[C---:B------:R-:W-:Y:S01]  /*6720*/  ISETP.GT.U32.AND P5, PT, R68.reuse, R9, PT ;  /* 0x000000094400720c */ /* 0x040fe20003fa4070 */
[----:B------:R-:W-:Y:S01]  /*6730*/  @!P3 IMAD.IADD R133, R133, 0x1, -R68 ;  /* 0x000000018585b824 */ /* 0x000fe200078e0a44 */
[----:B------:R-:W-:Y:S01]  /*6740*/  ISETP.GT.U32.AND P3, PT, R68, R7, PT ;  /* 0x000000074400720c */ /* 0x000fe20003f64070 */
[----:B------:R-:W-:-:S10]  /*6750*/  VIADD R8, R135, 0x5c ;  /* 0x0000005c87087836 */ /* 0x000fd40000000000 */
[--C-:B------:R-:W-:Y:S02]  /*6760*/  @!P5 IMAD.IADD R9, R9, 0x1, -R68.reuse ;  /* 0x000000010909d824 */ /* 0x100fe400078e0a44 */
[----:B------:R-:W-:Y:S01]  /*6770*/  @!P3 IMAD.IADD R7, R7, 0x1, -R68 ;  /* 0x000000010707b824 */ /* 0x000fe200078e0a44 */
[----:B------:R-:W-:Y:S02]  /*6780*/  ISETP.GE.AND P3, PT, R8, RZ, PT ;  /* 0x000000ff0800720c */ /* 0x000fe40003f66270 */
[----:B------:R-:W-:Y:S02]  /*6790*/  IABS R8, R8 ;  /* 0x0000000800087213 */ /* 0x000fe40000000000 */
[----:B------:R-:W-:-:S03]  /*67a0*/  ISETP.GT.U32.AND P5, PT, R68, R9, PT ;  /* 0x000000094400720c */ /* 0x000fc60003fa4070 */
[----:B------:R-:W-:-:S04]  /*67b0*/  IMAD.HI.U32 R13, R16, R8, RZ ;  /* 0x00000008100d7227 */ /* 0x000fc800078e00ff */
[----:B------:R-:W-:Y:S02]  /*67c0*/  VIADD R4, R135, 0x4c ;  /* 0x0000004c87047836 */ /* 0x000fe40000000000 */
[----:B------:R-:W-:-:S03]  /*67d0*/  IMAD.MOV R13, RZ, RZ, -R13 ;  /* 0x000000ffff0d7224 */ /* 0x000fc600078e0a0d */
[----:B------:R-:W-:Y:S01]  /*67e0*/  IABS R11, R4 ;  /* 0x00000004000b7213 */ /* 0x000fe20000000000 */
[----:B------:R-:W-:Y:S02]  /*67f0*/  @!P5 IMAD.IADD R9, R9, 0x1, -R68 ;  /* 0x000000010909d824 */ /* 0x000fe400078e0a44 */
[----:B------:R-:W-:Y:S02]  /*6800*/  IMAD R13, R68, R13, R8 ;  /* 0x0000000d440d7224 */ /* 0x000fe400078e0208 */
[----:B------:R-:W-:Y:S01]  /*6810*/  @!P2 IMAD.MOV R133, RZ, RZ, -R133 ;  /* 0x000000ffff85a224 */ /* 0x000fe200078e0a85 */
[----:B------:R-:W-:Y:S01]  /*6820*/  ISETP.GE.AND P2, PT, R4, RZ, PT ;  /* 0x000000ff0400720c */ /* 0x000fe20003f46270 */
[----:B------:R-:W-:Y:S01]  /*6830*/  @!P6 IMAD.MOV R9, RZ, RZ, -R9 ;  /* 0x000000ffff09e224 */ /* 0x000fe200078e0a09 */
[----:B------:R-:W-:Y:S01]  /*6840*/  ISETP.GT.U32.AND P6, PT, R68, R13, PT ;  /* 0x0000000d4400720c */ /* 0x000fe20003fc4070 */
[----:B------:R-:W-:-:S04]  /*6850*/  IMAD.HI.U32 R4, R16, R11, RZ ;  /* 0x0000000b10047227 */ /* 0x000fc800078e00ff */
[----:B------:R-:W-:-:S04]  /*6860*/  IMAD.MOV R4, RZ, RZ, -R4 ;  /* 0x000000ffff047224 */ /* 0x000fc800078e0a04 */
[C---:B------:R-:W-:Y:S02]  /*6870*/  IMAD R11, R68.reuse, R4, R11 ;  /* 0x00000004440b7224 */ /* 0x040fe400078e020b */
[----:B------:R-:W-:Y:S02]  /*6880*/  VIADD R4, R135, 0x6c ;  /* 0x0000006c87047836 */ /* 0x000fe40000000000 */
[----:B------:R-:W-:Y:S01]  /*6890*/  @!P0 IMAD.MOV R5, RZ, RZ, -R5 ;  /* 0x000000ffff058224 */ /* 0x000fe200078e0a05 */
[----:B------:R-:W-:Y:S01]  /*68a0*/  ISETP.GT.U32.AND P0, PT, R68, R7, PT ;  /* 0x000000074400720c */ /* 0x000fe20003f04070 */
[----:B------:R-:W-:Y:S01]  /*68b0*/  @!P6 IMAD.IADD R13, R13, 0x1, -R68 ;  /* 0x000000010d0de824 */ /* 0x000fe200078e0a44 */
[----:B------:R-:W-:Y:S02]  /*68c0*/  IABS R15, R4 ;  /* 0x00000004000f7213 */ /* 0x000fe40000000000 */
[----:B------:R-:W-:Y:S02]  /*68d0*/  ISETP.GE.AND P5, PT, R4, RZ, PT ;  /* 0x000000ff0400720c */ /* 0x000fe40003fa6270 */
[----:B------:R-:W-:Y:S01]  /*68e0*/  ISETP.GT.U32.AND P6, PT, R68, R13, PT ;  /* 0x0000000d4400720c */ /* 0x000fe20003fc4070 */
[----:B------:R-:W-:-:S04]  /*68f0*/  IMAD.HI.U32 R4, R16, R15, RZ ;  /* 0x0000000f10047227 */ /* 0x000fc800078e00ff */
[----:B------:R-:W-:Y:S02]  /*6900*/  IMAD.MOV R4, RZ, RZ, -R4 ;  /* 0x000000ffff047224 */ /* 0x000fe400078e0a04 */
[----:B------:R-:W-:Y:S01]  /*6910*/  @!P0 IMAD.IADD R7, R7, 0x1, -R68 ;  /* 0x0000000107078824 */ /* 0x000fe200078e0a44 */
[C---:B------:R-:W-:Y:S01]  /*6920*/  ISETP.GT.U32.AND P0, PT, R68.reuse, R11, PT ;  /* 0x0000000b4400720c */ /* 0x040fe20003f04070 */
[----:B------:R-:W-:-:S04]  /*6930*/  IMAD R15, R68, R4, R15 ;  /* 0x00000004440f7224 */ /* 0x000fc800078e020f */
[----:B------:R-:W-:Y:S01]  /*6940*/  @!P6 IMAD.IADD R13, R13, 0x1, -R68 ;  /* 0x000000010d0de824 */ /* 0x000fe200078e0a44 */
[----:B------:R-:W-:Y:S01]  /*6950*/  ISETP.GT.U32.AND P6, PT, R68, R15, PT ;  /* 0x0000000f4400720c */ /* 0x000fe20003fc4070 */
[----:B------:R-:W-:Y:S02]  /*6960*/  VIADD R28, R135, 0x7c ;  /* 0x0000007c871c7836 */ /* 0x000fe40000000000 */
[----:B------:R-:W-:-:S04]  /*6970*/  @!P4 IMAD.MOV R7, RZ, RZ, -R7 ;  /* 0x000000ffff07c224 */ /* 0x000fc800078e0a07 */
[--C-:B------:R-:W-:Y:S01]  /*6980*/  @!P0 IMAD.IADD R11, R11, 0x1, -R68.reuse ;  /* 0x000000010b0b8824 */ /* 0x100fe200078e0a44 */
[----:B------:R-:W-:Y:S02]  /*6990*/  ISETP.GE.AND P4, PT, R28, RZ, PT ;  /* 0x000000ff1c00720c */ /* 0x000fe40003f86270 */
[----:B------:R-:W-:Y:S02]  /*69a0*/  IABS R28, R28 ;  /* 0x0000001c001c7213 */ /* 0x000fe40000000000 */
[----:B------:R-:W-:Y:S01]  /*69b0*/  ISETP.GT.U32.AND P0, PT, R68, R11, PT ;  /* 0x0000000b4400720c */ /* 0x000fe20003f04070 */
[----:B------:R-:W-:Y:S02]  /*69c0*/  @!P6 IMAD.IADD R15, R15, 0x1, -R68 ;  /* 0x000000010f0fe824 */ /* 0x000fe400078e0a44 */
[----:B------:R-:W-:-:S03]  /*69d0*/  IMAD.HI.U32 R8, R16, R28, RZ ;  /* 0x0000001c10087227 */ /* 0x000fc600078e00ff */
[----:B------:R-:W-:Y:S01]  /*69e0*/  ISETP.GT.U32.AND P6, PT, R68, R15, PT ;  /* 0x0000000f4400720c */ /* 0x000fe20003fc4070 */
[----:B------:R-:W-:Y:S02]  /*69f0*/  VIADD R24, R135, 0x8c ;  /* 0x0000008c87187836 */ /* 0x000fe40000000000 */
[----:B------:R-:W-:-:S04]  /*6a00*/  IMAD.MOV R8, RZ, RZ, -R8 ;  /* 0x000000ffff087224 */ /* 0x000fc800078e0a08 */
[----:B------:R-:W-:Y:S01]  /*6a10*/  @!P0 IMAD.IADD R11, R11, 0x1, -R68 ;  /* 0x000000010b0b8824 */ /* 0x000fe200078e0a44 */
[----:B------:R-:W-:Y:S01]  /*6a20*/  ISETP.GE.AND P0, PT, R24, RZ, PT ;  /* 0x000000ff1800720c */ /* 0x000fe20003f06270 */
[----:B------:R-:W-:Y:S01]  /*6a30*/  IMAD R28, R68, R8, R28 ;  /* 0x00000008441c7224 */ /* 0x000fe200078e021c */
[----:B------:R-:W-:-:S03]  /*6a40*/  IABS R24, R24 ;  /* 0x0000001800187213 */ /* 0x000fc60000000000 */
[----:B------:R-:W-:Y:S01]  /*6a50*/  @!P6 IMAD.IADD R15, R15, 0x1, -R68 ;  /* 0x000000010f0fe824 */ /* 0x000fe200078e0a44 */
[----:B------:R-:W-:Y:S01]  /*6a60*/  ISETP.GT.U32.AND P6, PT, R68, R28, PT ;  /* 0x0000001c4400720c */ /* 0x000fe20003fc4070 */
[----:B------:R-:W-:-:S04]  /*6a70*/  IMAD.HI.U32 R4, R16, R24, RZ ;  /* 0x0000001810047227 */ /* 0x000fc800078e00ff */
[----:B------:R-:W-:-:S04]  /*6a80*/  IMAD.MOV R4, RZ, RZ, -R4 ;  /* 0x000000ffff047224 */ /* 0x000fc800078e0a04 */
[----:B------:R-:W-:-:S04]  /*6a90*/  IMAD R24, R68, R4, R24 ;  /* 0x0000000444187224 */ /* 0x000fc800078e0218 */
[--C-:B------:R-:W-:Y:S01]  /*6aa0*/  @!P6 IMAD.IADD R28, R28, 0x1, -R68.reuse ;  /* 0x000000011c1ce824 */ /* 0x100fe200078e0a44 */
[----:B------:R-:W-:Y:S01]  /*6ab0*/  ISETP.GT.U32.AND P6, PT, R68, R24, PT ;  /* 0x000000184400720c */ /* 0x000fe20003fc4070 */
[C---:B------:R-:W-:Y:S02]  /*6ac0*/  VIADD R20, R135.reuse, 0x9c ;  /* 0x0000009c87147836 */ /* 0x040fe40000000000 */
[----:B------:R-:W-:Y:S02]  /*6ad0*/  @!P2 IMAD.MOV R11, RZ, RZ, -R11 ;  /* 0x000000ffff0ba224 */ /* 0x000fe400078e0a0b */
[C---:B------:R-:W-:Y:S01]  /*6ae0*/  VIADD R136, R135.reuse, 0xac ;  /* 0x000000ac87887836 */ /* 0x040fe20000000000 */
[----:B------:R-:W-:Y:S02]  /*6af0*/  ISETP.GE.AND P2, PT, R20, RZ, PT ;  /* 0x000000ff1400720c */ /* 0x000fe40003f46270 */
[----:B------:R-:W-:Y:S01]  /*6b00*/  IABS R20, R20 ;  /* 0x0000001400147213 */ /* 0x000fe20000000000 */
[----:B------:R-:W-:Y:S01]  /*6b10*/  @!P3 IMAD.MOV R13, RZ, RZ, -R13 ;  /* 0x000000ffff0db224 */ /* 0x000fe200078e0a0d */
[----:B------:R-:W-:Y:S01]  /*6b20*/  ISETP.GE.AND P3, PT, R136, RZ, PT ;  /* 0x000000ff8800720c */ /* 0x000fe20003f66270 */
[----:B------:R-:W-:Y:S01]  /*6b30*/  VIADD R137, R135, 0xbc ;  /* 0x000000bc87897836 */ /* 0x000fe20000000000 */
[----:B------:R-:W-:Y:S01]  /*6b40*/  IABS R136, R136 ;  /* 0x0000008800887213 */ /* 0x000fe20000000000 */
[----:B------:R-:W-:Y:S01]  /*6b50*/  @!P6 IMAD.IADD R24, R24, 0x1, -R68 ;  /* 0x000000011818e824 */ /* 0x000fe200078e0a44 */
[----:B------:R-:W-:Y:S01]  /*6b60*/  ISETP.GT.U32.AND P6, PT, R68, R28, PT ;  /* 0x0000001c4400720c */ /* 0x000fe20003fc4070 */
[----:B------:R-:W-:Y:S01]  /*6b70*/  IMAD.HI.U32 R4, R16, R20, RZ ;  /* 0x0000001410047227 */ /* 0x000fe200078e00ff */
[----:B------:R-:W-:-:S03]  /*6b80*/  IABS R12, R137 ;  /* 0x00000089000c7213 */ /* 0x000fc60000000000 */
[----:B------:R-:W-:Y:S01]  /*6b90*/  @!P5 IMAD.MOV R15, RZ, RZ, -R15 ;  /* 0x000000ffff0fd224 */ /* 0x000fe200078e0a0f */
[----:B------:R-:W-:Y:S01]  /*6ba0*/  ISETP.GT.U32.AND P5, PT, R68, R24, PT ;  /* 0x000000184400720c */ /* 0x000fe20003fa4070 */
[----:B------:R-:W-:Y:S02]  /*6bb0*/  IMAD.MOV R4, RZ, RZ, -R4 ;  /* 0x000000ffff047224 */ /* 0x000fe400078e0a04 */
[----:B------:R-:W-:-:S04]  /*6bc0*/  IMAD.HI.U32 R116, R16, R136, RZ ;  /* 0x0000008810747227 */ /* 0x000fc800078e00ff */
[----:B------:R-:W-:Y:S02]  /*6bd0*/  VIADD R138, R135, 0xcc ;  /* 0x000000cc878a7836 */ /* 0x000fe40000000000 */
[----:B------:R-:W-:Y:S02]  /*6be0*/  IMAD R20, R68, R4, R20 ;  /* 0x0000000444147224 */ /* 0x000fe400078e0214 */
[----:B------:R-:W-:Y:S02]  /*6bf0*/  IMAD.MOV R116, RZ, RZ, -R116 ;  /* 0x000000ffff747224 */ /* 0x000fe400078e0a74 */
[----:B------:R-:W-:Y:S01]  /*6c00*/  IMAD.HI.U32 R4, R16, R12, RZ ;  /* 0x0000000c10047227 */ /* 0x000fe200078e00ff */
[----:B------:R-:W-:-:S03]  /*6c10*/  IABS R8, R138 ;  /* 0x0000008a00087213 */ /* 0x000fc60000000000 */
[----:B------:R-:W-:Y:S02]  /*6c20*/  IMAD R136, R68, R116, R136 ;  /* 0x0000007444887224 */ /* 0x000fe400078e0288 */
[----:B------:R-:W-:Y:S02]  /*6c30*/  IMAD.MOV R4, RZ, RZ, -R4 ;  /* 0x000000ffff047224 */ /* 0x000fe400078e0a04 */
[----:B------:R-:W-:Y:S02]  /*6c40*/  VIADD R116, R135, 0xdc ;  /* 0x000000dc87747836 */ /* 0x000fe40000000000 */
[----:B------:R-:W-:Y:S01]  /*6c50*/  @!P6 IMAD.IADD R28, R28, 0x1, -R68 ;  /* 0x000000011c1ce824 */ /* 0x000fe200078e0a44 */
[C---:B------:R-:W-:Y:S01]  /*6c60*/  ISETP.GT.U32.AND P6, PT, R68.reuse, R20, PT ;  /* 0x000000144400720c */ /* 0x040fe20003fc4070 */
        /* <DEDUP_REMOVED lines=8> */
[C---:B------:R-:W-:Y:S02]  /*6cf0*/  VIADD R121, R135.reuse, 0xec ;  /* 0x000000ec87797836 */ /* 0x040fe40000000000 */
[----:B------:R-:W-:Y:S02]  /*6d00*/  IMAD.MOV R132, RZ, RZ, -R132 ;  /* 0x000000ffff847224 */ /* 0x000fe400078e0a84 */
[----:B------:R-:W-:Y:S02]  /*6d10*/  VIADD R135, R135, 0xfc ;  /* 0x000000fc87877836 */ /* 0x000fe40000000000 */
[----:B------:R-:W-:Y:S01]  /*6d20*/  @!P6 IMAD.IADD R20, R20, 0x1, -R68 ;  /* 0x000000011414e824 */ /* 0x000fe200078e0a44 */
[----:B------:R-:W-:Y:S01]  /*6d30*/  IABS R229, R121 ;  /* 0x0000007900e57213 */ /* 0x000fe20000000000 */
[----:B------:R-:W-:Y:S01]  /*6d40*/  IMAD R4, R68, R132, R4 ;  /* 0x0000008444047224 */ /* 0x000fe200078e0204 */
[----:B------:R-:W-:Y:S01]  /*6d50*/  IABS R132, R135 ;  /* 0x0000008700847213 */ /* 0x000fe20000000000 */
[----:B------:R-:W-:Y:S01]  /*6d60*/  @!P5 IMAD.IADD R136, R136, 0x1, -R68 ;  /* 0x000000018888d824 */ /* 0x000fe200078e0a44 */
[----:B------:R-:W-:Y:S01]  /*6d70*/  ISETP.GT.U32.AND P5, PT, R68, R20, PT ;  /* 0x000000144400720c */ /* 0x000fe20003fa4070 */
[----:B------:R-:W-:-:S02]  /*6d80*/  @!P4 IMAD.MOV R28, RZ, RZ, -R28 ;  /* 0x000000ffff1cc224 */ /* 0x000fc400078e0a1c */
[----:B------:R-:W-:Y:S01]  /*6d90*/  IMAD.HI.U32 R139, R16, R229, RZ ;  /* 0x000000e5108b7227 */ /* 0x000fe200078e00ff */
[----:B------:R-:W-:-:S03]  /*6da0*/  ISETP.GT.U32.AND P4, PT, R68, R136, PT ;  /* 0x000000884400720c */ /* 0x000fc60003f84070 */
[----:B------:R-:W-:-:S04]  /*6db0*/  IMAD.HI.U32 R16, R16, R132, RZ ;  /* 0x0000008410107227 */ /* 0x000fc800078e00ff */
[----:B------:R-:W-:Y:S02]  /*6dc0*/  IMAD.MOV R139, RZ, RZ, -R139 ;  /* 0x000000ffff8b7224 */ /* 0x000fe400078e0a8b */
[----:B------:R-:W-:Y:S02]  /*6dd0*/  IMAD.MOV R16, RZ, RZ, -R16 ;  /* 0x000000ffff107224 */ /* 0x000fe400078e0a10 */
[C---:B------:R-:W-:Y:S02]  /*6de0*/  IMAD R229, R68.reuse, R139, R229 ;  /* 0x0000008b44e57224 */ /* 0x040fe400078e02e5 */
[----:B------:R-:W-:Y:S02]  /*6df0*/  IMAD R132, R68, R16, R132 ;  /* 0x0000001044847224 */ /* 0x000fe400078e0284 */
[----:B------:R-:W-:Y:S01]  /*6e00*/  @!P5 IMAD.IADD R20, R20, 0x1, -R68 ;  /* 0x000000011414d824 */ /* 0x000fe200078e0a44 */
[C---:B------:R-:W-:Y:S01]  /*6e10*/  ISETP.GT.U32.AND P5, PT, R68.reuse, R8, PT ;  /* 0x000000084400720c */ /* 0x040fe20003fa4070 */
[----:B------:R-:W-:Y:S01]  /*6e20*/  @!P0 IMAD.MOV R24, RZ, RZ, -R24 ;  /* 0x000000ffff188224 */ /* 0x000fe200078e0a18 */
[C---:B------:R-:W-:Y:S01]  /*6e30*/  ISETP.GT.U32.AND P6, PT, R68.reuse, R12, PT ;  /* 0x0000000c4400720c */ /* 0x040fe20003fc4070 */
[----:B------:R-:W-:Y:S01]  /*6e40*/  @!P2 IMAD.MOV R20, RZ, RZ, -R20 ;  /* 0x000000ffff14a224 */ /* 0x000fe200078e0a14 */
[----:B------:R-:W-:Y:S01]  /*6e50*/  ISETP.GT.U32.AND P0, PT, R68, R4, PT ;  /* 0x000000044400720c */ /* 0x000fe20003f04070 */
[----:B------:R-:W-:Y:S01]  /*6e60*/  @!P4 IMAD.IADD R136, R136, 0x1, -R68 ;  /* 0x000000018888c824 */ /* 0x000fe200078e0a44 */
[----:B------:R-:W-:-:S02]  /*6e70*/  ISETP.GT.U32.AND P2, PT, R68, R229, PT ;  /* 0x000000e54400720c */ /* 0x000fc40003f44070 */
[----:B------:R-:W-:Y:S01]  /*6e80*/  ISETP.GT.U32.AND P4, PT, R68, R132, PT ;  /* 0x000000844400720c */ /* 0x000fe20003f84070 */
[----:B------:R-:W-:-:S04]  /*6e90*/  IMAD.MOV.U32 R16, RZ, RZ, R136 ;  /* 0x000000ffff107224 */ /* 0x000fc800078e0088 */
[--C-:B------:R-:W-:Y:S02]  /*6ea0*/  @!P5 IMAD.IADD R8, R8, 0x1, -R68.reuse ;  /* 0x000000010808d824 */ /* 0x100fe400078e0a44 */
[--C-:B------:R-:W-:Y:S02]  /*6eb0*/  @!P6 IMAD.IADD R12, R12, 0x1, -R68.reuse ;  /* 0x000000010c0ce824 */ /* 0x100fe400078e0a44 */
[--C-:B------:R-:W-:Y:S02]  /*6ec0*/  @!P0 IMAD.IADD R4, R4, 0x1, -R68.reuse ;  /* 0x0000000104048824 */ /* 0x100fe400078e0a44 */
[--C-:B------:R-:W-:Y:S02]  /*6ed0*/  @!P2 IMAD.IADD R229, R229, 0x1, -R68.reuse ;  /* 0x00000001e5e5a824 */ /* 0x100fe400078e0a44 */
[----:B------:R-:W-:Y:S01]  /*6ee0*/  @!P4 IMAD.IADD R132, R132, 0x1, -R68 ;  /* 0x000000018484c824 */ /* 0x000fe200078e0a44 */
[C---:B------:R-:W-:Y:S01]  /*6ef0*/  ISETP.GT.U32.AND P0, PT, R68.reuse, R8, PT ;  /* 0x000000084400720c */ /* 0x040fe20003f04070 */
[----:B------:R-:W-:Y:S01]  /*6f00*/  @!P3 IMAD.MOV R16, RZ, RZ, -R16 ;  /* 0x000000ffff10b224 */ /* 0x000fe200078e0a10 */
[----:B------:R-:W-:-:S02]  /*6f10*/  ISETP.GT.U32.AND P6, PT, R68, R12, PT ;  /* 0x0000000c4400720c */ /* 0x000fc40003fc4070 */
[C---:B------:R-:W-:Y:S02]  /*6f20*/  ISETP.GT.U32.AND P2, PT, R68.reuse, R4, PT ;  /* 0x000000044400720c */ /* 0x040fe40003f44070 */
[C---:B------:R-:W-:Y:S02]  /*6f30*/  ISETP.GT.U32.AND P4, PT, R68.reuse, R229, PT ;  /* 0x000000e54400720c */ /* 0x040fe40003f84070 */
[----:B------:R-:W-:Y:S01]  /*6f40*/  ISETP.GT.U32.AND P3, PT, R68, R132, PT ;  /* 0x000000844400720c */ /* 0x000fe20003f64070 */
[----:B------:R-:W-:-:S04]  /*6f50*/  @!UP1 UIADD3 UR4, UPT, UPT, -UR4, 0x100000, URZ ;  /* 0x0010000004049890 */ /* 0x000fc8000fffe1ff */
[----:B------:R-:W-:Y:S02]  /*6f60*/  @!UP1 USHF.L.U32 UR5, UR4, 0xb, URZ ;  /* 0x0000000b04059899 */ /* 0x000fe400080006ff */
[----:B------:R-:W-:Y:S01]  /*6f70*/  @!UP1 USHF.L.U32 UR4, UR4, 0x1, URZ ;  /* 0x0000000104049899 */ /* 0x000fe200080006ff */
[--C-:B------:R-:W-:Y:S01]  /*6f80*/  @!P0 IMAD.IADD R8, R8, 0x1, -R68.reuse ;  /* 0x0000000108088824 */ /* 0x100fe200078e0a44 */
[----:B------:R-:W-:Y:S01]  /*6f90*/  ISETP.GE.AND P0, PT, R116, RZ, PT ;  /* 0x000000ff7400720c */ /* 0x000fe20003f06270 */
[--C-:B------:R-:W-:Y:S01]  /*6fa0*/  @!P6 IMAD.IADD R12, R12, 0x1, -R68.reuse ;  /* 0x000000010c0ce824 */ /* 0x100fe200078e0a44 */
[----:B------:R-:W-:Y:S01]  /*6fb0*/  LOP3.LUT R116, R140, 0x80, RZ, 0xc0, !PT ;  /* 0x000000808c747812 */ /* 0x000fe200078ec0ff */
[--C-:B------:R-:W-:Y:S02]  /*6fc0*/  @!P2 IMAD.IADD R4, R4, 0x1, -R68.reuse ;  /* 0x000000010404a824 */ /* 0x100fe400078e0a44 */
[--C-:B------:R-:W-:Y:S02]  /*6fd0*/  @!P4 IMAD.IADD R229, R229, 0x1, -R68.reuse ;  /* 0x00000001e5e5c824 */ /* 0x100fe400078e0a44 */
[----:B------:R-:W-:Y:S01]  /*6fe0*/  @!P3 IMAD.IADD R132, R132, 0x1, -R68 ;  /* 0x000000018484b824 */ /* 0x000fe200078e0a44 */
[----:B------:R-:W-:Y:S01]  /*6ff0*/  LOP3.LUT R68, R140, 0x7f, RZ, 0xc0, !PT ;  /* 0x0000007f8c447812 */ /* 0x000fe200078ec0ff */
[----:B------:R-:W-:-:S04]  /*7000*/  VOTEU.ALL UP2, P1 ;  /* 0x0000000000ff7886 */ /* 0x000fc80000840000 */
[----:B------:R-:W-:Y:S01]  /*7010*/  IMAD R116, R116, 0x40, R68 ;  /* 0x0000004074747824 */ /* 0x000fe200078e0244 */
[----:B------:R0:W1:Y:S04]  /*7020*/  @!UP2 SYNCS.EXCH.64 URZ, [UR9+0x10008], UR4 ;  /* 0x0100080409ffa5b2 */ /* 0x0000680008000100 */
[C---:B------:R-:W-:Y:S01]  /*7030*/  LOP3.LUT R142, R116.reuse, 0x10, RZ, 0x3c, !PT ;  /* 0x00000010748e7812 */ /* 0x040fe200078e3cff */
[----:B------:R-:W-:Y:S04]  /*7040*/  STS.U8 [R116+UR9], R57 ;  /* 0x0000003974007988 */ /* 0x000fe80008000009 */
[----:B--2---:R-:W-:Y:S01]  /*7050*/  STS.U8 [R116+UR9+0x400], R64 ;  /* 0x0004004074007988 */ /* 0x004fe20008000009 */
[----:B------:R-:W-:-:S02]  /*7060*/  LOP3.LUT R141, R116, 0x20, RZ, 0x3c, !PT ;  /* 0x00000020748d7812 */ /* 0x000fc400078e3cff */
[----:B------:R-:W-:Y:S01]  /*7070*/  ISETP.GE.AND P2, PT, R121, RZ, PT ;  /* 0x000000ff7900720c */ /* 0x000fe20003f46270 */
[----:B------:R-:W-:Y:S01]  /*7080*/  STS.U8 [R116+UR9+0xc00], R63 ;  /* 0x000c003f74007988 */ /* 0x000fe20008000009 */
[----:B------:R-:W-:Y:S01]  /*7090*/  ISETP.NE.AND P3, PT, R3, RZ, PT ;  /* 0x000000ff0300720c */ /* 0x000fe20003f65270 */
[----:B------:R-:W-:Y:S01]  /*70a0*/  @!P0 IMAD.MOV R4, RZ, RZ, -R4 ;  /* 0x000000ffff048224 */ /* 0x000fe200078e0a04 */
[----:B------:R-:W-:Y:S01]  /*70b0*/  ISETP.GE.AND P5, PT, R138, RZ, PT ;  /* 0x000000ff8a00720c */ /* 0x000fe20003fa6270 */
[----:B------:R-:W-:Y:S01]  /*70c0*/  STS.U8 [R116+UR9+0x1000], R62 ;  /* 0x0010003e74007988 */ /* 0x000fe20008000009 */
[----:B------:R-:W-:Y:S01]  /*70d0*/  ISETP.GE.AND P6, PT, R137, RZ, PT ;  /* 0x000000ff8900720c */ /* 0x000fe20003fc6270 */
[----:B0-----:R-:W0:Y:S02]  /*70e0*/  LDCU UR4, c[0x0][0x3b0] ;  /* 0x00007600ff0477ac */ /* 0x001e240008000800 */
[----:B------:R-:W-:Y:S01]  /*70f0*/  STS.U8 [R116+UR9+0x1400], R61 ;  /* 0x0014003d74007988 */ /* 0x000fe20008000009 */
[----:B------:R-:W-:Y:S01]  /*7100*/  ISETP.GE.AND P4, PT, R135, RZ, PT ;  /* 0x000000ff8700720c */ /* 0x000fe20003f86270 */
[----:B------:R-:W2:Y:S02]  /*7110*/  LDCU UR5, c[0x0][0x3b0] ;  /* 0x00007600ff0577ac */ /* 0x000ea40008000800 */
[----:B------:R-:W-:Y:S04]  /*7120*/  STS.U8 [R116+UR9+0x1800], R60 ;  /* 0x0018003c74007988 */ /* 0x000fe80008000009 */
[----:B------:R-:W-:Y:S04]  /*7130*/  STS.U8 [R116+UR9+0x1c00], R59 ;  /* 0x001c003b74007988 */ /* 0x000fe80008000009 */
[----:B------:R-:W-:Y:S04]  /*7140*/  STS.U8 [R116+UR9+0x800], R58 ;  /* 0x0008003a74007988 */ /* 0x000fe80008000009 */
[----:B------:R-:W-:Y:S04]  /*7150*/  STS.U8 [R142+UR9+0x80], R52 ;  /* 0x000080348e007988 */ /* 0x000fe80008000009 */
[----:B------:R-:W-:Y:S04]  /*7160*/  STS.U8 [R142+UR9+0x480], R56 ;  /* 0x000480388e007988 */ /* 0x000fe80008000009 */
[----:B------:R-:W-:Y:S04]  /*7170*/  STS.U8 [R142+UR9+0x880], R55 ;  /* 0x000880378e007988 */ /* 0x000fe80008000009 */
[----:B------:R-:W-:Y:S04]  /*7180*/  STS.U8 [R142+UR9+0xc80], R54 ;  /* 0x000c80368e007988 */ /* 0x000fe80008000009 */
[----:B------:R-:W-:Y:S04]  /*7190*/  STS.U8 [R142+UR9+0x1080], R53 ;  /* 0x001080358e007988 */ /* 0x000fe80008000009 */
[----:B---3--:R3:W-:Y:S04]  /*71a0*/  STS.U8 [R142+UR9+0x1480], R46 ;  /* 0x0014802e8e007988 */ /* 0x0087e80008000009 */
[----:B------:R-:W-:Y:S04]  /*71b0*/  STS.U8 [R142+UR9+0x1880], R71 ;  /* 0x001880478e007988 */ /* 0x000fe80008000009 */
[----:B------:R-:W-:Y:S04]  /*71c0*/  STS.U8 [R142+UR9+0x1c80], R98 ;  /* 0x001c80628e007988 */ /* 0x000fe80008000009 */
[----:B------:R-:W-:Y:S01]  /*71d0*/  STS.U8 [R141+UR9+0x100], R51 ;  /* 0x000100338d007988 */ /* 0x000fe20008000009 */
[----:B---3--:R-:W-:-:S03]  /*71e0*/  LOP3.LUT R46, R116, 0x30, RZ, 0x3c, !PT ;  /* 0x00000030742e7812 */ /* 0x008fc600078e3cff */
[----:B------:R-:W-:Y:S04]  /*71f0*/  STS.U8 [R141+UR9+0x500], R50 ;  /* 0x000500328d007988 */ /* 0x000fe80008000009 */
[----:B------:R-:W-:Y:S04]  /*7200*/  STS.U8 [R141+UR9+0x900], R49 ;  /* 0x000900318d007988 */ /* 0x000fe80008000009 */
[----:B------:R-:W-:Y:S04]  /*7210*/  STS.U8 [R141+UR9+0xd00], R48 ;  /* 0x000d00308d007988 */ /* 0x000fe80008000009 */
[----:B------:R-:W-:Y:S04]  /*7220*/  STS.U8 [R141+UR9+0x1100], R47 ;  /* 0x0011002f8d007988 */ /* 0x000fe80008000009 */
[----:B------:R3:W-:Y:S04]  /*7230*/  STS.U8 [R141+UR9+0x1500], R40 ;  /* 0x001500288d007988 */ /* 0x0007e80008000009 */
[----:B------:R-:W-:Y:S04]  /*7240*/  STS.U8 [R141+UR9+0x1900], R77 ;  /* 0x0019004d8d007988 */ /* 0x000fe80008000009 */
[----:B----4-:R-:W-:Y:S04]  /*7250*/  STS.U8 [R141+UR9+0x1d00], R99 ;  /* 0x001d00638d007988 */ /* 0x010fe80008000009 */
[----:B------:R-:W-:Y:S01]  /*7260*/  STS.U8 [R46+UR9+0x180], R45 ;  /* 0x0001802d2e007988 */ /* 0x000fe20008000009 */
[----:B---3--:R-:W-:-:S03]  /*7270*/  LOP3.LUT R40, R116, 0x40, RZ, 0x3c, !PT ;  /* 0x0000004074287812 */ /* 0x008fc600078e3cff */
[----:B------:R-:W-:Y:S01]  /*7280*/  STS.U8 [R46+UR9+0x580], R44 ;  /* 0x0005802c2e007988 */ /* 0x000fe20008000009 */
[----:B------:R-:W-:-:S03]  /*7290*/  LOP3.LUT R121, RZ, R3, RZ, 0x33, !PT ;  /* 0x00000003ff797212 */ /* 0x000fc600078e33ff */
[----:B------:R-:W-:Y:S04]  /*72a0*/  STS.U8 [R46+UR9+0x980], R43 ;  /* 0x0009802b2e007988 */ /* 0x000fe80008000009 */
[----:B------:R-:W-:Y:S04]  /*72b0*/  STS.U8 [R46+UR9+0xd80], R42 ;  /* 0x000d802a2e007988 */ /* 0x000fe80008000009 */
[----:B------:R-:W-:Y:S04]  /*72c0*/  STS.U8 [R46+UR9+0x1180], R41 ;  /* 0x001180292e007988 */ /* 0x000fe80008000009 */
[----:B-----5:R3:W-:Y:S01]  /*72d0*/  STS.U8 [R46+UR9+0x1580], R34 ;  /* 0x001580222e007988 */ /* 0x0207e20008000009 */
[----:B------:R-:W-:-:S03]  /*72e0*/  SEL R3, R121, R133, !P3 ;  /* 0x0000008579037207 */ /* 0x000fc60005800000 */
[----:B------:R-:W-:Y:S01]  /*72f0*/  STS.U8 [R46+UR9+0x1980], R80 ;  /* 0x001980502e007988 */ /* 0x000fe20008000009 */
[----:B------:R-:W-:-:S03]  /*7300*/  LOP3.LUT R133, R140, 0x3f, RZ, 0xc0, !PT ;  /* 0x0000003f8c857812 */ /* 0x000fc600078ec0ff */
[----:B------:R-:W-:Y:S04]  /*7310*/  STS.U8 [R46+UR9+0x1d80], R101 ;  /* 0x001d80652e007988 */ /* 0x000fe80008000009 */
[----:B------:R-:W-:Y:S01]  /*7320*/  STS.U8 [R40+UR9+0x200], R36 ;  /* 0x0002002428007988 */ /* 0x000fe20008000009 */
[----:B---3--:R-:W-:-:S03]  /*7330*/  LOP3.LUT R34, R116, 0x50, RZ, 0x3c, !PT ;  /* 0x0000005074227812 */ /* 0x008fc600078e3cff */
[----:B------:R-:W-:Y:S04]  /*7340*/  STS.U8 [R40+UR9+0x600], R39 ;  /* 0x0006002728007988 */ /* 0x000fe80008000009 */
[----:B------:R-:W-:Y:S04]  /*7350*/  STS.U8 [R40+UR9+0xa00], R38 ;  /* 0x000a002628007988 */ /* 0x000fe80008000009 */
[----:B------:R-:W-:Y:S01]  /*7360*/  STS.U8 [R40+UR9+0xe00], R35 ;  /* 0x000e002328007988 */ /* 0x000fe20008000009 */
[----:B------:R-:W-:-:S03]  /*7370*/  SEL R127, R121, R127, !P3 ;  /* 0x0000007f797f7207 */ /* 0x000fc60005800000 */
[----:B------:R-:W-:Y:S01]  /*7380*/  STS.U8 [R40+UR9+0x1200], R37 ;  /* 0x0012002528007988 */ /* 0x000fe20008000009 */
[----:B------:R-:W-:-:S03]  /*7390*/  IMAD R245, R133, R123, RZ ;  /* 0x0000007b85f57224 */ /* 0x000fc600078e02ff */
[----:B------:R3:W-:Y:S04]  /*73a0*/  STS.U8 [R40+UR9+0x1600], R33 ;  /* 0x0016002128007988 */ /* 0x0007e80008000009 */
[----:B------:R-:W-:Y:S04]  /*73b0*/  STS.U8 [R40+UR9+0x1a00], R75 ;  /* 0x001a004b28007988 */ /* 0x000fe80008000009 */
[----:B------:R-:W-:Y:S01]  /*73c0*/  STS.U8 [R40+UR9+0x1e00], R104 ;  /* 0x001e006828007988 */ /* 0x000fe20008000009 */
[----:B------:R-:W-:-:S03]  /*73d0*/  SEL R117, R121, R117, !P3 ;  /* 0x0000007579757207 */ /* 0x000fc60005800000 */
[----:B------:R-:W-:Y:S01]  /*73e0*/  STS.U8 [R34+UR9+0x280], R32 ;  /* 0x0002802022007988 */ /* 0x000fe20008000009 */
[----:B------:R-:W-:-:S03]  /*73f0*/  SEL R131, R121, R131, !P3 ;  /* 0x0000008379837207 */ /* 0x000fc60005800000 */
[----:B------:R-:W-:Y:S01]  /*7400*/  STS.U8 [R34+UR9+0x680], R31 ;  /* 0x0006801f22007988 */ /* 0x000fe20008000009 */
[----:B------:R-:W-:Y:S01]  /*7410*/  IADD3 R247, P0, PT, R245, UR18, RZ ;  /* 0x00000012f5f77c10 */ /* 0x000fe2000ff1e0ff */
[----:B------:R-:W-:Y:S01]  /*7420*/  IMAD R127, R127, UR6, RZ ;  /* 0x000000067f7f7c24 */ /* 0x000fe2000f8e02ff */
[----:B---3--:R-:W-:Y:S01]  /*7430*/  LOP3.LUT R33, R116, 0x60, RZ, 0x3c, !PT ;  /* 0x0000006074217812 */ /* 0x008fe200078e3cff */
[----:B------:R-:W-:Y:S01]  /*7440*/  STS.U8 [R34+UR9+0xa80], R30 ;  /* 0x000a801e22007988 */ /* 0x000fe20008000009 */
[----:B------:R-:W-:Y:S01]  /*7450*/  SEL R118, R121, R118, !P3 ;  /* 0x0000007679767207 */ /* 0x000fe20005800000 */
[----:B------:R-:W-:Y:S01]  /*7460*/  IMAD R131, R131, UR6, RZ ;  /* 0x0000000683837c24 */ /* 0x000fe2000f8e02ff */
[C---:B------:R-:W-:Y:S01]  /*7470*/  SEL R114, R121.reuse, R114, !P3 ;  /* 0x0000007279727207 */ /* 0x040fe20005800000 */
[----:B------:R-:W-:Y:S01]  /*7480*/  STS.U8 [R34+UR9+0xe80], R29 ;  /* 0x000e801d22007988 */ /* 0x000fe20008000009 */
[C---:B------:R-:W-:Y:S02]  /*7490*/  SEL R111, R121.reuse, R111, !P3 ;  /* 0x0000006f796f7207 */ /* 0x040fe40005800000 */
[----:B------:R-:W-:Y:S01]  /*74a0*/  SEL R108, R121, R108, !P3 ;  /* 0x0000006c796c7207 */ /* 0x000fe20005800000 */
[----:B------:R-:W-:Y:S01]  /*74b0*/  STS.U8 [R34+UR9+0x1280], R27 ;  /* 0x0012801b22007988 */ /* 0x000fe20008000009 */
[----:B------:R-:W-:Y:S01]  /*74c0*/  LEA.HI.X.SX32 R245, R245, UR19, 0x1, P0 ;  /* 0x00000013f5f57c11 */ /* 0x000fe200080f0eff */
[----:B------:R-:W-:Y:S01]  /*74d0*/  IMAD R56, R3, UR6, RZ ;  /* 0x0000000603387c24 */ /* 0x000fe2000f8e02ff */
[C---:B------:R-:W-:Y:S01]  /*74e0*/  SEL R102, R121.reuse, R102, !P3 ;  /* 0x0000006679667207 */ /* 0x040fe20005800000 */
[----:B------:R3:W-:Y:S01]  /*74f0*/  STS.U8 [R34+UR9+0x1680], R25 ;  /* 0x0016801922007988 */ /* 0x0007e20008000009 */
[C---:B------:R-:W-:Y:S01]  /*7500*/  SEL R93, R121.reuse, R93, !P3 ;  /* 0x0000005d795d7207 */ /* 0x040fe20005800000 */
[----:B------:R-:W-:Y:S01]  /*7510*/  @!P5 IMAD.MOV R8, RZ, RZ, -R8 ;  /* 0x000000ffff08d224 */ /* 0x000fe200078e0a08 */
[C---:B------:R-:W-:Y:S01]  /*7520*/  SEL R125, R121.reuse, R125, !P3 ;  /* 0x0000007d797d7207 */ /* 0x040fe20005800000 */
[----:B------:R-:W-:Y:S01]  /*7530*/  STS.U8 [R34+UR9+0x1a80], R83 ;  /* 0x001a805322007988 */ /* 0x000fe20008000009 */
[C---:B------:R-:W-:Y:S01]  /*7540*/  SEL R124, R121.reuse, R124, !P3 ;  /* 0x0000007c797c7207 */ /* 0x040fe20005800000 */
[----:B------:R-:W-:Y:S01]  /*7550*/  @!P6 IMAD.MOV R12, RZ, RZ, -R12 ;  /* 0x000000ffff0ce224 */ /* 0x000fe200078e0a0c */
[C---:B------:R-:W-:Y:S01]  /*7560*/  SEL R96, R121.reuse, R96, !P3 ;  /* 0x0000006079607207 */ /* 0x040fe20005800000 */
[----:B------:R4:W-:Y:S01]  /*7570*/  STS.U8 [R34+UR9+0x1e80], R105 ;  /* 0x001e806922007988 */ /* 0x0009e20008000009 */
[----:B------:R-:W-:Y:S01]  /*7580*/  IMAD R50, R118, UR6, RZ ;  /* 0x0000000676327c24 */ /* 0x000fe2000f8e02ff */
[C---:B------:R-:W-:Y:S01]  /*7590*/  SEL R87, R121.reuse, R87, !P3 ;  /* 0x0000005779577207 */ /* 0x040fe20005800000 */
[----:B------:R-:W-:Y:S01]  /*75a0*/  @!P2 IMAD.MOV R229, RZ, RZ, -R229 ;  /* 0x000000ffffe5a224 */ /* 0x000fe200078e0ae5 */
[----:B------:R-:W-:Y:S01]  /*75b0*/  STS.U8 [R33+UR9+0x300], R21 ;  /* 0x0003001521007988 */ /* 0x000fe20008000009 */
[----:B---3--:R-:W-:Y:S01]  /*75c0*/  LOP3.LUT R25, R116, 0x70, RZ, 0x3c, !PT ;  /* 0x0000007074197812 */ /* 0x008fe200078e3cff */
[----:B------:R-:W-:Y:S01]  /*75d0*/  @!P4 IMAD.MOV R132, RZ, RZ, -R132 ;  /* 0x000000ffff84c224 */ /* 0x000fe200078e0a84 */
[----:B------:R-:W-:Y:S01]  /*75e0*/  SEL R9, R121, R9, !P3 ;  /* 0x0000000979097207 */ /* 0x000fe20005800000 */
[----:B------:R-:W3:Y:S01]  /*75f0*/  LDCU UR18, c[0x0][0x3b0] ;  /* 0x00007600ff1277ac */ /* 0x000ee20008000800 */
[----:B----4-:R-:W-:Y:S01]  /*7600*/  IMAD R105, R117, UR6, RZ ;  /* 0x0000000675697c24 */ /* 0x010fe2000f8e02ff */
[----:B------:R-:W-:Y:S01]  /*7610*/  IADD3 R117, P0, PT, R127, R247, RZ ;  /* 0x000000f77f757210 */ /* 0x000fe20007f1e0ff */
[----:B------:R-:W-:Y:S01]  /*7620*/  STS.U8 [R33+UR9+0x700], R23 ;  /* 0x0007001721007988 */ /* 0x000fe20008000009 */
[----:B------:R-:W-:-:S02]  /*7630*/  IMAD R104, R114, UR12, RZ ;  /* 0x0000000c72687c24 */ /* 0x000fc4000f8e02ff */
[----:B------:R-:W-:Y:S01]  /*7640*/  LEA.HI.X.SX32 R118, R127, R245, 0x1, P0 ;  /* 0x000000f57f767211 */ /* 0x000fe200000f0eff */
[----:B------:R-:W-:Y:S01]  /*7650*/  STS.U8 [R33+UR9+0xb00], R18 ;  /* 0x000b001221007988 */ /* 0x000fe20008000009 */
[----:B------:R-:W-:-:S03]  /*7660*/  IADD3 R114, P0, PT, R131, R247, RZ ;  /* 0x000000f783727210 */ /* 0x000fc60007f1e0ff */
[----:B------:R-:W-:Y:S01]  /*7670*/  STS.U8 [R33+UR9+0xf00], R22 ;  /* 0x000f001621007988 */ /* 0x000fe20008000009 */
[----:B------:R-:W-:-:S03]  /*7680*/  IMAD R99, R111, UR22, RZ ;  /* 0x000000166f637c24 */ /* 0x000fc6000f8e02ff */
[----:B------:R-:W-:Y:S01]  /*7690*/  STS.U8 [R33+UR9+0x1300], R19 ;  /* 0x0013001321007988 */ /* 0x000fe20008000009 */
[----:B------:R-:W-:-:S03]  /*76a0*/  IMAD R98, R108, UR24, RZ ;  /* 0x000000186c627c24 */ /* 0x000fc6000f8e02ff */
[----:B------:R4:W-:Y:S01]  /*76b0*/  STS.U8 [R33+UR9+0x1700], R26 ;  /* 0x0017001a21007988 */ /* 0x0009e20008000009 */
[----:B------:R-:W-:-:S03]  /*76c0*/  LEA.HI.X.SX32 R111, R131, R245, 0x1, P0 ;  /* 0x000000f5836f7211 */ /* 0x000fc600000f0eff */
[----:B------:R-:W-:Y:S01]  /*76d0*/  STS.U8 [R33+UR9+0x1b00], R86 ;  /* 0x001b005621007988 */ /* 0x000fe20008000009 */
[----:B------:R-:W-:-:S03]  /*76e0*/  IADD3 R108, P0, PT, R105, R247, RZ ;  /* 0x000000f7696c7210 */ /* 0x000fc60007f1e0ff */
[----:B------:R-:W-:Y:S04]  /*76f0*/  STS.U8 [R33+UR9+0x1f00], R107 ;  /* 0x001f006b21007988 */ /* 0x000fe80008000009 */
[----:B------:R-:W-:Y:S04]  /*7700*/  STS.U8 [R25+UR9+0x380], R6 ;  /* 0x0003800619007988 */ /* 0x000fe80008000009 */
[----:B------:R-:W-:Y:S01]  /*7710*/  STS.U8 [R25+UR9+0x780], R17 ;  /* 0x0007801119007988 */ /* 0x000fe20008000009 */
[----:B------:R-:W-:-:S03]  /*7720*/  IMAD R30, R102, UR35, RZ ;  /* 0x00000023661e7c24 */ /* 0x000fc6000f8e02ff */
[----:B------:R-:W-:Y:S01]  /*7730*/  STS.U8 [R25+UR9+0xb80], R14 ;  /* 0x000b800e19007988 */ /* 0x000fe20008000009 */
[----:B------:R-:W-:-:S03]  /*7740*/  LEA.HI.X.SX32 R105, R105, R245, 0x1, P0 ;  /* 0x000000f569697211 */ /* 0x000fc600000f0eff */
[----:B------:R-:W-:Y:S01]  /*7750*/  STS.U8 [R25+UR9+0xf80], R2 ;  /* 0x000f800219007988 */ /* 0x000fe20008000009 */
[----:B------:R-:W-:Y:S01]  /*7760*/  IMAD R93, R93, UR28, RZ ;  /* 0x0000001c5d5d7c24 */ /* 0x000fe2000f8e02ff */
[-C--:B------:R-:W-:Y:S02]  /*7770*/  IADD3 R58, P5, PT, R56, R247.reuse, RZ ;  /* 0x000000f7383a7210 */ /* 0x080fe40007fbe0ff */
[----:B------:R-:W-:Y:S01]  /*7780*/  STS.U8 [R25+UR9+0x1380], R10 ;  /* 0x0013800a19007988 */ /* 0x000fe20008000009 */
[----:B------:R-:W-:-:S03]  /*7790*/  IADD3 R102, P0, PT, R99, R247, RZ ;  /* 0x000000f763667210 */ /* 0x000fc60007f1e0ff */
[----:B------:R-:W-:Y:S01]  /*77a0*/  STS.U8 [R25+UR9+0x1780], R65 ;  /* 0x0017804119007988 */ /* 0x000fe20008000009 */
[----:B------:R-:W-:Y:S01]  /*77b0*/  SEL R112, R121, R112, !P3 ;  /* 0x0000007079707207 */ /* 0x000fe20005800000 */
[----:B------:R-:W-:Y:S02]  /*77c0*/  IMAD R53, R125, UR6, RZ ;  /* 0x000000067d357c24 */ /* 0x000fe4000f8e02ff */
[----:B------:R-:W-:Y:S01]  /*77d0*/  STS.U8 [R25+UR9+0x1b80], R81 ;  /* 0x001b805119007988 */ /* 0x000fe20008000009 */
[----:B------:R-:W-:-:S03]  /*77e0*/  SEL R7, R121, R7, !P3 ;  /* 0x0000000779077207 */ /* 0x000fc60005800000 */
[----:B------:R5:W-:Y:S01]  /*77f0*/  STS.U8 [R25+UR9+0x1f80], R110 ;  /* 0x001f806e19007988 */ /* 0x000be20008000009 */
[C---:B------:R-:W-:Y:S01]  /*7800*/  SEL R129, R121.reuse, R129, !P3 ;  /* 0x0000008179817207 */ /* 0x040fe20005800000 */
[----:B----4-:R-:W-:Y:S01]  /*7810*/  IMAD R26, R96, UR39, RZ ;  /* 0x00000027601a7c24 */ /* 0x010fe2000f8e02ff */
[----:B------:R-:W-:Y:S01]  /*7820*/  SEL R90, R121, R90, !P3 ;  /* 0x0000005a795a7207 */ /* 0x000fe20005800000 */
[----:B------:R-:W-:Y:S01]  /*7830*/  IMAD R87, R87, UR34, RZ ;  /* 0x0000002257577c24 */ /* 0x000fe2000f8e02ff */
[-C--:B------:R-:W-:Y:S01]  /*7840*/  LEA.HI.X.SX32 R56, R56, R245.reuse, 0x1, P5 ;  /* 0x000000f538387211 */ /* 0x080fe200028f0eff */
[----:B------:R-:W-:Y:S01]  /*7850*/  IMAD R9, R9, UR15, RZ ;  /* 0x0000000f09097c24 */ /* 0x000fe2000f8e02ff */
[----:B------:R-:W-:Y:S01]  /*7860*/  LEA.HI.X.SX32 R99, R99, R245, 0x1, P0 ;  /* 0x000000f563637211 */ /* 0x000fe200000f0eff */
[----:B-----5:R-:W-:Y:S01]  /*7870*/  IMAD R110, R124, UR6, RZ ;  /* 0x000000067c6e7c24 */ /* 0x020fe2000f8e02ff */
[C---:B------:R-:W-:Y:S01]  /*7880*/  SEL R130, R121.reuse, R130, !P3 ;  /* 0x0000008279827207 */ /* 0x040fe20005800000 */
[----:B------:R-:W-:Y:S01]  /*7890*/  IMAD R101, R112, UR14, RZ ;  /* 0x0000000e70657c24 */ /* 0x000fe2000f8e02ff */
[----:B------:R-:W-:-:S02]  /*78a0*/  SEL R119, R121, R119, !P3 ;  /* 0x0000007779777207 */ /* 0x000fc40005800000 */
[C---:B------:R-:W-:Y:S02]  /*78b0*/  SEL R113, R121.reuse, R113, !P3 ;  /* 0x0000007179717207 */ /* 0x040fe40005800000 */
[C---:B------:R-:W-:Y:S02]  /*78c0*/  SEL R109, R121.reuse, R109, !P3 ;  /* 0x0000006d796d7207 */ /* 0x040fe40005800000 */
[C---:B------:R-:W-:Y:S02]  /*78d0*/  SEL R95, R121.reuse, R95, !P3 ;  /* 0x0000005f795f7207 */ /* 0x040fe40005800000 */
[C---:B------:R-:W-:Y:S02]  /*78e0*/  SEL R106, R121.reuse, R106, !P3 ;  /* 0x0000006a796a7207 */ /* 0x040fe40005800000 */
[C---:B------:R-:W-:Y:S02]  /*78f0*/  SEL R92, R121.reuse, R92, !P3 ;  /* 0x0000005c795c7207 */ /* 0x040fe40005800000 */
        /* <DEDUP_REMOVED lines=37> */
[-C--:B------:R-:W-:Y:S02]  /*7b50*/  IADD3 R52, P5, PT, R50, R247.reuse, RZ ;  /* 0x000000f732347210 */ /* 0x080fe40007fbe0ff */
[-C--:B------:R-:W-:Y:S01]  /*7b60*/  IADD3 R96, P0, PT, R93, R247.reuse, RZ ;  /* 0x000000f75d607210 */ /* 0x080fe20007f1e0ff */
[----:B------:R-:W-:Y:S01]  /*7b70*/  IMAD R36, R7, UR6, RZ ;  /* 0x0000000607247c24 */ /* 0x000fe2000f8e02ff */
[----:B------:R-:W-:Y:S02]  /*7b80*/  SEL R121, R121, R132, !P3 ;  /* 0x0000008479797207 */ /* 0x000fe40005800000 */
[-C--:B------:R-:W-:Y:S02]  /*7b90*/  IADD3 R55, P3, PT, R53, R247.reuse, RZ ;  /* 0x000000f735377210 */ /* 0x080fe40007f7e0ff */
[----:B------:R-:W-:Y:S01]  /*7ba0*/  IADD3 R112, P2, PT, R110, R247, RZ ;  /* 0x000000f76e707210 */ /* 0x000fe20007f5e0ff */
[----:B------:R-:W-:Y:S01]  /*7bb0*/  IMAD R129, R129, UR6, RZ ;  /* 0x0000000681817c24 */ /* 0x000fe2000f8e02ff */
[-C--:B------:R-:W-:Y:S01]  /*7bc0*/  LEA.HI.X.SX32 R50, R50, R245.reuse, 0x1, P5 ;  /* 0x000000f532327211 */ /* 0x080fe200028f0eff */
[----:B------:R-:W-:Y:S01]  /*7bd0*/  IMAD R22, R90, UR41, RZ ;  /* 0x000000295a167c24 */ /* 0x000fe2000f8e02ff */
[----:B------:R-:W-:Y:S01]  /*7be0*/  LEA.HI.X.SX32 R93, R93, R245, 0x1, P0 ;  /* 0x000000f55d5d7211 */ /* 0x000fe200000f0eff */
[----:B------:R-:W-:Y:S01]  /*7bf0*/  IMAD R38, R106, UR27, RZ ;  /* 0x0000001b6a267c24 */ /* 0x000fe2000f8e02ff */
[-C--:B------:R-:W-:Y:S01]  /*7c00*/  IADD3 R46, P5, PT, R9, R247.reuse, RZ ;  /* 0x000000f7092e7210 */ /* 0x080fe20007fbe0ff */
[----:B0-----:R-:W-:Y:S01]  /*7c10*/  IMAD R81, R94, UR4, RZ ;  /* 0x000000045e517c24 */ /* 0x001fe2000f8e02ff */
[----:B------:R-:W-:Y:S01]  /*7c20*/  IADD3 R90, P0, PT, R87, R247, RZ ;  /* 0x000000f7575a7210 */ /* 0x000fe20007f1e0ff */
[----:B------:R-:W-:Y:S01]  /*7c30*/  IMAD R41, R109, UR23, RZ ;  /* 0x000000176d297c24 */ /* 0x000fe2000f8e02ff */
[----:B------:R-:W-:-:S02]  /*7c40*/  LEA.HI.X.SX32 R53, R53, R245, 0x1, P3 ;  /* 0x000000f535357211 */ /* 0x000fc400018f0eff */
[----:B------:R-:W-:Y:S02]  /*7c50*/  LEA.HI.X.SX32 R110, R110, R245, 0x1, P2 ;  /* 0x000000f56e6e7211 */ /* 0x000fe400010f0eff */
[-C--:B------:R-:W-:Y:S02]  /*7c60*/  IADD3 R49, P3, PT, R36, R247.reuse, RZ ;  /* 0x000000f724317210 */ /* 0x080fe40007f7e0ff */
[-C--:B------:R-:W-:Y:S01]  /*7c70*/  IADD3 R106, P2, PT, R104, R247.reuse, RZ ;  /* 0x000000f7686a7210 */ /* 0x080fe20007f5e0ff */
[----:B------:R-:W-:Y:S01]  /*7c80*/  IMAD R18, R84, UR45, RZ ;  /* 0x0000002d54127c24 */ /* 0x000fe2000f8e02ff */
[----:B------:R-:W-:Y:S01]  /*7c90*/  IADD3 R59, P4, PT, R129, R247, RZ ;  /* 0x000000f7813b7210 */ /* 0x000fe20007f9e0ff */
[----:B------:R-:W-:Y:S01]  /*7ca0*/  IMAD R32, R5, UR6, RZ ;  /* 0x0000000605207c24 */ /* 0x000fe2000f8e02ff */
[-C--:B------:R-:W-:Y:S01]  /*7cb0*/  LEA.HI.X.SX32 R44, R9, R245.reuse, 0x1, P5 ;  /* 0x000000f5092c7211 */ /* 0x080fe200028f0eff */
[----:B------:R-:W-:Y:S01]  /*7cc0*/  IMAD R75, R85, UR44, RZ ;  /* 0x0000002c554b7c24 */ /* 0x000fe2000f8e02ff */
[----:B------:R-:W-:Y:S01]  /*7cd0*/  LEA.HI.X.SX32 R87, R87, R245, 0x1, P0 ;  /* 0x000000f557577211 */ /* 0x000fe200000f0eff */
[----:B------:R-:W-:Y:S01]  /*7ce0*/  IMAD R15, R15, UR33, RZ ;  /* 0x000000210f0f7c24 */ /* 0x000fe2000f8e02ff */
        /* <DEDUP_REMOVED lines=8> */
[----:B------:R-:W-:-:S02]  /*7d70*/  IADD3 R43, P3, PT, R41, R247, RZ ;  /* 0x000000f7292b7210 */ /* 0x000fc40007f7e0ff */
[----:B------:R-:W-:Y:S01]  /*7d80*/  IADD3 R100, P2, PT, R98, R247, RZ ;  /* 0x000000f762647210 */ /* 0x000fe20007f5e0ff */
[----:B------:R-:W-:Y:S01]  /*7d90*/  IMAD R10, R78, UR53, RZ ;  /* 0x000000354e0a7c24 */ /* 0x000fe2000f8e02ff */
[----:B------:R-:W-:Y:S01]  /*7da0*/  LEA.HI.X.SX32 R57, R129, R245, 0x1, P4 ;  /* 0x000000f581397211 */ /* 0x000fe200020f0eff */
[----:B------:R-:W-:Y:S01]  /*7db0*/  IMAD R45, R113, UR13, RZ ;  /* 0x0000000d712d7c24 */ /* 0x000fe2000f8e02ff */
[----:B------:R-:W-:Y:S01]  /*7dc0*/  IADD3 R54, P4, PT, R32, R247, RZ ;  /* 0x000000f720367210 */ /* 0x000fe20007f9e0ff */
[----:B------:R-:W-:Y:S01]  /*7dd0*/  IMAD R14, R79, UR49, RZ ;  /* 0x000000314f0e7c24 */ /* 0x000fe2000f8e02ff */
[-C--:B------:R-:W-:Y:S02]  /*7de0*/  LEA.HI.X.SX32 R38, R38, R245.reuse, 0x1, P5 ;  /* 0x000000f526267211 */ /* 0x080fe400028f0eff */
[----:B------:R-:W-:Y:S02]  /*7df0*/  LEA.HI.X.SX32 R81, R81, R245, 0x1, P0 ;  /* 0x000000f551517211 */ /* 0x000fe400000f0eff */
[----:B------:R-:W-:-:S02]  /*7e00*/  IADD3 R33, P5, PT, R15, R247, RZ ;  /* 0x000000f70f217210 */ /* 0x000fc40007fbe0ff */
[----:B------:R-:W-:Y:S01]  /*7e10*/  IADD3 R78, P0, PT, R75, R247, RZ ;  /* 0x000000f74b4e7210 */ /* 0x000fe20007f1e0ff */
[----:B------:R-:W-:Y:S01]  /*7e20*/  IMAD R107, R119, UR6, RZ ;  /* 0x00000006776b7c24 */ /* 0x000fe2000f8e02ff */
[-C--:B------:R-:W-:Y:S02]  /*7e30*/  LEA.HI.X.SX32 R41, R41, R245.reuse, 0x1, P3 ;  /* 0x000000f529297211 */ /* 0x080fe400018f0eff */
[----:B------:R-:W-:Y:S02]  /*7e40*/  LEA.HI.X.SX32 R98, R98, R245, 0x1, P2 ;  /* 0x000000f562627211 */ /* 0x000fe400010f0eff */
[-C--:B------:R-:W-:Y:S02]  /*7e50*/  IADD3 R37, P3, PT, R13, R247.reuse, RZ ;  /* 0x000000f70d257210 */ /* 0x080fe40007f7e0ff */
[-C--:B------:R-:W-:Y:S02]  /*7e60*/  IADD3 R94, P2, PT, R92, R247.reuse, RZ ;  /* 0x000000f75c5e7210 */ /* 0x080fe40007f5e0ff */
[----:B------:R-:W-:-:S02]  /*7e70*/  IADD3 R119, P6, PT, R130, R247, RZ ;  /* 0x000000f782777210 */ /* 0x000fc40007fde0ff */
[-C--:B------:R-:W-:Y:S01]  /*7e80*/  LEA.HI.X.SX32 R51, R32, R245.reuse, 0x1, P4 ;  /* 0x000000f520337211 */ /* 0x080fe200020f0eff */
[----:B------:R-:W-:Y:S01]  /*7e90*/  IMAD R69, R69, UR50, RZ ;  /* 0x0000003245457c24 */ /* 0x000fe2000f8e02ff */
[-C--:B------:R-:W-:Y:S01]  /*7ea0*/  LEA.HI.X.SX32 R32, R15, R245.reuse, 0x1, P5 ;  /* 0x000000f50f207211 */ /* 0x080fe200028f0eff */
[----:B------:R-:W-:Y:S01]  /*7eb0*/  IMAD R11, R11, UR25, RZ ;  /* 0x000000190b0b7c24 */ /* 0x000fe2000f8e02ff */
[----:B------:R-:W-:Y:S01]  /*7ec0*/  LEA.HI.X.SX32 R75, R75, R245, 0x1, P0 ;  /* 0x000000f54b4b7211 */ /* 0x000fe200000f0eff */
[----:B------:R-:W-:Y:S01]  /*7ed0*/  IMAD R77, R88, UR42, RZ ;  /* 0x0000002a584d7c24 */ /* 0x000fe2000f8e02ff */
[-C--:B------:R-:W-:Y:S02]  /*7ee0*/  IADD3 R48, P4, PT, R45, R247.reuse, RZ ;  /* 0x000000f72d307210 */ /* 0x080fe40007f9e0ff */
[----:B------:R-:W-:Y:S01]  /*7ef0*/  IADD3 R15, P0, PT, R14, R247, RZ ;  /* 0x000000f70e0f7210 */ /* 0x000fe20007f1e0ff */
[----:B------:R-:W-:Y:S01]  /*7f00*/  IMAD R80, R91, UR40, RZ ;  /* 0x000000285b507c24 */ /* 0x000fe2000f8e02ff */
[-C--:B------:R-:W-:Y:S01]  /*7f10*/  LEA.HI.X.SX32 R36, R13, R245.reuse, 0x1, P3 ;  /* 0x000000f50d247211 */ /* 0x080fe200018f0eff */
[----:B--2---:R-:W-:Y:S01]  /*7f20*/  IMAD R24, R24, UR5, RZ ;  /* 0x0000000518187c24 */ /* 0x004fe2000f8e02ff */
[----:B------:R-:W-:-:S02]  /*7f30*/  LEA.HI.X.SX32 R92, R92, R245, 0x1, P2 ;  /* 0x000000f55c5c7211 */ /* 0x000fc400010f0eff */
[----:B------:R-:W-:Y:S02]  /*7f40*/  LEA.HI.X.SX32 R113, R130, R245, 0x1, P6 ;  /* 0x000000f582717211 */ /* 0x000fe400030f0eff */
[-C--:B------:R-:W-:Y:S02]  /*7f50*/  IADD3 R31, P3, PT, R30, R247.reuse, RZ ;  /* 0x000000f71e1f7210 */ /* 0x080fe40007f7e0ff */
[-C--:B------:R-:W-:Y:S01]  /*7f60*/  IADD3 R88, P2, PT, R86, R247.reuse, RZ ;  /* 0x000000f756587210 */ /* 0x080fe20007f5e0ff */
[----:B------:R-:W-:Y:S01]  /*7f70*/  IMAD R6, R72, UR57, RZ ;  /* 0x0000003948067c24 */ /* 0x000fe2000f8e02ff */
[----:B------:R-:W-:Y:S02]  /*7f80*/  IADD3 R109, P6, PT, R107, R247, RZ ;  /* 0x000000f76b6d7210 */ /* 0x000fe40007fde0ff */
[-C--:B------:R-:W-:Y:S02]  /*7f90*/  LEA.HI.X.SX32 R45, R45, R245.reuse, 0x1, P4 ;  /* 0x000000f52d2d7211 */ /* 0x080fe400020f0eff */
[----:B------:R-:W-:Y:S01]  /*7fa0*/  LEA.HI.X.SX32 R14, R14, R245, 0x1, P0 ;  /* 0x000000f50e0e7211 */ /* 0x000fe200000f0eff */
[----:B------:R-:W-:Y:S01]  /*7fb0*/  IMAD R71, R82, UR48, RZ ;  /* 0x0000003052477c24 */ /* 0x000fe2000f8e02ff */
[----:B------:R-:W-:-:S02]  /*7fc0*/  IADD3 R42, P4, PT, R11, R247, RZ ;  /* 0x000000f70b2a7210 */ /* 0x000fc40007f9e0ff */
[----:B------:R-:W-:Y:S01]  /*7fd0*/  IADD3 R72, P0, PT, R69, R247, RZ ;  /* 0x000000f745487210 */ /* 0x000fe20007f1e0ff */
[----:B------:R-:W-:Y:S01]  /*7fe0*/  IMAD R34, R103, UR31, RZ ;  /* 0x0000001f67227c24 */ /* 0x000fe2000f8e02ff */
[-C--:B------:R-:W-:Y:S01]  /*7ff0*/  LEA.HI.X.SX32 R30, R30, R245.reuse, 0x1, P3 ;  /* 0x000000f51e1e7211 */ /* 0x080fe200018f0eff */
[----:B------:R-:W-:Y:S01]  /*8000*/  IMAD R74, R74, UR46, RZ ;  /* 0x0000002e4a4a7c24 */ /* 0x000fe2000f8e02ff */
[-C--:B------:R-:W-:Y:S01]  /*8010*/  LEA.HI.X.SX32 R86, R86, R245.reuse, 0x1, P2 ;  /* 0x000000f556567211 */ /* 0x080fe200010f0eff */
[----:B------:R-:W-:Y:S01]  /*8020*/  IMAD R95, R95, UR26, RZ ;  /* 0x0000001a5f5f7c24 */ /* 0x000fe2000f8e02ff */
[----:B------:R-:W-:Y:S02]  /*8030*/  LEA.HI.X.SX32 R107, R107, R245, 0x1, P6 ;  /* 0x000000f56b6b7211 */ /* 0x000fe400030f0eff */
[-C--:B------:R-:W-:Y:S02]  /*8040*/  IADD3 R25, P3, PT, R24, R247.reuse, RZ ;  /* 0x000000f718197210 */ /* 0x080fe40007f7e0ff */
[----:B------:R-:W-:-:S02]  /*8050*/  IADD3 R82, P2, PT, R80, R247, RZ ;  /* 0x000000f750527210 */ /* 0x000fc40007f5e0ff */
[----:B------:R-:W-:Y:S01]  /*8060*/  IADD3 R103, P6, PT, R101, R247, RZ ;  /* 0x000000f765677210 */ /* 0x000fe20007fde0ff */
[----:B------:R-:W-:Y:S01]  /*8070*/  IMAD R63, R73, UR56, RZ ;  /* 0x00000038493f7c24 */ /* 0x000fe2000f8e02ff */
[-C--:B------:R-:W-:Y:S02]  /*8080*/  LEA.HI.X.SX32 R40, R11, R245.reuse, 0x1, P4 ;  /* 0x000000f50b287211 */ /* 0x080fe400020f0eff */
[----:B------:R-:W-:Y:S01]  /*8090*/  LEA.HI.X.SX32 R69, R69, R245, 0x1, P0 ;  /* 0x000000f545457211 */ /* 0x000fe200000f0eff */
[----:B------:R-:W-:Y:S01]  /*80a0*/  IMAD R65, R76, UR54, RZ ;  /* 0x000000364c417c24 */ /* 0x000fe2000f8e02ff */
[----:B------:R-:W-:Y:S01]  /*80b0*/  IADD3 R11, P0, PT, R10, R247, RZ ;  /* 0x000000f70a0b7210 */ /* 0x000fe20007f1e0ff */
[----:B------:R-:W-:Y:S01]  /*80c0*/  IMAD R83, R97, UR38, RZ ;  /* 0x0000002661537c24 */ /* 0x000fe2000f8e02ff */
[-C--:B------:R-:W-:Y:S01]  /*80d0*/  LEA.HI.X.SX32 R24, R24, R245.reuse, 0x1, P3 ;  /* 0x000000f518187211 */ /* 0x080fe200018f0eff */
[----:B------:R-:W-:Y:S01]  /*80e0*/  IMAD R68, R68, UR52, RZ ;  /* 0x0000003444447c24 */ /* 0x000fe2000f8e02ff */
[-C--:B------:R-:W-:Y:S01]  /*80f0*/  LEA.HI.X.SX32 R80, R80, R245.reuse, 0x1, P2 ;  /* 0x000000f550507211 */ /* 0x080fe200010f0eff */
[----:B------:R-:W-:Y:S01]  /*8100*/  IMAD R12, R12, UR51, RZ ;  /* 0x000000330c0c7c24 */ /* 0x000fe2000f8e02ff */
[----:B------:R-:W-:Y:S01]  /*8110*/  LEA.HI.X.SX32 R101, R101, R245, 0x1, P6 ;  /* 0x000000f565657211 */ /* 0x000fe200030f0eff */
[----:B------:R-:W-:Y:S01]  /*8120*/  IMAD R89, R89, UR32, RZ ;  /* 0x0000002059597c24 */ /* 0x000fe2000f8e02ff */
[----:B------:R-:W-:-:S02]  /*8130*/  IADD3 R19, P3, PT, R18, R247, RZ ;  /* 0x000000f712137210 */ /* 0x000fc40007f7e0ff */
[-C--:B------:R-:W-:Y:S01]  /*8140*/  IADD3 R76, P2, PT, R74, R247.reuse, RZ ;  /* 0x000000f74a4c7210 */ /* 0x080fe20007f5e0ff */
[----:B------:R-:W-:Y:S01]  /*8150*/  IMAD R2, R66, UR61, RZ ;  /* 0x0000003d42027c24 */ /* 0x000fe2000f8e02ff */
[----:B------:R-:W-:Y:S01]  /*8160*/  IADD3 R97, P6, PT, R95, R247, RZ ;  /* 0x000000f75f617210 */ /* 0x000fe20007fde0ff */
[----:B------:R-:W-:Y:S01]  /*8170*/  IMAD R4, R4, UR59, RZ ;  /* 0x0000003b04047c24 */ /* 0x000fe2000f8e02ff */
[----:B------:R-:W-:Y:S01]  /*8180*/  LEA.HI.X.SX32 R10, R10, R245, 0x1, P0 ;  /* 0x000000f50a0a7211 */ /* 0x000fe200000f0eff */
[----:B------:R-:W-:Y:S01]  /*8190*/  IMAD R62, R70, UR58, RZ ;  /* 0x0000003a463e7c24 */ /* 0x000fe2000f8e02ff */
[----:B------:R-:W-:Y:S01]  /*81a0*/  IADD3 R66, P0, PT, R63, R247, RZ ;  /* 0x000000f73f427210 */ /* 0x000fe20007f1e0ff */
[----:B------:R-:W-:Y:S01]  /*81b0*/  IMAD R28, R28, UR37, RZ ;  /* 0x000000251c1c7c24 */ /* 0x000fe2000f8e02ff */
[-C--:B------:R-:W-:Y:S01]  /*81c0*/  LEA.HI.X.SX32 R18, R18, R245.reuse, 0x1, P3 ;  /* 0x000000f512127211 */ /* 0x080fe200018f0eff */
[----:B------:R-:W-:Y:S01]  /*81d0*/  IMAD R8, R8, UR55, RZ ;  /* 0x0000003708087c24 */ /* 0x000fe2000f8e02ff */
[----:B------:R-:W-:-:S02]  /*81e0*/  LEA.HI.X.SX32 R74, R74, R245, 0x1, P2 ;  /* 0x000000f54a4a7211 */ /* 0x000fc400010f0eff */
[----:B------:R-:W-:Y:S02]  /*81f0*/  IADD3 R35, P4, PT, R34, R247, RZ ;  /* 0x000000f722237210 */ /* 0x000fe40007f9e0ff */
[----:B------:R-:W-:Y:S02]  /*8200*/  LEA.HI.X.SX32 R95, R95, R245, 0x1, P6 ;  /* 0x000000f55f5f7211 */ /* 0x000fe400030f0eff */
[-C--:B------:R-:W-:Y:S02]  /*8210*/  IADD3 R13, P2, PT, R12, R247.reuse, RZ ;  /* 0x000000f70c0d7210 */ /* 0x080fe40007f5e0ff */
[-C--:B------:R-:W-:Y:S02]  /*8220*/  IADD3 R70, P3, PT, R68, R247.reuse, RZ ;  /* 0x000000f744467210 */ /* 0x080fe40007f7e0ff */
[----:B------:R-:W-:Y:S01]  /*8230*/  IADD3 R91, P6, PT, R89, R247, RZ ;  /* 0x000000f7595b7210 */ /* 0x000fe20007fde0ff */
[----:B------:R-:W-:Y:S01]  /*8240*/  IMAD R225, R225, UR62, RZ ;  /* 0x0000003ee1e17c24 */ /* 0x000fe2000f8e02ff */
[----:B------:R-:W-:Y:S01]  /*8250*/  LEA.HI.X.SX32 R63, R63, R245, 0x1, P0 ;  /* 0x000000f53f3f7211 */ /* 0x000fe200000f0eff */
[----:B------:R-:W-:Y:S01]  /*8260*/  IMAD R60, R67, UR60, RZ ;  /* 0x0000003c433c7c24 */ /* 0x000fe2000f8e02ff */
[----:B------:R-:W-:-:S02]  /*8270*/  IADD3 R5, P0, PT, R4, R247, RZ ;  /* 0x000000f704057210 */ /* 0x000fc40007f1e0ff */
[-C--:B------:R-:W-:Y:S02]  /*8280*/  LEA.HI.X.SX32 R34, R34, R245.reuse, 0x1, P4 ;  /* 0x000000f522227211 */ /* 0x080fe400020f0eff */
[-C--:B------:R-:W-:Y:S02]  /*8290*/  LEA.HI.X.SX32 R12, R12, R245.reuse, 0x1, P2 ;  /* 0x000000f50c0c7211 */ /* 0x080fe400010f0eff */
[----:B------:R-:W-:Y:S02]  /*82a0*/  LEA.HI.X.SX32 R68, R68, R245, 0x1, P3 ;  /* 0x000000f544447211 */ /* 0x000fe400018f0eff */
[----:B------:R-:W-:Y:S02]  /*82b0*/  IADD3 R29, P4, PT, R28, R247, RZ ;  /* 0x000000f71c1d7210 */ /* 0x000fe40007f9e0ff */
[----:B------:R-:W-:Y:S02]  /*82c0*/  LEA.HI.X.SX32 R89, R89, R245, 0x1, P6 ;  /* 0x000000f559597211 */ /* 0x000fe400030f0eff */
[----:B------:R-:W-:-:S02]  /*82d0*/  IADD3 R67, P2, PT, R65, R247, RZ ;  /* 0x000000f741437210 */ /* 0x000fc40007f5e0ff */
[-C--:B------:R-:W-:Y:S02]  /*82e0*/  IADD3 R9, P3, PT, R8, R247.reuse, RZ ;  /* 0x000000f708097210 */ /* 0x080fe40007f7e0ff */
[----:B------:R-:W-:Y:S01]  /*82f0*/  IADD3 R85, P6, PT, R83, R247, RZ ;  /* 0x000000f753557210 */ /* 0x000fe20007fde0ff */
[----:B------:R-:W-:Y:S01]  /*8300*/  VIADD R132, R120, 0x3f ;  /* 0x0000003f78847836 */ /* 0x000fe20000000000 */
[----:B------:R-:W-:Y:S02]  /*8310*/  LEA.HI.X.SX32 R4, R4, R245, 0x1, P0 ;  /* 0x000000f504047211 */ /* 0x000fe400000f0eff */
[----:B------:R-:W-:Y:S01]  /*8320*/  IADD3 R227, P0, PT, R225, R247, RZ ;  /* 0x000000f7e1e37210 */ /* 0x000fe20007f1e0ff */
[----:B------:R-:W-:Y:S01]  /*8330*/  IMAD R20, R20, UR43, RZ ;  /* 0x0000002b14147c24 */ /* 0x000fe2000f8e02ff */
[-C--:B------:R-:W-:Y:S01]  /*8340*/  LEA.HI.X.SX32 R28, R28, R245.reuse, 0x1, P4 ;  /* 0x000000f51c1c7211 */ /* 0x080fe200020f0eff */
[----:B------:R-:W-:Y:S01]  /*8350*/  IMAD R16, R16, UR47, RZ ;  /* 0x0000002f10107c24 */ /* 0x000fe2000f8e02ff */
[----:B------:R-:W-:-:S02]  /*8360*/  LEA.HI.X.SX32 R65, R65, R245, 0x1, P2 ;  /* 0x000000f541417211 */ /* 0x000fc400010f0eff */
[----:B------:R-:W-:Y:S02]  /*8370*/  LEA.HI.X.SX32 R8, R8, R245, 0x1, P3 ;  /* 0x000000f508087211 */ /* 0x000fe400018f0eff */
[-C--:B------:R-:W-:Y:S02]  /*8380*/  IADD3 R27, P5, PT, R26, R247.reuse, RZ ;  /* 0x000000f71a1b7210 */ /* 0x080fe40007fbe0ff */
[----:B------:R-:W-:Y:S02]  /*8390*/  IADD3 R23, P4, PT, R22, R247, RZ ;  /* 0x000000f716177210 */ /* 0x000fe40007f9e0ff */
[----:B------:R-:W-:Y:S02]  /*83a0*/  LEA.HI.X.SX32 R83, R83, R245, 0x1, P6 ;  /* 0x000000f553537211 */ /* 0x000fe400030f0eff */
[-C--:B------:R-:W-:Y:S02]  /*83b0*/  IADD3 R7, P2, PT, R6, R247.reuse, RZ ;  /* 0x000000f706077210 */ /* 0x080fe40007f5e0ff */
[----:B------:R-:W-:-:S02]  /*83c0*/  IADD3 R64, P3, PT, R62, R247, RZ ;  /* 0x000000f73e407210 */ /* 0x000fc40007f7e0ff */
[----:B------:R-:W-:Y:S02]  /*83d0*/  IADD3 R79, P6, PT, R77, R247, RZ ;  /* 0x000000f74d4f7210 */ /* 0x000fe40007fde0ff */
[-C--:B------:R-:W-:Y:S02]  /*83e0*/  LEA.HI.X.SX32 R225, R225, R245.reuse, 0x1, P0 ;  /* 0x000000f5e1e17211 */ /* 0x080fe400000f0eff */
[----:B------:R-:W-:Y:S01]  /*83f0*/  ISETP.GT.AND P0, PT, R132, 0x3f, PT ;  /* 0x0000003f8400780c */ /* 0x000fe20003f04270 */
[----:B------:R-:W-:Y:S01]  /*8400*/  IMAD R233, R233, UR64, RZ ;  /* 0x00000040e9e97c24 */ /* 0x000fe2000f8e02ff */
[-C--:B------:R-:W-:Y:S01]  /*8410*/  LEA.HI.X.SX32 R26, R26, R245.reuse, 0x1, P5 ;  /* 0x000000f51a1a7211 */ /* 0x080fe200028f0eff */
[----:B------:R-:W-:Y:S01]  /*8420*/  IMAD R237, R237, UR65, RZ ;  /* 0x00000041eded7c24 */ /* 0x000fe2000f8e02ff */
[-C--:B------:R-:W-:Y:S01]  /*8430*/  LEA.HI.X.SX32 R22, R22, R245.reuse, 0x1, P4 ;  /* 0x000000f516167211 */ /* 0x080fe200020f0eff */
[----:B------:R-:W-:Y:S01]  /*8440*/  IMAD R241, R241, UR66, RZ ;  /* 0x00000042f1f17c24 */ /* 0x000fe2000f8e02ff */
[-C--:B------:R-:W-:Y:S01]  /*8450*/  LEA.HI.X.SX32 R6, R6, R245.reuse, 0x1, P2 ;  /* 0x000000f506067211 */ /* 0x080fe200010f0eff */
[----:B------:R-:W-:Y:S01]  /*8460*/  IMAD R229, R229, UR63, RZ ;  /* 0x0000003fe5e57c24 */ /* 0x000fe2000f8e02ff */
[----:B------:R-:W-:Y:S01]  /*8470*/  LEA.HI.X.SX32 R62, R62, R245, 0x1, P3 ;  /* 0x000000f53e3e7211 */ /* 0x000fe200018f0eff */
[----:B---3--:R-:W-:Y:S01]  /*8480*/  IMAD R121, R121, UR18, RZ ;  /* 0x0000001279797c24 */ /* 0x008fe2000f8e02ff */
[----:B------:R-:W-:-:S02]  /*8490*/  IADD3 R21, P5, PT, R20, R247, RZ ;  /* 0x000000f714157210 */ /* 0x000fc40007fbe0ff */
[----:B------:R-:W-:Y:S02]  /*84a0*/  IADD3 R17, P4, PT, R16, R247, RZ ;  /* 0x000000f710117210 */ /* 0x000fe40007f9e0ff */
[----:B------:R-:W-:Y:S02]  /*84b0*/  LEA.HI.X.SX32 R77, R77, R245, 0x1, P6 ;  /* 0x000000f54d4d7211 */ /* 0x000fe400030f0eff */
[-C--:B------:R-:W-:Y:S02]  /*84c0*/  IADD3 R61, P2, PT, R60, R247.reuse, RZ ;  /* 0x000000f73c3d7210 */ /* 0x080fe40007f5e0ff */
[-C--:B------:R-:W-:Y:S02]  /*84d0*/  IADD3 R3, P3, PT, R2, R247.reuse, RZ ;  /* 0x000000f702037210 */ /* 0x080fe40007f7e0ff */
[----:B------:R-:W-:Y:S02]  /*84e0*/  IADD3 R73, P6, PT, R71, R247, RZ ;  /* 0x000000f747497210 */ /* 0x000fe40007fde0ff */
[----:B------:R-:W-:-:S02]  /*84f0*/  ISETP.LT.AND P0, PT, R133, R120, P0 ;  /* 0x000000788500720c */ /* 0x000fc40000701270 */
[-C--:B------:R-:W-:Y:S02]  /*8500*/  LEA.HI.X.SX32 R20, R20, R245.reuse, 0x1, P5 ;  /* 0x000000f514147211 */ /* 0x080fe400028f0eff */
[-C--:B------:R-:W-:Y:S02]  /*8510*/  LEA.HI.X.SX32 R16, R16, R245.reuse, 0x1, P4 ;  /* 0x000000f510107211 */ /* 0x080fe400020f0eff */
[-C--:B------:R-:W-:Y:S02]  /*8520*/  LEA.HI.X.SX32 R60, R60, R245.reuse, 0x1, P2 ;  /* 0x000000f53c3c7211 */ /* 0x080fe400010f0eff */
[-C--:B------:R-:W-:Y:S02]  /*8530*/  LEA.HI.X.SX32 R2, R2, R245.reuse, 0x1, P3 ;  /* 0x000000f502027211 */ /* 0x080fe400018f0eff */
[----:B------:R-:W-:Y:S02]  /*8540*/  LEA.HI.X.SX32 R71, R71, R245, 0x1, P6 ;  /* 0x000000f547477211 */ /* 0x000fe400030f0eff */
[----:B------:R-:W-:-:S02]  /*8550*/  IADD3 R231, P2, PT, R229, R247, RZ ;  /* 0x000000f7e5e77210 */ /* 0x000fc40007f5e0ff */
[-C--:B------:R-:W-:Y:S02]  /*8560*/  IADD3 R235, P3, PT, R233, R247.reuse, RZ ;  /* 0x000000f7e9eb7210 */ /* 0x080fe40007f7e0ff */
[-C--:B------:R-:W-:Y:S02]  /*8570*/  IADD3 R239, P4, PT, R237, R247.reuse, RZ ;  /* 0x000000f7edef7210 */ /* 0x080fe40007f9e0ff */
[-C--:B------:R-:W-:Y:S02]  /*8580*/  IADD3 R243, P5, PT, R241, R247.reuse, RZ ;  /* 0x000000f7f1f37210 */ /* 0x080fe40007fbe0ff */
[----:B------:R-:W-:Y:S02]  /*8590*/  IADD3 R247, P6, PT, R121, R247, RZ ;  /* 0x000000f779f77210 */ /* 0x000fe40007fde0ff */
[-C--:B------:R-:W-:Y:S02]  /*85a0*/  LEA.HI.X.SX32 R229, R229, R245.reuse, 0x1, P2 ;  /* 0x000000f5e5e57211 */ /* 0x080fe400010f0eff */
[----:B------:R-:W-:-:S02]  /*85b0*/  LEA.HI.X.SX32 R233, R233, R245, 0x1, P3 ;  /* 0x000000f5e9e97211 */ /* 0x000fc400018f0eff */
[-C--:B------:R-:W-:Y:S02]  /*85c0*/  LEA.HI.X.SX32 R237, R237, R245.reuse, 0x1, P4 ;  /* 0x000000f5eded7211 */ /* 0x080fe400020f0eff */
[-C--:B------:R-:W-:Y:S02]  /*85d0*/  LEA.HI.X.SX32 R241, R241, R245.reuse, 0x1, P5 ;  /* 0x000000f5f1f17211 */ /* 0x080fe400028f0eff */
[----:B------:R-:W-:Y:S01]  /*85e0*/  LEA.HI.X.SX32 R245, R121, R245, 0x1, P6 ;  /* 0x000000f579f57211 */ /* 0x000fe200030f0eff */
[----:B------:R-:W-:Y:S01]  /*85f0*/  @P0 IMAD.MOV.U32 R120, RZ, RZ, R247 ;  /* 0x000000ffff780224 */ /* 0x000fe200078e00f7 */
[----:B------:R-:W-:-:S03]  /*8600*/  PRMT R127, RZ, 0x7610, R127 ;  /* 0x00007610ff7f7816 */ /* 0x000fc6000000007f */
[----:B------:R-:W-:Y:S01]  /*8610*/  @P0 IMAD.MOV.U32 R121, RZ, RZ, R245 ;  /* 0x000000ffff790224 */ /* 0x000fe200078e00f5 */
[----:B------:R-:W-:Y:S01]  /*8620*/  SHF.R.S32.HI R124, RZ, 0x7, R140 ;  /* 0x00000007ff7c7819 */ /* 0x000fe2000001148c */
[----:B------:R-:W-:-:S03]  /*8630*/  @P0 IMAD.MOV.U32 R125, RZ, RZ, R118 ;  /* 0x000000ffff7d0224 */ /* 0x000fc600078e0076 */
[----:B------:R0:W2:Y:S02]  /*8640*/  @P0 LDG.E.U8 R127, desc[UR20][R120.64] ;  /* 0x00000014787f0981 */ /* 0x0000a4000c1e1100 */
[----:B0-----:R-:W-:Y:S01]  /*8650*/  SGXT R120, R124, 0x1 ;  /* 0x000000017c78781a */ /* 0x001fe20000000200 */
[----:B------:R-:W-:Y:S01]  /*8660*/  @P0 IMAD.MOV.U32 R124, RZ, RZ, R117 ;  /* 0x000000ffff7c0224 */ /* 0x000fe200078e0075 */
[----:B------:R-:W-:-:S06]  /*8670*/  PRMT R121, RZ, 0x7610, R121 ;  /* 0x00007610ff797816 */ /* 0x000fcc0000000079 */
[----:B------:R0:W3:Y:S01]  /*8680*/  @P0 LDG.E.U8 R121, desc[UR20][R124.64] ;  /* 0x000000147c790981 */ /* 0x0000e2000c1e1100 */
[----:B------:R-:W-:-:S04]  /*8690*/  LOP3.LUT R120, R120, 0x90, RZ, 0xc0, !PT ;  /* 0x0000009078787812 */ /* 0x000fc800078ec0ff */
[----:B------:R-:W-:Y:S01]  /*86a0*/  LOP3.LUT R120, R120, 0x7f, R140, 0x78, !PT ;  /* 0x0000007f78787812 */ /* 0x000fe200078e788c */
[----:B0-----:R-:W-:Y:S02]  /*86b0*/  @P0 IMAD.MOV.U32 R124, RZ, RZ, R119 ;  /* 0x000000ffff7c0224 */ /* 0x001fe400078e0077 */
[----:B------:R-:W-:Y:S02]  /*86c0*/  @P0 IMAD.MOV.U32 R125, RZ, RZ, R113 ;  /* 0x000000ffff7d0224 */ /* 0x000fe400078e0071 */
[----:B---3--:R0:W-:Y:S02]  /*86d0*/  STS.U8 [R120+UR9+0x4000], R121 ;  /* 0x0040007978007988 */ /* 0x0081e40008000009 */
[----:B0-----:R-:W-:-:S06]  /*86e0*/  PRMT R121, RZ, 0x7610, R121 ;  /* 0x00007610ff797816 */ /* 0x001fcc0000000079 */
[----:B------:R0:W3:Y:S02]  /*86f0*/  @P0 LDG.E.U8 R121, desc[UR20][R124.64] ;  /* 0x000000147c790981 */ /* 0x0000e4000c1e1100 */
[----:B0-----:R-:W-:Y:S02]  /*8700*/  @P0 IMAD.MOV.U32 R124, RZ, RZ, R114 ;  /* 0x000000ffff7c0224 */ /* 0x001fe400078e0072 */
[----:B------:R-:W-:Y:S01]  /*8710*/  @P0 IMAD.MOV.U32 R125, RZ, RZ, R111 ;  /* 0x000000ffff7d0224 */ /* 0x000fe200078e006f */
        /* <DEDUP_REMOVED lines=152> */
[----:B------:R0:W3:Y:S01]  /*90a0*/  @P0 LDG.E.U8 R121, desc[UR20][R124.64] ;  /* 0x000000147c790981 */ /* 0x0000e2000c1e1100 */
[----:B------:R-:W-:-:S05]  /*90b0*/  LOP3.LUT R129, R120, 0x20, RZ, 0x3c, !PT ;  /* 0x0000002078817812 */ /* 0x000fca00078e3cff */
[----:B--2---:R-:W-:Y:S01]  /*90c0*/  STS.U8 [R129+UR9+0x7f00], R127 ;  /* 0x007f007f81007988 */ /* 0x004fe20008000009 */
[----:B0-----:R-:W-:Y:S02]  /*90d0*/  @P0 IMAD.MOV.U32 R124, RZ, RZ, R58 ;  /* 0x000000ffff7c0224 */ /* 0x001fe400078e003a */
[----:B------:R-:W-:Y:S01]  /*90e0*/  @P0 IMAD.MOV.U32 R125, RZ, RZ, R56 ;  /* 0x000000ffff7d0224 */ /* 0x000fe200078e0038 */
[----:B---3--:R0:W-:Y:S02]  /*90f0*/  STS.U8 [R129+UR9+0x4100], R121 ;  /* 0x0041007981007988 */ /* 0x0081e40008000009 */
[----:B0-----:R-:W-:-:S06]  /*9100*/  PRMT R121, RZ, 0x7610, R121 ;  /* 0x00007610ff797816 */ /* 0x001fcc0000000079 */
[----:B------:R0:W2:Y:S02]  /*9110*/  @P0 LDG.E.U8 R121, desc[UR20][R124.64] ;  /* 0x000000147c790981 */ /* 0x0000a4000c1e1100 */
[----:B0-----:R-:W-:Y:S02]  /*9120*/  @P0 IMAD.MOV.U32 R124, RZ, RZ, R55 ;  /* 0x000000ffff7c0224 */ /* 0x001fe400078e0037 */
[----:B------:R-:W-:Y:S01]  /*9130*/  @P0 IMAD.MOV.U32 R125, RZ, RZ, R53 ;  /* 0x000000ffff7d0224 */ /* 0x000fe200078e0035 */
[----:B--2---:R0:W-:Y:S02]  /*9140*/  STS.U8 [R129+UR9+0x4300], R121 ;  /* 0x0043007981007988 */ /* 0x0041e40008000009 */
        /* <DEDUP_REMOVED lines=141> */
[----:B------:R-:W2:Y:S01]  /*9a20*/  @P0 LDG.E.U8 R121, desc[UR20][R124.64] ;  /* 0x000000147c790981 */ /* 0x000ea2000c1e1100 */
[----:B------:R-:W-:-:S04]  /*9a30*/  ISETP.NE.U32.AND P0, PT, RZ, UR7, PT ;  /* 0x00000007ff007c0c */ /* 0x000fc8000bf05070 */
[C---:B------:R-:W-:Y:S02]  /*9a40*/  ISETP.LT.OR P2, PT, R132.reuse, 0x40, P0 ;  /* 0x000000408400780c */ /* 0x040fe40000741670 */
[----:B------:R-:W-:Y:S01]  /*9a50*/  ISETP.GE.AND P3, PT, R132, 0x80, PT ;  /* 0x000000808400780c */ /* 0x000fe20003f66270 */
[----:B--2---:R0:W-:Y:S01]  /*9a60*/  STS.U8 [R129+UR9+0x7d00], R121 ;  /* 0x007d007981007988 */ /* 0x0041e20008000009 */
[----:B-1----:R1:W-:Y:S06]  /*9a70*/  MEMBAR.ALL.CTA ;  /* 0x0000000000007992 */ /* 0x0023ec0000008000 */
[----:B-1----:R-:W1:Y:S02]  /*9a80*/  FENCE.VIEW.ASYNC.S ;  /* 0x00000000000073c6 */ /* 0x002e640000000000 */
[----:B-1----:R-:W-:Y:S06]  /*9a90*/  BAR.SYNC.DEFER_BLOCKING 0x0 ;  /* 0x0000000000007b1d */ /* 0x002fec0000010000 */
[----:B------:R-:W-:Y:S05]  /*9aa0*/  @P2 BRA `(.L_x_6) ;  /* 0x00000000008c2947 */ /* 0x000fea0003800000 */
[----:B------:R-:W-:Y:S02]  /*9ab0*/  USHF.R.U32.HI UR14, URZ, 0x4, UR9 ;  /* 0x00000004ff0e7899 */ /* 0x000fe40008011609 */
[----:B------:R-:W-:Y:S02]  /*9ac0*/  UIADD3 UR5, UPT, UPT, UR9, 0x4000, URZ ;  /* 0x0000400009057890 */ /* 0x000fe4000fffe0ff */
[----:B------:R-:W-:Y:S02]  /*9ad0*/  USGXT.U32 UR14, UR14, 0xe ;  /* 0x0000000e0e0e789a */ /* 0x000fe40008000000 */
[----:B------:R-:W-:Y:S02]  /*9ae0*/  USHF.R.U32.HI UR5, URZ, 0x4, UR5 ;  /* 0x00000004ff057899 */ /* 0x000fe40008011605 */
[----:B------:R-:W-:Y:S01]  /*9af0*/  UIADD3 UR26, UP1, UPT, UR14, 0x100, URZ ;  /* 0x000001000e1a7890 */ /* 0x000fe2000ff3e0ff */
[----:B------:R-:W-:Y:S01]  /*9b00*/  UMOV UR4, URZ ;  /* 0x000000ff00047c82 */ /* 0x000fe20008000000 */
[----:B------:R-:W-:-:S02]  /*9b10*/  USGXT.U32 UR6, UR5, 0xe ;  /* 0x0000000e0506789a */ /* 0x000fc40008000000 */
[----:B------:R-:W-:Y:S01]  /*9b20*/  UIADD3.X UR27, UPT, UPT, UR4, 0x40004040, URZ, UP1, !UPT ;  /* 0x40004040041b7890 */ /* 0x000fe20008ffe4ff */
[----:B------:R-:W-:Y:S01]  /*9b30*/  UMOV UR12, 0xfffffffe ;  /* 0xfffffffe000c7882 */ /* 0x000fe20000000000 */
[----:B------:R-:W-:Y:S01]  /*9b40*/  UMOV UR13, 0x7fffbfdf ;  /* 0x7fffbfdf000d7882 */ /* 0x000fe20000000000 */
[----:B------:R-:W-:Y:S01]  /*9b50*/  UMOV UR7, URZ ;  /* 0x000000ff00077c82 */ /* 0x000fe20008000000 */
[----:B------:R-:W-:Y:S02]  /*9b60*/  UIADD3 UR22, UPT, UPT, UR8, 0x100, URZ ;  /* 0x0000010008167890 */ /* 0x000fe4000fffe0ff */
[----:B------:R-:W-:Y:S02]  /*9b70*/  UIADD3.64 UR12, UPT, UPT, UR6, -UR12, URZ ;  /* 0x8000000c060c7297 */ /* 0x000fe4000fffe0ff */
[----:B------:R-:W-:Y:S02]  /*9b80*/  UIADD3.64 UR18, UPT, UPT, UR26, 0x100, URZ ;  /* 0x000001001a127897 */ /* 0x000fe4000fffe0ff */
[----:B------:R-:W-:-:S02]  /*9b90*/  UIADD3 UR23, UPT, UPT, UR8, 0x100, URZ ;  /* 0x0000010008177890 */ /* 0x000fc4000fffe0ff */
[----:B------:R-:W-:Y:S01]  /*9ba0*/  UIADD3.64 UR24, UPT, UPT, UR26, 0x200, URZ ;  /* 0x000002001a187897 */ /* 0x000fe2000fffe0ff */
[----:B------:R-:W-:Y:S01]  /*9bb0*/  UMOV UR28, 0x0 ;  /* 0x00000000001c7882 */ /* 0x000fe20000000000 */
[----:B------:R-:W-:Y:S01]  /*9bc0*/  UMOV UR29, 0x8408010 ;  /* 0x08408010001d7882 */ /* 0x000fe20000000000 */
[----:B------:R-:W-:Y:S01]  /*9bd0*/  UMOV UR15, 0x40004040 ;  /* 0x40004040000f7882 */ /* 0x000fe20000000000 */
[----:B------:R-:W-:Y:S01]  /*9be0*/  UMOV UR7, 0x80004020 ;  /* 0x8000402000077882 */ /* 0x000fe20000000000 */
[----:B------:R-:W-:Y:S01]  /*9bf0*/  UMOV UR30, 0x0 ;  /* 0x00000000001e7882 */ /* 0x000fe20000000000 */
[----:B------:R-:W-:Y:S01]  /*9c00*/  UMOV UR31, 0x8408010 ;  /* 0x08408010001f7882 */ /* 0x000fe20000000000 */
[----:B------:R-:W-:Y:S01]  /*9c10*/  UMOV UR32, 0x0 ;  /* 0x0000000000207882 */ /* 0x000fe20000000000 */
[----:B------:R-:W-:Y:S01]  /*9c20*/  UMOV UR33, 0x8408010 ;  /* 0x0840801000217882 */ /* 0x000fe20000000000 */
[----:B------:R-:W-:Y:S01]  /*9c30*/  UMOV UR4, UR11 ;  /* 0x0000000b00047c82 */ /* 0x000fe20008000000 */
[----:B------:R-:W-:Y:S01]  /*9c40*/  UMOV UR5, URZ ;  /* 0x000000ff00057c82 */ /* 0x000fe20008000000 */
[----:B------:R1:W-:Y:S01]  /*9c50*/  UTCQMMA gdesc[UR14], gdesc[UR6], tmem[UR8], tmem[UR28], idesc[UR29], !UPT ;  /* 0x00ff1c060e0075ea */ /* 0x0003e2000f800308 */
[----:B------:R-:W-:Y:S01]  /*9c60*/  UMOV UR34, 0x0 ;  /* 0x0000000000227882 */ /* 0x000fe20000000000 */
[----:B------:R-:W-:Y:S01]  /*9c70*/  UMOV UR35, 0x8408010 ;  /* 0x0840801000237882 */ /* 0x000fe20000000000 */
[----:B------:R1:W-:Y:S01]  /*9c80*/  UTCQMMA gdesc[UR26], gdesc[UR12], tmem[UR8], tmem[UR30], idesc[UR31], UPT ;  /* 0x00ff1e0c1a0075ea */ /* 0x0003e2000b800308 */
[----:B------:R-:W-:Y:S01]  /*9c90*/  UMOV UR4, UR4 ;  /* 0x0000000400047c82 */ /* 0x000fe20008000000 */
[----:B------:R1:W-:Y:S01]  /*9ca0*/  UTCQMMA gdesc[UR18], gdesc[UR6], tmem[UR22], tmem[UR32], idesc[UR33], !UPT ;  /* 0x00ff2006120075ea */ /* 0x0003e2000f800316 */
[----:B------:R1:W-:Y:S01]  /*9cb0*/  UTCQMMA gdesc[UR24], gdesc[UR12], tmem[UR23], tmem[UR34], idesc[UR35], UPT ;  /* 0x00ff220c180075ea */ /* 0x0003e2000b800317 */
[----:B------:R1:W-:Y:S01]  /*9cc0*/  UTCBAR [UR4], URZ ;  /* 0x000000ff040073e9 */ /* 0x0003e200080000ff */
[----:B------:R-:W-:Y:S01]  /*9cd0*/  NOP ;  /* 0x0000000000007918 */ /* 0x000fe20000000000 */
.L_x_6:
[----:B-1----:R-:W-:Y:S01]  /*9ce0*/  UMOV UR4, URZ ;  /* 0x000000ff00047c82 */ /* 0x002fe20008000000 */
[----:B------:R-:W-:Y:S05]  /*9cf0*/  @!P3 BRA `(.L_x_7) ;  /* 0x0000004400e8b947 */ /* 0x000fea0003800000 */
[----:B------:R-:W-:Y:S01]  /*9d00*/  SHF.R.S32.HI R124, RZ, 0x1f, R132 ;  /* 0x0000001fff7c7819 */ /* 0x000fe20000011484 */
[----:B------:R-:W-:Y:S01]  /*9d10*/  IMAD.SHL.U32 R122, R122, 0x40, RZ ;  /* 0x000000407a7a7824 */ /* 0x000fe200078e00ff */
[----:B------:R-:W-:Y:S01]  /*9d20*/  UIADD3 UR4, UPT, UPT, UR9, 0x8000, URZ ;  /* 0x0000800009047890 */ /* 0x000fe2000fffe0ff */
[----:B------:R-:W-:Y:S01]  /*9d30*/  IMAD.SHL.U32 R123, R123, 0x40, RZ ;  /* 0x000000407b7b7824 */ /* 0x000fe200078e00ff */
[----:B------:R-:W-:Y:S01]  /*9d40*/  LEA.HI R124, R124, R132, RZ, 0x6 ;  /* 0x000000847c7c7211 */ /* 0x000fe200078f30ff */
[----:B------:R-:W-:Y:S01]  /*9d50*/  UIADD3 UR6, UPT, UPT, UR9, 0xc000, URZ ;  /* 0x0000c00009067890 */ /* 0x000fe2000fffe0ff */
[----:B------:R1:W-:Y:S01]  /*9d60*/  STL [R1+0x40], R122 ;  /* 0x0000407a01007387 */ /* 0x0003e20000100800 */
[----:B0-----:R-:W-:Y:S01]  /*9d70*/  IADD3 R121, P2, P3, R126, UR16, R122 ;  /* 0x000000107e797c10 */ /* 0x001fe2000fb5e07a */
[----:B------:R-:W-:Y:S01]  /*9d80*/  USHF.R.U32.HI UR4, URZ, 0x4, UR4 ;  /* 0x00000004ff047899 */ /* 0x000fe20008011604 */
[----:B------:R-:W-:Y:S01]  /*9d90*/  SHF.R.S32.HI R124, RZ, 0x6, R124 ;  /* 0x00000006ff7c7819 */ /* 0x000fe2000001147c */
[----:B------:R-:W-:Y:S01]  /*9da0*/  USHF.R.U32.HI UR6, URZ, 0x4, UR6 ;  /* 0x00000004ff067899 */ /* 0x000fe20008011606 */
[----:B------:R-:W-:Y:S01]  /*9db0*/  IMAD.MOV.U32 R126, RZ, RZ, RZ ;  /* 0x000000ffff7e7224 */ /* 0x000fe200078e00ff */
[----:B------:R-:W-:Y:S01]  /*9dc0*/  USGXT.U32 UR22, UR4, 0xe ;  /* 0x0000000e0416789a */ /* 0x000fe20008000000 */
[----:B------:R-:W-:Y:S01]  /*9dd0*/  VIMNMX R124, PT, PT, R124, 0x2, !PT ;  /* 0x000000027c7c7848 */ /* 0x000fe20007fe0100 */
[----:B------:R-:W-:Y:S01]  /*9de0*/  USGXT.U32 UR4, UR6, 0xe ;  /* 0x0000000e0604789a */ /* 0x000fe20008000000 */
[----:B-1----:R-:W-:Y:S01]  /*9df0*/  SHF.R.S32.HI R122, RZ, 0x1f, R122 ;  /* 0x0000001fff7a7819 */ /* 0x002fe2000001147a */
[----:B------:R-:W-:-:S02]  /*9e00*/  UIADD3 UR28, UP1, UPT, UR22, 0x100, URZ ;  /* 0x00000100161c7890 */ /* 0x000fc4000ff3e0ff */
[----:B------:R-:W-:Y:S01]  /*9e10*/  VIADD R125, R124, 0xffffffff ;  /* 0xffffffff7c7d7836 */ /* 0x000fe20000000000 */
[----:B------:R-:W-:Y:S01]  /*9e20*/  UMOV UR5, URZ ;  /* 0x000000ff00057c82 */ /* 0x000fe20008000000 */
[----:B------:R-:W-:Y:S01]  /*9e30*/  SHF.R.S32.HI R124, RZ, 0x1f, R123 ;  /* 0x0000001fff7c7819 */ /* 0x000fe2000001147b */
[----:B------:R0:W-:Y:S01]  /*9e40*/  STL [R1+0x148], R122 ;  /* 0x0001487a01007387 */ /* 0x0001e20000100800 */
[----:B------:R-:W-:Y:S01]  /*9e50*/  UIADD3.X UR29, UPT, UPT, UR5, 0x40004040, URZ, UP1, !UPT ;  /* 0x40004040051d7890 */ /* 0x000fe20008ffe4ff */
[----:B------:R-:W-:Y:S02]  /*9e60*/  UMOV UR14, 0xfffffffe ;  /* 0xfffffffe000e7882 */ /* 0x000fe40000000000 */
[----:B------:R1:W-:Y:S01]  /*9e70*/  STL [R1+0x8], R125 ;  /* 0x0000087d01007387 */ /* 0x0003e20000100800 */
[----:B------:R-:W-:Y:S01]  /*9e80*/  UMOV UR15, 0x7fffbfdf ;  /* 0x7fffbfdf000f7882 */ /* 0x000fe20000000000 */
[----:B------:R-:W2:Y:S01]  /*9e90*/  LDCU UR30, c[0x0][0x3a8] ;  /* 0x00007500ff1e77ac */ /* 0x000ea20008000800 */
[----:B0-----:R-:W-:Y:S01]  /*9ea0*/  IADD3.X R122, PT, PT, R128, UR17, R122, P2, P3 ;  /* 0x00000011807a7c10 */ /* 0x001fe200097e647a */
[----:B------:R-:W-:-:S02]  /*9eb0*/  UIADD3.64 UR14, UPT, UPT, UR4, -UR14, URZ ;  /* 0x8000000e040e7297 */ /* 0x000fc4000fffe0ff */
[----:B------:R-:W-:Y:S02]  /*9ec0*/  UIADD3.64 UR24, UPT, UPT, UR28, 0x100, URZ ;  /* 0x000001001c187897 */ /* 0x000fe4000fffe0ff */
[----:B------:R-:W-:Y:S01]  /*9ed0*/  UIADD3.64 UR26, UPT, UPT, UR28, 0x200, URZ ;  /* 0x000002001c1a7897 */ /* 0x000fe2000fffe0ff */
[----:B------:R-:W-:Y:S01]  /*9ee0*/  UMOV UR23, 0x1 ;  /* 0x0000000100177882 */ /* 0x000fe20000000000 */
[----:B------:R-:W-:Y:S01]  /*9ef0*/  UMOV UR12, UR4 ;  /* 0x00000004000c7c82 */ /* 0x000fe20008000000 */
[----:B-1----:R-:W-:-:S09]  /*9f00*/  UMOV UR13, 0x80004020 ;  /* 0x80004020000d7882 */ /* 0x002fd20000000000 */
.L_x_10:
[----:B------:R-:W3:Y:S01]  /*9f10*/  LDL R127, [R1+0x13c] ;  /* 0x00013c00017f7983 */ /* 0x000ee20000100800 */
[----:B------:R-:W-:Y:S01]  /*9f20*/  IMAD.U32 R126, R126, -0x80000000, RZ ;  /* 0x800000007e7e7824 */ /* 0x000fe200078e00ff */
[----:B------:R-:W-:Y:S02]  /*9f30*/  PRMT R128, RZ, 0x7610, R128 ;  /* 0x00007610ff807816 */ /* 0x000fe40000000080 */
[----:B--2---:R-:W-:Y:S01]  /*9f40*/  IADD3 R124, P5, PT, R121, UR30, RZ ;  /* 0x0000001e797c7c10 */ /* 0x004fe2000ffbe0ff */
[----:B------:R-:W0:Y:S01]  /*9f50*/  SYNCS.PHASECHK.TRANS64.TRYWAIT P3, [UR11], R126 ;  /* 0x0000007eff0075a7 */ /* 0x000e22000806110b */
[C---:B------:R-:W-:Y:S01]  /*9f60*/  ISETP.GT.AND P4, PT, R115.reuse, 0x1, PT ;  /* 0x000000017300780c */ /* 0x040fe20003f84270 */
[----:B------:R1:W-:Y:S01]  /*9f70*/  STL.S16 [R1+0x38], R128 ;  /* 0x0000388001007387 */ /* 0x0003e20000100600 */
[----:B------:R-:W-:Y:S01]  /*9f80*/  ISETP.GT.AND P2, PT, R115, 0x2, PT ;  /* 0x000000027300780c */ /* 0x000fe20003f44270 */
[----:B---3--:R-:W-:Y:S01]  /*9f90*/  IMAD.X R125, R127, 0x1, R122, P5 ;  /* 0x000000017f7d7824 */ /* 0x008fe200028e067a */
[----:B01---5:R-:W-:Y:S11]  /*9fa0*/  @!P3 BRA `(.L_x_8) ;  /* 0x000000dc0014b947 */ /* 0x023ff60003800000 */
.L_x_16:
[----:B------:R-:W2:Y:S04]  /*9fb0*/  LDL R127, [R1+0x138] ;  /* 0x00013800017f7983 */ /* 0x000ea80000100800 */
[----:B------:R0:W-:Y:S04]  /*9fc0*/  STL [R1+0x278], R3 ;  /* 0x0002780301007387 */ /* 0x0001e80000100800 */
[----:B0-----:R-:W3:Y:S04]  /*9fd0*/  LDL R3, [R1+0x38] ;  /* 0x0000380001037983 */ /* 0x001ee80000100800 */
[----:B------:R-:W-:Y:S04]  /*9fe0*/  STL [R1+0x274], R2 ;  /* 0x0002740201007387 */ /* 0x000fe80000100800 */
[----:B------:R-:W-:Y:S04]  /*9ff0*/  STL [R1+0x270], R248 ;  /* 0x000270f801007387 */ /* 0x000fe80000100800 */
[----:B------:R-:W-:Y:S04]  /*a000*/  STL [R1+0x26c], R231 ;  /* 0x00026ce701007387 */ /* 0x000fe80000100800 */
[----:B------:R-:W-:Y:S04]  /*a010*/  STL [R1+0x268], R229 ;  /* 0x000268e501007387 */ /* 0x000fe80000100800 */
[----:B------:R-:W-:Y:S04]  /*a020*/  STL [R1+0x264], R250 ;  /* 0x000264fa01007387 */ /* 0x000fe80000100800 */
[----:B------:R-:W-:Y:S04]  /*a030*/  STL [R1+0x260], R239 ;  /* 0x000260ef01007387 */ /* 0x000fe80000100800 */
[----:B------:R-:W-:Y:S04]  /*a040*/  STL [R1+0x25c], R237 ;  /* 0x00025ced01007387 */ /* 0x000fe80000100800 */
[----:B------:R-:W-:Y:S04]  /*a050*/  STL [R1+0x258], R252 ;  /* 0x000258fc01007387 */ /* 0x000fe80000100800 */
[----:B------:R0:W-:Y:S04]  /*a060*/  STL [R1+0x254], R116 ;  /* 0x0002547401007387 */ /* 0x0001e80000100800 */
[----:B0-----:R-:W4:Y:S01]  /*a070*/  LDL R116, [R1+0x240] ;  /* 0x0002400001747983 */ /* 0x001f220000100800 */
[----:B------:R-:W-:-:S03]  /*a080*/  ISETP.GT.AND P3, PT, R115, 0x3, PT ;  /* 0x000000037300780c */ /* 0x000fc60003f64270 */
[----:B------:R-:W-:Y:S04]  /*a090*/  STL [R1+0x248], R120 ;  /* 0x0002487801007387 */ /* 0x000fe80000100800 */
[----:B------:R-:W-:Y:S01]  /*a0a0*/  STL [R1+0x244], R0 ;  /* 0x0002440001007387 */ /* 0x000fe20000100800 */
[----:B--2---:R-:W-:-:S03]  /*a0b0*/  IADD3 R126, P6, PT, R127, R121, RZ ;  /* 0x000000797f7e7210 */ /* 0x004fc60007fde0ff */
[----:B------:R-:W2:Y:S01]  /*a0c0*/  LDL R127, [R1+0x134] ;  /* 0x00013400017f7983 */ /* 0x000ea20000100800 */
[----:B------:R-:W-:-:S03]  /*a0d0*/  PRMT R2, RZ, 0x7610, R2 ;  /* 0x00007610ff027816 */ /* 0x000fc60000000002 */
[----:B---3--:R2:W3:Y:S02]  /*a0e0*/  @P4 LDG.E.U8 R3, desc[UR20][R124.64] ;  /* 0x000000147c034981 */ /* 0x0084e4000c1e1100 */
[----:B--2---:R-:W-:Y:S01]  /*a0f0*/  IADD3 R124, P5, PT, R127, R121, RZ ;  /* 0x000000797f7c7210 */ /* 0x004fe20007fbe0ff */
[----:B----4-:R-:W-:-:S05]  /*a100*/  IMAD.X R127, R116, 0x1, R122, P6 ;  /* 0x00000001747f7824 */ /* 0x010fca00030e067a */
[----:B------:R-:W2:Y:S04]  /*a110*/  @P2 LDG.E.U8 R2, desc[UR20][R126.64] ;  /* 0x000000147e022981 */ /* 0x000ea8000c1e1100 */
[----:B---3--:R0:W-:Y:S04]  /*a120*/  @P4 STL [R1+0x38], R3 ;  /* 0x0000380301004387 */ /* 0x0081e80000100800 */
[----:B0-----:R-:W3:Y:S04]  /*a130*/  LDL.LU R3, [R1+0x278] ;  /* 0x0002780001037983 */ /* 0x001ee80000300800 */
[----:B------:R-:W4:Y:S04]  /*a140*/  LDL R125, [R1+0x23c] ;  /* 0x00023c00017d7983 */ /* 0x000f280000100800 */
[----:B------:R-:W3:Y:S01]  /*a150*/  LDL R116, [R1+0x124] ;  /* 0x0001240001747983 */ /* 0x000ee20000100800 */
[----:B------:R-:W-:-:S02]  /*a160*/  PRMT R248, RZ, 0x7610, R248 ;  /* 0x00007610fff87816 */ /* 0x000fc400000000f8 */
[----:B------:R-:W-:Y:S01]  /*a170*/  ISETP.GT.AND P4, PT, R115, 0x4, PT ;  /* 0x000000047300780c */ /* 0x000fe20003f84270 */
[----:B--2---:R0:W-:Y:S04]  /*a180*/  STL [R1+0x34], R2 ;  /* 0x0000340201007387 */ /* 0x0041e80000100800 */
[----:B0-----:R-:W2:Y:S04]  /*a190*/  LDL.LU R2, [R1+0x274] ;  /* 0x0002740001027983 */ /* 0x001ea80000300800 */
[----:B------:R-:W2:Y:S01]  /*a1a0*/  LDL R127, [R1+0x130] ;  /* 0x00013000017f7983 */ /* 0x000ea20000100800 */
[----:B----4-:R-:W-:-:S05]  /*a1b0*/  IMAD.X R125, R125, 0x1, R122, P5 ;  /* 0x000000017d7d7824 */ /* 0x010fca00028e067a */
[----:B------:R-:W4:Y:S01]  /*a1c0*/  @P3 LDG.E.U8 R248, desc[UR20][R124.64] ;  /* 0x000000147cf83981 */ /* 0x000f22000c1e1100 */
[----:B--2---:R-:W-:-:S03]  /*a1d0*/  IADD3 R126, P6, PT, R127, R121, RZ ;  /* 0x000000797f7e7210 */ /* 0x004fc60007fde0ff */
[----:B------:R-:W2:Y:S01]  /*a1e0*/  LDL R127, [R1+0x238] ;  /* 0x00023800017f7983 */ /* 0x000ea20000100800 */
[----:B------:R-:W-:-:S03]  /*a1f0*/  PRMT R231, RZ, 0x7610, R231 ;  /* 0x00007610ffe77816 */ /* 0x000fc600000000e7 */
[----:B----4-:R0:W-:Y:S04]  /*a200*/  STL [R1+0x30], R248 ;  /* 0x000030f801007387 */ /* 0x0101e80000100800 */
[----:B0-----:R-:W4:Y:S04]  /*a210*/  LDL.LU R248, [R1+0x270] ;  /* 0x0002700001f87983 */ /* 0x001f280000300800 */
[----:B------:R-:W3:Y:S01]  /*a220*/  LDL R125, [R1+0x12c] ;  /* 0x00012c00017d7983 */ /* 0x000ee20000100800 */
[----:B--2---:R-:W-:-:S05]  /*a230*/  IMAD.X R127, R127, 0x1, R122, P6 ;  /* 0x000000017f7f7824 */ /* 0x004fca00030e067a */
[----:B------:R-:W2:Y:S01]  /*a240*/  @P4 LDG.E.U8 R231, desc[UR20][R126.64] ;  /* 0x000000147ee74981 */ /* 0x000ea2000c1e1100 */
[----:B---3--:R-:W-:-:S03]  /*a250*/  IADD3 R124, P5, PT, R125, R121, RZ ;  /* 0x000000797d7c7210 */ /* 0x008fc60007fbe0ff */
[----:B------:R-:W3:Y:S04]  /*a260*/  LDL R125, [R1+0x234] ;  /* 0x00023400017d7983 */ /* 0x000ee80000100800 */
[----:B--2---:R0:W-:Y:S04]  /*a270*/  STL [R1+0x2c], R231 ;  /* 0x00002ce701007387 */ /* 0x0041e80000100800 */
[----:B0-----:R-:W2:Y:S04]  /*a280*/  LDL.LU R231, [R1+0x26c] ;  /* 0x00026c0001e77983 */ /* 0x001ea80000300800 */
[----:B------:R-:W2:Y:S01]  /*a290*/  LDL R127, [R1+0x128] ;  /* 0x00012800017f7983 */ /* 0x000ea20000100800 */
[----:B------:R-:W-:-:S02]  /*a2a0*/  ISETP.GT.AND P2, PT, R115, 0x5, PT ;  /* 0x000000057300780c */ /* 0x000fc40003f44270 */
[----:B------:R-:W-:Y:S01]  /*a2b0*/  PRMT R229, RZ, 0x7610, R229 ;  /* 0x00007610ffe57816 */ /* 0x000fe200000000e5 */
[----:B---3--:R-:W-:-:S10]  /*a2c0*/  IMAD.X R125, R125, 0x1, R122, P5 ;  /* 0x000000017d7d7824 */ /* 0x008fd400028e067a */
[----:B------:R-:W3:Y:S01]  /*a2d0*/  @P2 LDG.E.U8 R229, desc[UR20][R124.64] ;  /* 0x000000147ce52981 */ /* 0x000ee2000c1e1100 */
[----:B--2---:R-:W-:-:S03]  /*a2e0*/  IADD3 R126, P6, PT, R127, R121, RZ ;  /* 0x000000797f7e7210 */ /* 0x004fc60007fde0ff */
[----:B------:R-:W2:Y:S01]  /*a2f0*/  LDL R127, [R1+0x230] ;  /* 0x00023000017f7983 */ /* 0x000ea20000100800 */
[----:B------:R-:W-:Y:S02]  /*a300*/  ISETP.GT.AND P3, PT, R115, 0x6, PT ;  /* 0x000000067300780c */ /* 0x000fe40003f64270 */
[----:B------:R-:W-:Y:S01]  /*a310*/  PRMT R120, RZ, 0x7610, R120 ;  /* 0x00007610ff787816 */ /* 0x000fe20000000078 */
[----:B---3--:R0:W-:Y:S04]  /*a320*/  STL [R1+0x28], R229 ;  /* 0x000028e501007387 */ /* 0x0081e80000100800 */
[----:B0-----:R-:W3:Y:S04]  /*a330*/  LDL.LU R229, [R1+0x268] ;  /* 0x0002680001e57983 */ /* 0x001ee80000300800 */
[----:B------:R-:W3:Y:S01]  /*a340*/  LDL R125, [R1+0x22c] ;  /* 0x00022c00017d7983 */ /* 0x000ee20000100800 */
[----:B--2---:R-:W-:-:S05]  /*a350*/  IMAD.X R127, R127, 0x1, R122, P6 ;  /* 0x000000017f7f7824 */ /* 0x004fca00030e067a */
[----:B------:R-:W2:Y:S04]  /*a360*/  @P3 LDG.E.U8 R120, desc[UR20][R126.64] ;  /* 0x000000147e783981 */ /* 0x000ea8000c1e1100 */
[----:B------:R-:W3:Y:S01]  /*a370*/  LDL R127, [R1+0x120] ;  /* 0x00012000017f7983 */ /* 0x000ee20000100800 */
[----:B------:R-:W-:-:S03]  /*a380*/  IADD3 R124, P5, PT, R116, R121, RZ ;  /* 0x00000079747c7210 */ /* 0x000fc60007fbe0ff */
[----:B------:R-:W4:Y:S01]  /*a390*/  LDL R116, [R1+0x224] ;  /* 0x0002240001747983 */ /* 0x000f220000100800 */
[----:B------:R-:W-:-:S03]  /*a3a0*/  ISETP.GT.AND P4, PT, R115, 0x7, PT ;  /* 0x000000077300780c */ /* 0x000fc60003f84270 */
[----:B--2---:R-:W-:Y:S01]  /*a3b0*/  STL [R1+0x250], R120 ;  /* 0x0002507801007387 */ /* 0x004fe20000100800 */
[----:B---3--:R-:W-:-:S03]  /*a3c0*/  IADD3 R126, P6, PT, R127, R121, RZ ;  /* 0x000000797f7e7210 */ /* 0x008fc60007fde0ff */
[----:B------:R-:W2:Y:S01]  /*a3d0*/  LDL R127, [R1+0x228] ;  /* 0x00022800017f7983 */ /* 0x000ea20000100800 */
[----:B------:R-:W-:Y:S01]  /*a3e0*/  PRMT R0, RZ, 0x7610, R0 ;  /* 0x00007610ff007816 */ /* 0x000fe20000000000 */
[----:B------:R-:W-:Y:S01]  /*a3f0*/  IMAD.X R125, R125, 0x1, R122, P5 ;  /* 0x000000017d7d7824 */ /* 0x000fe200028e067a */
[----:B------:R-:W-:Y:S02]  /*a400*/  ISETP.GT.AND P2, PT, R115, 0x8, PT ;  /* 0x000000087300780c */ /* 0x000fe40003f44270 */
[----:B------:R-:W-:Y:S02]  /*a410*/  PRMT R250, RZ, 0x7610, R250 ;  /* 0x00007610fffa7816 */ /* 0x000fe400000000fa */
[----:B------:R-:W3:Y:S04]  /*a420*/  @P4 LDG.E.U8 R0, desc[UR20][R124.64] ;  /* 0x000000147c004981 */ /* 0x000ee8000c1e1100 */
[----:B------:R-:W4:Y:S01]  /*a430*/  LDL R125, [R1+0x11c] ;  /* 0x00011c00017d7983 */ /* 0x000f220000100800 */
[----:B--2---:R-:W-:-:S05]  /*a440*/  IMAD.X R127, R127, 0x1, R122, P6 ;  /* 0x000000017f7f7824 */ /* 0x004fca00030e067a */
[----:B------:R-:W2:Y:S04]  /*a450*/  @P2 LDG.E.U8 R250, desc[UR20][R126.64] ;  /* 0x000000147efa2981 */ /* 0x000ea8000c1e1100 */
[----:B---3--:R-:W-:Y:S01]  /*a460*/  STL [R1+0x24c], R0 ;  /* 0x00024c0001007387 */ /* 0x008fe20000100800 */
[----:B----4-:R-:W-:-:S05]  /*a470*/  IADD3 R124, P5, PT, R125, R121, RZ ;  /* 0x000000797d7c7210 */ /* 0x010fca0007fbe0ff */
[----:B------:R-:W-:Y:S02]  /*a480*/  IMAD.X R125, R116, 0x1, R122, P5 ;  /* 0x00000001747d7824 */ /* 0x000fe400028e067a */
[----:B------:R-:W3:Y:S04]  /*a490*/  LDL R116, [R1+0x218] ;  /* 0x0002180001747983 */ /* 0x000ee80000100800 */
[----:B--2---:R0:W-:Y:S04]  /*a4a0*/  STL [R1+0x1c], R250 ;  /* 0x00001cfa01007387 */ /* 0x0041e80000100800 */
[----:B0-----:R-:W2:Y:S04]  /*a4b0*/  LDL.LU R250, [R1+0x264] ;  /* 0x0002640001fa7983 */ /* 0x001ea80000300800 */
[----:B------:R-:W4:Y:S01]  /*a4c0*/  LDL R127, [R1+0x118] ;  /* 0x00011800017f7983 */ /* 0x000f220000100800 */
[----:B------:R-:W-:-:S02]  /*a4d0*/  ISETP.GT.AND P3, PT, R115, 0x9, PT ;  /* 0x000000097300780c */ /* 0x000fc40003f64270 */
[----:B------:R-:W-:-:S11]  /*a4e0*/  PRMT R239, RZ, 0x7610, R239 ;  /* 0x00007610ffef7816 */ /* 0x000fd600000000ef */
[----:B------:R-:W2:Y:S01]  /*a4f0*/  @P3 LDG.E.U8 R239, desc[UR20][R124.64] ;  /* 0x000000147cef3981 */ /* 0x000ea2000c1e1100 */
[----:B----4-:R-:W-:-:S03]  /*a500*/  IADD3 R126, P6, PT, R127, R121, RZ ;  /* 0x000000797f7e7210 */ /* 0x010fc60007fde0ff */
[----:B------:R-:W4:Y:S01]  /*a510*/  LDL R127, [R1+0x220] ;  /* 0x00022000017f7983 */ /* 0x000f220000100800 */
[----:B------:R-:W-:Y:S02]  /*a520*/  ISETP.GT.AND P4, PT, R115, 0xa, PT ;  /* 0x0000000a7300780c */ /* 0x000fe40003f84270 */
[----:B------:R-:W-:Y:S01]  /*a530*/  PRMT R237, RZ, 0x7610, R237 ;  /* 0x00007610ffed7816 */ /* 0x000fe200000000ed */
[----:B--2---:R0:W-:Y:S04]  /*a540*/  STL [R1+0x18], R239 ;  /* 0x000018ef01007387 */ /* 0x0041e80000100800 */
[----:B0-----:R-:W2:Y:S04]  /*a550*/  LDL.LU R239, [R1+0x260] ;  /* 0x0002600001ef7983 */ /* 0x001ea80000300800 */
[----:B------:R-:W2:Y:S01]  /*a560*/  LDL R125, [R1+0x114] ;  /* 0x00011400017d7983 */ /* 0x000ea20000100800 */
[----:B----4-:R-:W-:-:S05]  /*a570*/  IMAD.X R127, R127, 0x1, R122, P6 ;  /* 0x000000017f7f7824 */ /* 0x010fca00030e067a */
[----:B------:R-:W4:Y:S01]  /*a580*/  @P4 LDG.E.U8 R237, desc[UR20][R126.64] ;  /* 0x000000147eed4981 */ /* 0x000f22000c1e1100 */
[----:B--2---:R-:W-:-:S03]  /*a590*/  IADD3 R124, P5, PT, R125, R121, RZ ;  /* 0x000000797d7c7210 */ /* 0x004fc60007fbe0ff */
[----:B------:R-:W2:Y:S04]  /*a5a0*/  LDL R125, [R1+0x21c] ;  /* 0x00021c00017d7983 */ /* 0x000ea80000100800 */
[----:B----4-:R0:W-:Y:S04]  /*a5b0*/  STL [R1+0x14], R237 ;  /* 0x000014ed01007387 */ /* 0x0101e80000100800 */
[----:B0-----:R-:W4:Y:S04]  /*a5c0*/  LDL.LU R237, [R1+0x25c] ;  /* 0x00025c0001ed7983 */ /* 0x001f280000300800 */
[----:B------:R-:W3:Y:S01]  /*a5d0*/  LDL R127, [R1+0x110] ;  /* 0x00011000017f7983 */ /* 0x000ee20000100800 */
[----:B------:R-:W-:-:S02]  /*a5e0*/  ISETP.GT.AND P2, PT, R115, 0xb, PT ;  /* 0x0000000b7300780c */ /* 0x000fc40003f44270 */
[----:B------:R-:W-:Y:S01]  /*a5f0*/  PRMT R252, RZ, 0x7610, R252 ;  /* 0x00007610fffc7816 */ /* 0x000fe200000000fc */
[----:B--2---:R-:W-:-:S10]  /*a600*/  IMAD.X R125, R125, 0x1, R122, P5 ;  /* 0x000000017d7d7824 */ /* 0x004fd400028e067a */
[----:B------:R-:W2:Y:S01]  /*a610*/  @P2 LDG.E.U8 R252, desc[UR20][R124.64] ;  /* 0x000000147cfc2981 */ /* 0x000ea2000c1e1100 */
[----:B---3--:R-:W-:-:S03]  /*a620*/  IADD3 R126, P6, PT, R127, R121, RZ ;  /* 0x000000797f7e7210 */ /* 0x008fc60007fde0ff */
[----:B------:R-:W3:Y:S01]  /*a630*/  LDL R127, [R1+0x10c] ;  /* 0x00010c00017f7983 */ /* 0x000ee20000100800 */
[----:B------:R-:W-:Y:S02]  /*a640*/  ISETP.GT.AND P3, PT, R115, 0xc, PT ;  /* 0x0000000c7300780c */ /* 0x000fe40003f64270 */
[----:B------:R-:W-:Y:S01]  /*a650*/  PRMT R120, RZ, 0x7610, R120 ;  /* 0x00007610ff787816 */ /* 0x000fe20000000078 */
[----:B--2---:R0:W-:Y:S04]  /*a660*/  STL [R1+0x10], R252 ;  /* 0x000010fc01007387 */ /* 0x0041e80000100800 */
[----:B0-----:R-:W2:Y:S04]  /*a670*/  LDL.LU R252, [R1+0x258] ;  /* 0x0002580001fc7983 */ /* 0x001ea80000300800 */
[----:B------:R-:W2:Y:S01]  /*a680*/  LDL R125, [R1+0x214] ;  /* 0x00021400017d7983 */ /* 0x000ea20000100800 */
[----:B---3--:R-:W-:Y:S01]  /*a690*/  IADD3 R124, P5, PT, R127, R121, RZ ;  /* 0x000000797f7c7210 */ /* 0x008fe20007fbe0ff */
[----:B------:R-:W-:Y:S01]  /*a6a0*/  IMAD.X R127, R116, 0x1, R122, P6 ;  /* 0x00000001747f7824 */ /* 0x000fe200030e067a */
[----:B------:R-:W-:Y:S01]  /*a6b0*/  ISETP.GT.AND P4, PT, R115, 0xd, PT ;  /* 0x0000000d7300780c */ /* 0x000fe20003f84270 */
[----:B------:R-:W3:Y:S04]  /*a6c0*/  LDL R116, [R1+0x100] ;  /* 0x0001000001747983 */ /* 0x000ee80000100800 */
[----:B------:R0:W3:Y:S04]  /*a6d0*/  @P3 LDG.E.U8 R120, desc[UR20][R126.64] ;  /* 0x000000147e783981 */ /* 0x0000e8000c1e1100 */
[----:B------:R-:W0:Y:S01]  /*a6e0*/  LDL R127, [R1+0x108] ;  /* 0x00010800017f7983 */ /* 0x000e220000100800 */
[----:B------:R-:W-:-:S02]  /*a6f0*/  PRMT R0, RZ, 0x7610, R0 ;  /* 0x00007610ff007816 */ /* 0x000fc40000000000 */
[----:B------:R-:W-:Y:S01]  /*a700*/  ISETP.GT.AND P2, PT, R115, 0xe, PT ;  /* 0x0000000e7300780c */ /* 0x000fe20003f44270 */
[----:B--2---:R-:W-:-:S05]  /*a710*/  IMAD.X R125, R125, 0x1, R122, P5 ;  /* 0x000000017d7d7824 */ /* 0x004fca00028e067a */
[----:B------:R1:W2:Y:S01]  /*a720*/  @P4 LDG.E.U8 R0, desc[UR20][R124.64] ;  /* 0x000000147c004981 */ /* 0x0002a2000c1e1100 */
[----:B------:R-:W-:-:S03]  /*a730*/  PRMT R251, RZ, 0x7610, R251 ;  /* 0x00007610fffb7816 */ /* 0x000fc600000000fb */
[----:B------:R-:W1:Y:S01]  /*a740*/  LDL R125, [R1+0x104] ;  /* 0x00010400017d7983 */ /* 0x000e620000100800 */
[----:B0-----:R-:W-:-:S03]  /*a750*/  IADD3 R126, P6, PT, R127, R121, RZ ;  /* 0x000000797f7e7210 */ /* 0x001fc60007fde0ff */
[----:B------:R-:W2:Y:S01]  /*a760*/  LDL R127, [R1+0x210] ;  /* 0x00021000017f7983 */ /* 0x000ea20000100800 */
[----:B------:R-:W-:Y:S01]  /*a770*/  ISETP.GT.AND P4, PT, R115, 0x10, PT ;  /* 0x000000107300780c */ /* 0x000fe20003f84270 */
[----:B--2---:R-:W-:-:S05]  /*a780*/  IMAD.X R127, R127, 0x1, R122, P6 ;  /* 0x000000017f7f7824 */ /* 0x004fca00030e067a */
[----:B------:R3:W2:Y:S04]  /*a790*/  @P2 LDG.E.U8 R251, desc[UR20][R126.64] ;  /* 0x000000147efb2981 */ /* 0x0006a8000c1e1100 */
[----:B------:R-:W2:Y:S01]  /*a7a0*/  LDL R127, [R1+0x208] ;  /* 0x00020800017f7983 */ /* 0x000ea20000100800 */
[----:B-1----:R-:W-:-:S03]  /*a7b0*/  IADD3 R124, P5, PT, R125, R121, RZ ;  /* 0x000000797d7c7210 */ /* 0x002fc60007fbe0ff */
[----:B------:R-:W4:Y:S01]  /*a7c0*/  LDL R125, [R1+0x20c] ;  /* 0x00020c00017d7983 */ /* 0x000f220000100800 */
[----:B---3--:R-:W-:Y:S02]  /*a7d0*/  IADD3 R126, P6, PT, R116, R121, RZ ;  /* 0x00000079747e7210 */ /* 0x008fe40007fde0ff */
[----:B------:R-:W-:Y:S01]  /*a7e0*/  PRMT R223, RZ, 0x7610, R223 ;  /* 0x00007610ffdf7816 */ /* 0x000fe200000000df */
[----:B------:R-:W3:Y:S01]  /*a7f0*/  LDL R116, [R1+0x1fc] ;  /* 0x0001fc0001747983 */ /* 0x000ee20000100800 */
[----:B------:R-:W-:Y:S02]  /*a800*/  ISETP.GT.AND P3, PT, R115, 0xf, PT ;  /* 0x0000000f7300780c */ /* 0x000fe40003f64270 */
[----:B------:R-:W-:Y:S01]  /*a810*/  PRMT R249, RZ, 0x7610, R249 ;  /* 0x00007610fff97816 */ /* 0x000fe200000000f9 */
[----:B--2---:R-:W-:-:S05]  /*a820*/  IMAD.X R127, R127, 0x1, R122, P6 ;  /* 0x000000017f7f7824 */ /* 0x004fca00030e067a */
[----:B------:R0:W2:Y:S04]  /*a830*/  @P4 LDG.E.U8 R223, desc[UR20][R126.64] ;  /* 0x000000147edf4981 */ /* 0x0000a8000c1e1100 */
[----:B------:R-:W0:Y:S01]  /*a840*/  LDL R127, [R1+0xf8] ;  /* 0x0000f800017f7983 */ /* 0x000e220000100800 */
[----:B----4-:R-:W-:-:S05]  /*a850*/  IMAD.X R125, R125, 0x1, R122, P5 ;  /* 0x000000017d7d7824 */ /* 0x010fca00028e067a */
[----:B------:R1:W4:Y:S04]  /*a860*/  @P3 LDG.E.U8 R249, desc[UR20][R124.64] ;  /* 0x000000147cf93981 */ /* 0x000328000c1e1100 */
[----:B------:R-:W1:Y:S01]  /*a870*/  LDL R125, [R1+0xfc] ;  /* 0x0000fc00017d7983 */ /* 0x000e620000100800 */
[----:B0-----:R-:W-:-:S03]  /*a880*/  IADD3 R126, P6, PT, R127, R121, RZ ;  /* 0x000000797f7e7210 */ /* 0x001fc60007fde0ff */
[----:B------:R-:W2:Y:S01]  /*a890*/  LDL R127, [R1+0x200] ;  /* 0x00020000017f7983 */ /* 0x000ea20000100800 */
[----:B------:R-:W-:Y:S02]  /*a8a0*/  ISETP.GT.AND P3, PT, R115, 0x12, PT ;  /* 0x000000127300780c */ /* 0x000fe40003f64270 */
[----:B------:R-:W-:Y:S02]  /*a8b0*/  PRMT R219, RZ, 0x7610, R219 ;  /* 0x00007610ffdb7816 */ /* 0x000fe400000000db */
[----:B-1----:R-:W-:Y:S02]  /*a8c0*/  IADD3 R124, P5, PT, R125, R121, RZ ;  /* 0x000000797d7c7210 */ /* 0x002fe40007fbe0ff */
[----:B------:R-:W3:Y:S01]  /*a8d0*/  LDL R125, [R1+0x204] ;  /* 0x00020400017d7983 */ /* 0x000ee20000100800 */
[----:B------:R-:W-:Y:S01]  /*a8e0*/  ISETP.GT.AND P2, PT, R115, 0x11, PT ;  /* 0x000000117300780c */ /* 0x000fe20003f44270 */
[----:B--2---:R-:W-:-:S05]  /*a8f0*/  IMAD.X R127, R127, 0x1, R122, P6 ;  /* 0x000000017f7f7824 */ /* 0x004fca00030e067a */
[----:B------:R0:W2:Y:S04]  /*a900*/  @P3 LDG.E.U8 R219, desc[UR20][R126.64] ;  /* 0x000000147edb3981 */ /* 0x0000a8000c1e1100 */
[----:B------:R-:W0:Y:S01]  /*a910*/  LDL R127, [R1+0xf0] ;  /* 0x0000f000017f7983 */ /* 0x000e220000100800 */
[----:B------:R-:W-:Y:S01]  /*a920*/  PRMT R221, RZ, 0x7610, R221 ;  /* 0x00007610ffdd7816 */ /* 0x000fe200000000dd */
[----:B---3--:R-:W-:-:S05]  /*a930*/  IMAD.X R125, R125, 0x1, R122, P5 ;  /* 0x000000017d7d7824 */ /* 0x008fca00028e067a */
[----:B------:R1:W3:Y:S04]  /*a940*/  @P2 LDG.E.U8 R221, desc[UR20][R124.64] ;  /* 0x000000147cdd2981 */ /* 0x0002e8000c1e1100 */
[----:B------:R-:W1:Y:S01]  /*a950*/  LDL R125, [R1+0xf4] ;  /* 0x0000f400017d7983 */ /* 0x000e620000100800 */
[----:B0-----:R-:W-:-:S03]  /*a960*/  IADD3 R126, P6, PT, R127, R121, RZ ;  /* 0x000000797f7e7210 */ /* 0x001fc60007fde0ff */
[----:B------:R-:W2:Y:S01]  /*a970*/  LDL R127, [R1+0x1f8] ;  /* 0x0001f800017f7983 */ /* 0x000ea20000100800 */
[C---:B------:R-:W-:Y:S02]  /*a980*/  ISETP.GT.AND P4, PT, R115.reuse, 0x13, PT ;  /* 0x000000137300780c */ /* 0x040fe40003f84270 */
[----:B------:R-:W-:Y:S02]  /*a990*/  ISETP.GT.AND P2, PT, R115, 0x14, PT ;  /* 0x000000147300780c */ /* 0x000fe40003f44270 */
[----:B------:R-:W-:Y:S02]  /*a9a0*/  PRMT R217, RZ, 0x7610, R217 ;  /* 0x00007610ffd97816 */ /* 0x000fe400000000d9 */
[----:B-1----:R-:W-:-:S05]  /*a9b0*/  IADD3 R124, P5, PT, R125, R121, RZ ;  /* 0x000000797d7c7210 */ /* 0x002fca0007fbe0ff */
[--C-:B------:R-:W-:Y:S01]  /*a9c0*/  IMAD.X R125, R116, 0x1, R122.reuse, P5 ;  /* 0x00000001747d7824 */ /* 0x100fe200028e067a */
[----:B------:R-:W-:Y:S01]  /*a9d0*/  PRMT R215, RZ, 0x7610, R215 ;  /* 0x00007610ffd77816 */ /* 0x000fe200000000d7 */
[----:B------:R-:W3:Y:S04]  /*a9e0*/  LDL R116, [R1+0x1f0] ;  /* 0x0001f00001747983 */ /* 0x000ee80000100800 */
[----:B------:R0:W3:Y:S04]  /*a9f0*/  @P4 LDG.E.U8 R217, desc[UR20][R124.64] ;  /* 0x000000147cd94981 */ /* 0x0000e8000c1e1100 */
[----:B------:R-:W0:Y:S01]  /*aa00*/  LDL R125, [R1+0xec] ;  /* 0x0000ec00017d7983 */ /* 0x000e220000100800 */
[----:B--2---:R-:W-:-:S05]  /*aa10*/  IMAD.X R127, R127, 0x1, R122, P6 ;  /* 0x000000017f7f7824 */ /* 0x004fca00030e067a */
[----:B------:R1:W2:Y:S04]  /*aa20*/  @P2 LDG.E.U8 R215, desc[UR20][R126.64] ;  /* 0x000000147ed72981 */ /* 0x0002a8000c1e1100 */
[----:B------:R-:W1:Y:S01]  /*aa30*/  LDL R127, [R1+0xe8] ;  /* 0x0000e800017f7983 */ /* 0x000e620000100800 */
[----:B0-----:R-:W-:-:S03]  /*aa40*/  IADD3 R124, P5, PT, R125, R121, RZ ;  /* 0x000000797d7c7210 */ /* 0x001fc60007fbe0ff */
[----:B------:R-:W2:Y:S01]  /*aa50*/  LDL R125, [R1+0x1f4] ;  /* 0x0001f400017d7983 */ /* 0x000ea20000100800 */
[----:B-1----:R-:W-:-:S03]  /*aa60*/  IADD3 R126, P6, PT, R127, R121, RZ ;  /* 0x000000797f7e7210 */ /* 0x002fc60007fde0ff */
[----:B------:R-:W3:Y:S01]  /*aa70*/  LDL R127, [R1+0xe4] ;  /* 0x0000e400017f7983 */ /* 0x000ee20000100800 */
[C---:B------:R-:W-:Y:S02]  /*aa80*/  ISETP.GT.AND P3, PT, R115.reuse, 0x15, PT ;  /* 0x000000157300780c */ /* 0x040fe40003f64270 */
[----:B------:R-:W-:Y:S02]  /*aa90*/  ISETP.GT.AND P4, PT, R115, 0x16, PT ;  /* 0x000000167300780c */ /* 0x000fe40003f84270 */
[----:B------:R-:W-:Y:S02]  /*aaa0*/  PRMT R213, RZ, 0x7610, R213 ;  /* 0x00007610ffd57816 */ /* 0x000fe400000000d5 */
[----:B------:R-:W-:Y:S01]  /*aab0*/  PRMT R211, RZ, 0x7610, R211 ;  /* 0x00007610ffd37816 */ /* 0x000fe200000000d3 */
[----:B--2---:R-:W-:-:S06]  /*aac0*/  IMAD.X R125, R125, 0x1, R122, P5 ;  /* 0x000000017d7d7824 */ /* 0x004fcc00028e067a */
[----:B------:R3:W2:Y:S04]  /*aad0*/  @P3 LDG.E.U8 R213, desc[UR20][R124.64] ;  /* 0x000000147cd53981 */ /* 0x0006a8000c1e1100 */
[----:B------:R-:W2:Y:S01]  /*aae0*/  LDL R125, [R1+0x1ec] ;  /* 0x0001ec00017d7983 */ /* 0x000ea20000100800 */
[----:B---3--:R-:W-:Y:S01]  /*aaf0*/  IADD3 R124, P5, PT, R127, R121, RZ ;  /* 0x000000797f7c7210 */ /* 0x008fe20007fbe0ff */
[----:B------:R-:W-:Y:S01]  /*ab00*/  IMAD.X R127, R116, 0x1, R122, P6 ;  /* 0x00000001747f7824 */ /* 0x000fe200030e067a */
[----:B------:R-:W-:Y:S01]  /*ab10*/  ISETP.GT.AND P2, PT, R115, 0x17, PT ;  /* 0x000000177300780c */ /* 0x000fe20003f44270 */
[----:B------:R-:W3:Y:S04]  /*ab20*/  LDL R116, [R1+0xd8] ;  /* 0x0000d80001747983 */ /* 0x000ee80000100800 */
[----:B------:R0:W2:Y:S04]  /*ab30*/  @P4 LDG.E.U8 R211, desc[UR20][R126.64] ;  /* 0x000000147ed34981 */ /* 0x0000a8000c1e1100 */
[----:B------:R-:W0:Y:S01]  /*ab40*/  LDL R127, [R1+0xe0] ;  /* 0x0000e000017f7983 */ /* 0x000e220000100800 */
[----:B------:R-:W-:-:S02]  /*ab50*/  PRMT R210, RZ, 0x7610, R210 ;  /* 0x00007610ffd27816 */ /* 0x000fc400000000d2 */
[----:B------:R-:W-:Y:S02]  /*ab60*/  ISETP.GT.AND P3, PT, R115, 0x18, PT ;  /* 0x000000187300780c */ /* 0x000fe40003f64270 */
[----:B0-----:R-:W-:Y:S02]  /*ab70*/  IADD3 R126, P6, PT, R127, R121, RZ ;  /* 0x000000797f7e7210 */ /* 0x001fe40007fde0ff */
[----:B------:R-:W3:Y:S01]  /*ab80*/  LDL R127, [R1+0x1e8] ;  /* 0x0001e800017f7983 */ /* 0x000ee20000100800 */
[----:B--2---:R-:W-:-:S05]  /*ab90*/  IMAD.X R125, R125, 0x1, R122, P5 ;  /* 0x000000017d7d7824 */ /* 0x004fca00028e067a */
[----:B------:R0:W2:Y:S01]  /*aba0*/  @P2 LDG.E.U8 R210, desc[UR20][R124.64] ;  /* 0x000000147cd22981 */ /* 0x0000a2000c1e1100 */
[----:B------:R-:W-:-:S03]  /*abb0*/  PRMT R209, RZ, 0x7610, R209 ;  /* 0x00007610ffd17816 */ /* 0x000fc600000000d1 */
[----:B------:R-:W0:Y:S01]  /*abc0*/  LDL R125, [R1+0xdc] ;  /* 0x0000dc00017d7983 */ /* 0x000e220000100800 */
[----:B---3--:R-:W-:-:S05]  /*abd0*/  IMAD.X R127, R127, 0x1, R122, P6 ;  /* 0x000000017f7f7824 */ /* 0x008fca00030e067a */
[----:B------:R1:W3:Y:S04]  /*abe0*/  @P3 LDG.E.U8 R209, desc[UR20][R126.64] ;  /* 0x000000147ed13981 */ /* 0x0002e8000c1e1100 */
[----:B------:R-:W2:Y:S01]  /*abf0*/  LDL R127, [R1+0x1e0] ;  /* 0x0001e000017f7983 */ /* 0x000ea20000100800 */
[----:B0-----:R-:W-:-:S03]  /*ac00*/  IADD3 R124, P5, PT, R125, R121, RZ ;  /* 0x000000797d7c7210 */ /* 0x001fc60007fbe0ff */
[----:B------:R-:W3:Y:S01]  /*ac10*/  LDL R125, [R1+0x1e4] ;  /* 0x0001e400017d7983 */ /* 0x000ee20000100800 */
[C---:B------:R-:W-:Y:S02]  /*ac20*/  ISETP.GT.AND P2, PT, R115.reuse, 0x1a, PT ;  /* 0x0000001a7300780c */ /* 0x040fe40003f44270 */
[----:B-1----:R-:W-:Y:S02]  /*ac30*/  IADD3 R126, P6, PT, R116, R121, RZ ;  /* 0x00000079747e7210 */ /* 0x002fe40007fde0ff */
[----:B------:R-:W-:Y:S01]  /*ac40*/  PRMT R205, RZ, 0x7610, R205 ;  /* 0x00007610ffcd7816 */ /* 0x000fe200000000cd */
[----:B------:R-:W3:Y:S01]  /*ac50*/  LDL R116, [R1+0x1d4] ;  /* 0x0001d40001747983 */ /* 0x000ee20000100800 */
[----:B------:R-:W-:Y:S01]  /*ac60*/  ISETP.GT.AND P4, PT, R115, 0x19, PT ;  /* 0x000000197300780c */ /* 0x000fe20003f84270 */
[----:B--2---:R-:W-:-:S06]  /*ac70*/  IMAD.X R127, R127, 0x1, R122, P6 ;  /* 0x000000017f7f7824 */ /* 0x004fcc00030e067a */
        /* <DEDUP_REMOVED lines=96> */
[----:B------:R-:W-:Y:S01]  /*b280*/  IMAD.X R125, R116, 0x1, R122, P5 ;  /* 0x00000001747d7824 */ /* 0x000fe200028e067a */
        /* <DEDUP_REMOVED lines=89> */
[--C-:B------:R-:W-:Y:S01]  /*b820*/  IMAD.X R127, R116, 0x1, R122.reuse, P6 ;  /* 0x00000001747f7824 */ /* 0x100fe200030e067a */
[----:B------:R-:W-:Y:S01]  /*b830*/  ISETP.GT.AND P2, PT, R115, 0x35, PT ;  /* 0x000000357300780c */ /* 0x000fe20003f44270 */
[----:B------:R-:W3:Y:S04]  /*b840*/  LDL R116, [R1+0x60] ;  /* 0x0000600001747983 */ /* 0x000ee80000100800 */
[----:B------:R0:W3:Y:S04]  /*b850*/  @P4 LDG.E.U8 R152, desc[UR20][R126.64] ;  /* 0x000000147e984981 */ /* 0x0000e8000c1e1100 */
[----:B------:R-:W0:Y:S01]  /*b860*/  LDL R127, [R1+0x68] ;  /* 0x00006800017f7983 */ /* 0x000e220000100800 */
[----:B------:R-:W-:Y:S01]  /*b870*/  PRMT R151, RZ, 0x7610, R151 ;  /* 0x00007610ff977816 */ /* 0x000fe20000000097 */
[----:B--2---:R-:W-:-:S05]  /*b880*/  IMAD.X R125, R125, 0x1, R122, P5 ;  /* 0x000000017d7d7824 */ /* 0x004fca00028e067a */
[----:B------:R1:W2:Y:S04]  /*b890*/  @P2 LDG.E.U8 R151, desc[UR20][R124.64] ;  /* 0x000000147c972981 */ /* 0x0002a8000c1e1100 */
[----:B------:R-:W1:Y:S01]  /*b8a0*/  LDL R125, [R1+0x64] ;  /* 0x00006400017d7983 */ /* 0x000e620000100800 */
[----:B0-----:R-:W-:-:S03]  /*b8b0*/  IADD3 R126, P6, PT, R127, R121, RZ ;  /* 0x000000797f7e7210 */ /* 0x001fc60007fde0ff */
[----:B------:R-:W2:Y:S01]  /*b8c0*/  LDL R127, [R1+0x170] ;  /* 0x00017000017f7983 */ /* 0x000ea20000100800 */
[----:B------:R-:W-:Y:S02]  /*b8d0*/  ISETP.GT.AND P3, PT, R115, 0x36, PT ;  /* 0x000000367300780c */ /* 0x000fe40003f64270 */
[----:B------:R-:W-:Y:S02]  /*b8e0*/  PRMT R149, RZ, 0x7610, R149 ;  /* 0x00007610ff957816 */ /* 0x000fe40000000095 */
[----:B-1----:R-:W-:Y:S02]  /*b8f0*/  IADD3 R124, P5, PT, R125, R121, RZ ;  /* 0x000000797d7c7210 */ /* 0x002fe40007fbe0ff */
[----:B------:R-:W4:Y:S01]  /*b900*/  LDL R125, [R1+0x16c] ;  /* 0x00016c00017d7983 */ /* 0x000f220000100800 */
[----:B--2---:R-:W-:-:S06]  /*b910*/  IMAD.X R127, R127, 0x1, R122, P6 ;  /* 0x000000017f7f7824 */ /* 0x004fcc00030e067a */
[----:B------:R3:W2:Y:S04]  /*b920*/  @P3 LDG.E.U8 R149, desc[UR20][R126.64] ;  /* 0x000000147e953981 */ /* 0x0006a8000c1e1100 */
[----:B------:R-:W2:Y:S01]  /*b930*/  LDL R127, [R1+0x168] ;  /* 0x00016800017f7983 */ /* 0x000ea20000100800 */
[C---:B------:R-:W-:Y:S02]  /*b940*/  ISETP.GT.AND P4, PT, R115.reuse, 0x37, PT ;  /* 0x000000377300780c */ /* 0x040fe40003f84270 */
[----:B------:R-:W-:Y:S02]  /*b950*/  ISETP.GT.AND P2, PT, R115, 0x38, PT ;  /* 0x000000387300780c */ /* 0x000fe40003f44270 */
[----:B------:R-:W-:Y:S02]  /*b960*/  PRMT R146, RZ, 0x7610, R146 ;  /* 0x00007610ff927816 */ /* 0x000fe40000000092 */
[----:B---3--:R-:W-:-:S02]  /*b970*/  IADD3 R126, P6, PT, R116, R121, RZ ;  /* 0x00000079747e7210 */ /* 0x008fc40007fde0ff */
[----:B------:R-:W-:Y:S01]  /*b980*/  PRMT R145, RZ, 0x7610, R145 ;  /* 0x00007610ff917816 */ /* 0x000fe20000000091 */
[----:B------:R-:W3:Y:S01]  /*b990*/  LDL R116, [R1+0x15c] ;  /* 0x00015c0001747983 */ /* 0x000ee20000100800 */
[----:B----4-:R-:W-:-:S05]  /*b9a0*/  IMAD.X R125, R125, 0x1, R122, P5 ;  /* 0x000000017d7d7824 */ /* 0x010fca00028e067a */
[----:B------:R0:W4:Y:S04]  /*b9b0*/  @P4 LDG.E.U8 R146, desc[UR20][R124.64] ;  /* 0x000000147c924981 */ /* 0x000128000c1e1100 */
        /* <DEDUP_REMOVED lines=14> */
[----:B------:R-:W0:Y:S01]  /*baa0*/  LDL R125, [R1+0x54] ;  /* 0x00005400017d7983 */ /* 0x000e220000100800 */
[----:B---3--:R-:W-:-:S05]  /*bab0*/  IMAD.X R127, R127, 0x1, R122, P6 ;  /* 0x000000017f7f7824 */ /* 0x008fca00030e067a */
[----:B------:R1:W3:Y:S04]  /*bac0*/  @P4 LDG.E.U8 R140, desc[UR20][R126.64] ;  /* 0x000000147e8c4981 */ /* 0x0002e8000c1e1100 */
[----:B------:R-:W1:Y:S01]  /*bad0*/  LDL R127, [R1+0x50] ;  /* 0x00005000017f7983 */ /* 0x000e620000100800 */
[----:B------:R-:W-:Y:S02]  /*bae0*/  ISETP.GT.AND P2, PT, R115, 0x3b, PT ;  /* 0x0000003b7300780c */ /* 0x000fe40003f44270 */
[----:B------:R-:W-:Y:S02]  /*baf0*/  PRMT R139, RZ, 0x7610, R139 ;  /* 0x00007610ff8b7816 */ /* 0x000fe4000000008b */
[----:B0-----:R-:W-:-:S05]  /*bb00*/  IADD3 R124, P5, PT, R125, R121, RZ ;  /* 0x000000797d7c7210 */ /* 0x001fca0007fbe0ff */
[----:B------:R-:W-:Y:S01]  /*bb10*/  IMAD.X R125, R116, 0x1, R122, P5 ;  /* 0x00000001747d7824 */ /* 0x000fe200028e067a */
[----:B------:R-:W-:Y:S01]  /*bb20*/  ISETP.GT.AND P3, PT, R115, 0x3c, PT ;  /* 0x0000003c7300780c */ /* 0x000fe20003f64270 */
[----:B------:R-:W2:Y:S04]  /*bb30*/  LDL R116, [R1+0x150] ;  /* 0x0001500001747983 */ /* 0x000ea80000100800 */
[----:B------:R0:W2:Y:S04]  /*bb40*/  @P2 LDG.E.U8 R139, desc[UR20][R124.64] ;  /* 0x000000147c8b2981 */ /* 0x0000a8000c1e1100 */
[----:B------:R-:W0:Y:S01]  /*bb50*/  LDL R125, [R1+0x4c] ;  /* 0x00004c00017d7983 */ /* 0x000e220000100800 */
[----:B-1----:R-:W-:-:S03]  /*bb60*/  IADD3 R126, P6, PT, R127, R121, RZ ;  /* 0x000000797f7e7210 */ /* 0x002fc60007fde0ff */
[----:B------:R-:W2:Y:S01]  /*bb70*/  LDL R127, [R1+0x158] ;  /* 0x00015800017f7983 */ /* 0x000ea20000100800 */
[----:B------:R-:W-:Y:S02]  /*bb80*/  PRMT R137, RZ, 0x7610, R137 ;  /* 0x00007610ff897816 */ /* 0x000fe40000000089 */
[----:B0-----:R-:W-:Y:S02]  /*bb90*/  IADD3 R124, P5, PT, R125, R121, RZ ;  /* 0x000000797d7c7210 */ /* 0x001fe40007fbe0ff */
[----:B------:R-:W3:Y:S01]  /*bba0*/  LDL R125, [R1+0x154] ;  /* 0x00015400017d7983 */ /* 0x000ee20000100800 */
[----:B--2---:R-:W-:-:S05]  /*bbb0*/  IMAD.X R127, R127, 0x1, R122, P6 ;  /* 0x000000017f7f7824 */ /* 0x004fca00030e067a */
[----:B------:R0:W2:Y:S04]  /*bbc0*/  @P3 LDG.E.U8 R137, desc[UR20][R126.64] ;  /* 0x000000147e893981 */ /* 0x0000a8000c1e1100 */
[----:B------:R-:W0:Y:S01]  /*bbd0*/  LDL R127, [R1+0x48] ;  /* 0x00004800017f7983 */ /* 0x000e220000100800 */
[----:B------:R-:W-:Y:S02]  /*bbe0*/  ISETP.GT.AND P4, PT, R115, 0x3d, PT ;  /* 0x0000003d7300780c */ /* 0x000fe40003f84270 */
[----:B------:R-:W-:Y:S01]  /*bbf0*/  PRMT R134, RZ, 0x7610, R134 ;  /* 0x00007610ff867816 */ /* 0x000fe20000000086 */
[----:B---3--:R-:W-:-:S10]  /*bc00*/  IMAD.X R125, R125, 0x1, R122, P5 ;  /* 0x000000017d7d7824 */ /* 0x008fd400028e067a */
[----:B------:R1:W3:Y:S04]  /*bc10*/  @P4 LDG.E.U8 R134, desc[UR20][R124.64] ;  /* 0x000000147c864981 */ /* 0x0002e8000c1e1100 */
[----:B------:R-:W2:Y:S01]  /*bc20*/  LDL R125, [R1+0x14c] ;  /* 0x00014c00017d7983 */ /* 0x000ea20000100800 */
[----:B0-----:R-:W-:-:S03]  /*bc30*/  IADD3 R126, P5, PT, R127, R121, RZ ;  /* 0x000000797f7e7210 */ /* 0x001fc60007fbe0ff */
[----:B------:R-:W1:Y:S01]  /*bc40*/  LDL R127, [R1+0x44] ;  /* 0x00004400017f7983 */ /* 0x000e620000100800 */
[C---:B------:R-:W-:Y:S02]  /*bc50*/  ISETP.GT.AND P3, PT, R115.reuse, 0x3f, PT ;  /* 0x0000003f7300780c */ /* 0x040fe40003f64270 */
[----:B------:R-:W-:Y:S02]  /*bc60*/  ISETP.GT.AND P2, PT, R115, 0x3e, PT ;  /* 0x0000003e7300780c */ /* 0x000fe40003f44270 */
[----:B------:R-:W-:Y:S02]  /*bc70*/  PRMT R131, RZ, 0x7610, R131 ;  /* 0x00007610ff837816 */ /* 0x000fe40000000083 */
[----:B------:R-:W-:Y:S02]  /*bc80*/  PRMT R133, RZ, 0x7610, R133 ;  /* 0x00007610ff857816 */ /* 0x000fe40000000085 */
[----:B------:R-:W-:Y:S02]  /*bc90*/  PRMT R128, RZ, 0x7610, R128 ;  /* 0x00007610ff807816 */ /* 0x000fe40000000080 */
[----:B------:R-:W-:-:S02]  /*bca0*/  PRMT R129, RZ, 0x7610, R129 ;  /* 0x00007610ff817816 */ /* 0x000fc40000000081 */
[----:B------:R-:W-:Y:S02]  /*bcb0*/  PRMT R130, RZ, 0x7610, R130 ;  /* 0x00007610ff827816 */ /* 0x000fe40000000082 */
[----:B------:R-:W-:Y:S02]  /*bcc0*/  PRMT R132, RZ, 0x7610, R132 ;  /* 0x00007610ff847816 */ /* 0x000fe40000000084 */
        /* <DEDUP_REMOVED lines=15> */
[----:B-1----:R-:W-:Y:S01]  /*bdc0*/  IADD3 R124, P4, PT, R127, R121, RZ ;  /* 0x000000797f7c7210 */ /* 0x002fe20007f9e0ff */
[----:B------:R-:W-:-:S02]  /*bdd0*/  IMAD.X R127, R116, 0x1, R122, P5 ;  /* 0x00000001747f7824 */ /* 0x000fc400028e067a */
[----:B------:R-:W0:Y:S01]  /*bde0*/  S2R R116, SR_TID.X ;  /* 0x0000000000747919 */ /* 0x000e220000002100 */
[----:B------:R-:W-:Y:S01]  /*bdf0*/  ISETP.GT.AND P5, PT, R115, RZ, PT ;  /* 0x000000ff7300720c */ /* 0x000fe20003fa4270 */
[----:B--2---:R-:W-:Y:S01]  /*be00*/  IMAD.X R125, R125, 0x1, R122, P4 ;  /* 0x000000017d7d7824 */ /* 0x004fe200020e067a */
[----:B------:R-:W2:Y:S04]  /*be10*/  @P2 LDG.E.U8 R133, desc[UR20][R126.64] ;  /* 0x000000147e852981 */ /* 0x000ea8000c1e1100 */
[----:B------:R1:W2:Y:S07]  /*be20*/  @P3 LDG.E.U8 R131, desc[UR20][R124.64] ;  /* 0x000000147c833981 */ /* 0x0002ae000c1e1100 */
[----:B-1----:R-:W-:-:S02]  /*be30*/  @P5 IMAD.MOV.U32 R124, RZ, RZ, R121 ;  /* 0x000000ffff7c5224 */ /* 0x002fc400078e0079 */
[----:B------:R-:W-:-:S05]  /*be40*/  @P5 IMAD.MOV.U32 R125, RZ, RZ, R122 ;  /* 0x000000ffff7d5224 */ /* 0x000fca00078e007a */
[----:B------:R1:W2:Y:S01]  /*be50*/  @P5 LDG.E.U8 R128, desc[UR20][R124.64] ;  /* 0x000000147c805981 */ /* 0x0002a2000c1e1100 */
[----:B0-----:R-:W-:-:S04]  /*be60*/  LOP3.LUT R116, R116, 0x3f, RZ, 0xc0, !PT ;  /* 0x0000003f74747812 */ /* 0x001fc800078ec0ff */
[----:B------:R-:W-:Y:S02]  /*be70*/  ISETP.GE.AND P4, PT, R116, R115, PT ;  /* 0x000000737400720c */ /* 0x000fe40003f86270 */
[C---:B------:R-:W-:Y:S01]  /*be80*/  IADD3 R247, P2, PT, R123.reuse, R247, RZ ;  /* 0x000000f77bf77210 */ /* 0x040fe20007f5e0ff */
[----:B------:R-:W2:Y:S01]  /*be90*/  LDL.LU R116, [R1+0x254] ;  /* 0x0002540001747983 */ /* 0x000ea20000300800 */
[----:B------:R-:W-:Y:S01]  /*bea0*/  BAR.SYNC.DEFER_BLOCKING 0x0 ;  /* 0x0000000000007b1d */ /* 0x000fe20000010000 */
[----:B------:R-:W-:Y:S02]  /*beb0*/  SHF.R.S32.HI R127, RZ, 0x1f, R123 ;  /* 0x0000001fff7f7819 */ /* 0x000fe4000001147b */
[----:B------:R-:W-:-:S03]  /*bec0*/  IADD3 R117, P3, PT, R123, R117, RZ ;  /* 0x000000757b757210 */ /* 0x000fc60007f7e0ff */
[C---:B------:R-:W-:Y:S01]  /*bed0*/  IMAD.X R245, R127.reuse, 0x1, R245, P2 ;  /* 0x000000017ff57824 */ /* 0x040fe200010e06f5 */
[----:B-1----:R-:W-:Y:S01]  /*bee0*/  PRMT R124, RZ, 0x7610, R124 ;  /* 0x00007610ff7c7816 */ /* 0x002fe2000000007c */
[----:B------:R-:W-:Y:S02]  /*bef0*/  IMAD.X R118, R127, 0x1, R118, P3 ;  /* 0x000000017f767824 */ /* 0x000fe400018e0676 */
[----:B------:R-:W-:Y:S02]  /*bf00*/  @!P4 IMAD.MOV.U32 R126, RZ, RZ, R247 ;  /* 0x000000ffff7ec224 */ /* 0x000fe400078e00f7 */
[----:B------:R-:W-:Y:S01]  /*bf10*/  @!P4 IMAD.MOV.U32 R127, RZ, RZ, R245 ;  /* 0x000000ffff7fc224 */ /* 0x000fe200078e00f5 */
[----:B------:R-:W-:Y:S02]  /*bf20*/  PRMT R125, RZ, 0x7610, R125 ;  /* 0x00007610ff7d7816 */ /* 0x000fe4000000007d */
[C---:B------:R-:W-:Y:S02]  /*bf30*/  IADD3 R119, P2, PT, R123.reuse, R119, RZ ;  /* 0x000000777b777210 */ /* 0x040fe40007f5e0ff */
[----:B------:R0:W2:Y:S01]  /*bf40*/  @!P4 LDG.E.U8 R124, desc[UR20][R126.64] ;  /* 0x000000147e7cc981 */ /* 0x0000a2000c1e1100 */
[----:B------:R-:W-:Y:S01]  /*bf50*/  IADD3 R114, P3, PT, R123, R114, RZ ;  /* 0x000000727b727210 */ /* 0x000fe20007f7e0ff */
[----:B0-----:R-:W-:-:S02]  /*bf60*/  @!P4 IMAD.MOV.U32 R126, RZ, RZ, R117 ;  /* 0x000000ffff7ec224 */ /* 0x001fc400078e0075 */
[----:B------:R-:W-:-:S05]  /*bf70*/  @!P4 IMAD.MOV.U32 R127, RZ, RZ, R118 ;  /* 0x000000ffff7fc224 */ /* 0x000fca00078e0076 */
[----:B------:R0:W2:Y:S02]  /*bf80*/  @!P4 LDG.E.U8 R125, desc[UR20][R126.64] ;  /* 0x000000147e7dc981 */ /* 0x0000a4000c1e1100 */
[----:B0-----:R-:W-:Y:S01]  /*bf90*/  SHF.R.S32.HI R127, RZ, 0x1f, R123 ;  /* 0x0000001fff7f7819 */ /* 0x001fe2000001147b */
[----:B------:R-:W-:-:S04]  /*bfa0*/  @!P4 IMAD.MOV.U32 R126, RZ, RZ, R119 ;  /* 0x000000ffff7ec224 */ /* 0x000fc800078e0077 */
[C---:B------:R-:W-:Y:S02]  /*bfb0*/  IMAD.X R113, R127.reuse, 0x1, R113, P2 ;  /* 0x000000017f717824 */ /* 0x040fe400010e0671 */
[----:B------:R-:W-:Y:S02]  /*bfc0*/  IMAD.X R111, R127, 0x1, R111, P3 ;  /* 0x000000017f6f7824 */ /* 0x000fe400018e066f */
[----:B------:R-:W-:Y:S01]  /*bfd0*/  @!P4 IMAD.MOV.U32 R127, RZ, RZ, R113 ;  /* 0x000000ffff7fc224 */ /* 0x000fe200078e0071 */
[----:B------:R-:W-:-:S04]  /*bfe0*/  IADD3 R112, P2, PT, R123, R112, RZ ;  /* 0x000000707b707210 */ /* 0x000fc80007f5e0ff */
[----:B------:R0:W2:Y:S02]  /*bff0*/  @!P4 LDG.E.U8 R129, desc[UR20][R126.64] ;  /* 0x000000147e81c981 */ /* 0x0000a4000c1e1100 */
[----:B0-----:R-:W-:Y:S01]  /*c000*/  SHF.R.S32.HI R127, RZ, 0x1f, R123 ;  /* 0x0000001fff7f7819 */ /* 0x001fe2000001147b */
[----:B------:R-:W-:-:S04]  /*c010*/  @!P4 IMAD.MOV.U32 R126, RZ, RZ, R114 ;  /* 0x000000ffff7ec224 */ /* 0x000fc800078e0072 */
[----:B------:R-:W-:Y:S02]  /*c020*/  IMAD.X R110, R127, 0x1, R110, P2 ;  /* 0x000000017f6e7824 */ /* 0x000fe400010e066e */
[----:B------:R-:W-:-:S05]  /*c030*/  @!P4 IMAD.MOV.U32 R127, RZ, RZ, R111 ;  /* 0x000000ffff7fc224 */ /* 0x000fca00078e006f */
[----:B------:R0:W2:Y:S01]  /*c040*/  @!P4 LDG.E.U8 R130, desc[UR20][R126.64] ;  /* 0x000000147e82c981 */ /* 0x0000a2000c1e1100 */
[C---:B------:R-:W-:Y:S01]  /*c050*/  IADD3 R109, P2, PT, R123.reuse, R109, RZ ;  /* 0x0000006d7b6d7210 */ /* 0x040fe20007f5e0ff */
[----:B0-----:R-:W-:Y:S02]  /*c060*/  @!P4 IMAD.MOV.U32 R126, RZ, RZ, R112 ;  /* 0x000000ffff7ec224 */ /* 0x001fe400078e0070 */
[----:B------:R-:W-:Y:S01]  /*c070*/  @!P4 IMAD.MOV.U32 R127, RZ, RZ, R110 ;  /* 0x000000ffff7fc224 */ /* 0x000fe200078e006e */
[----:B------:R-:W-:-:S04]  /*c080*/  IADD3 R108, P3, PT, R123, R108, RZ ;  /* 0x0000006c7b6c7210 */ /* 0x000fc80007f7e0ff */
        /* <DEDUP_REMOVED lines=85> */
[----:B------:R0:W2:Y:S01]  /*c5e0*/  @!P4 LDG.E.U8 R162, desc[UR20][R126.64] ;  /* 0x000000147ea2c981 */ /* 0x0000a2000c1e1100 */
[----:B------:R-:W-:Y:S02]  /*c5f0*/  PRMT R165, RZ, 0x7610, R165 ;  /* 0x00007610ffa57816 */ /* 0x000fe400000000a5 */
[----:B0-----:R-:W-:Y:S01]  /*c600*/  SHF.R.S32.HI R127, RZ, 0x1f, R123 ;  /* 0x0000001fff7f7819 */ /* 0x001fe2000001147b */
[----:B------:R-:W-:-:S04]  /*c610*/  @!P4 IMAD.MOV.U32 R126, RZ, RZ, R79 ;  /* 0x000000ffff7ec224 */ /* 0x000fc800078e004f */
[C---:B------:R-:W-:Y:S02]  /*c620*/  IMAD.X R77, R127.reuse, 0x1, R77, P2 ;  /* 0x000000017f4d7824 */ /* 0x040fe400010e064d */
[----:B------:R-:W-:Y:S02]  /*c630*/  IMAD.X R75, R127, 0x1, R75, P3 ;  /* 0x000000017f4b7824 */ /* 0x000fe400018e064b */
[----:B------:R-:W-:Y:S01]  /*c640*/  @!P4 IMAD.MOV.U32 R127, RZ, RZ, R77 ;  /* 0x000000ffff7fc224 */ /* 0x000fe200078e004d */
[----:B------:R-:W-:-:S04]  /*c650*/  IADD3 R76, P2, PT, R123, R76, RZ ;  /* 0x0000004c7b4c7210 */ /* 0x000fc80007f5e0ff */
[----:B------:R0:W2:Y:S01]  /*c660*/  @!P4 LDG.E.U8 R165, desc[UR20][R126.64] ;  /* 0x000000147ea5c981 */ /* 0x0000a2000c1e1100 */
[----:B------:R-:W-:Y:S02]  /*c670*/  PRMT R166, RZ, 0x7610, R166 ;  /* 0x00007610ffa67816 */ /* 0x000fe400000000a6 */
[----:B0-----:R-:W-:Y:S01]  /*c680*/  SHF.R.S32.HI R127, RZ, 0x1f, R123 ;  /* 0x0000001fff7f7819 */ /* 0x001fe2000001147b */
[----:B------:R-:W-:-:S04]  /*c690*/  @!P4 IMAD.MOV.U32 R126, RZ, RZ, R78 ;  /* 0x000000ffff7ec224 */ /* 0x000fc800078e004e */
[----:B------:R-:W-:Y:S02]  /*c6a0*/  IMAD.X R74, R127, 0x1, R74, P2 ;  /* 0x000000017f4a7824 */ /* 0x000fe400010e064a */
[----:B------:R-:W-:Y:S01]  /*c6b0*/  @!P4 IMAD.MOV.U32 R127, RZ, RZ, R75 ;  /* 0x000000ffff7fc224 */ /* 0x000fe200078e004b */
[----:B------:R-:W-:-:S04]  /*c6c0*/  PRMT R168, RZ, 0x7610, R168 ;  /* 0x00007610ffa87816 */ /* 0x000fc800000000a8 */
        /* <DEDUP_REMOVED lines=132> */
[----:B------:R-:W-:-:S04]  /*cf10*/  PRMT R208, RZ, 0x7610, R208 ;  /* 0x00007610ffd07816 */ /* 0x000fc800000000d0 */
[----:B------:R0:W2:Y:S01]  /*cf20*/  @!P4 LDG.E.U8 R207, desc[UR20][R126.64] ;  /* 0x000000147ecfc981 */ /* 0x0000a2000c1e1100 */
[----:B------:R-:W-:Y:S01]  /*cf30*/  IADD3 R39, P2, PT, R123, R39, RZ ;  /* 0x000000277b277210 */ /* 0x000fe20007f5e0ff */
[----:B0-----:R-:W-:Y:S02]  /*cf40*/  @!P4 IMAD.MOV.U32 R126, RZ, RZ, R42 ;  /* 0x000000ffff7ec224 */ /* 0x001fe400078e002a */
[----:B------:R-:W-:-:S05]  /*cf50*/  @!P4 IMAD.MOV.U32 R127, RZ, RZ, R40 ;  /* 0x000000ffff7fc224 */ /* 0x000fca00078e0028 */
[----:B------:R0:W2:Y:S01]  /*cf60*/  @!P4 LDG.E.U8 R208, desc[UR20][R126.64] ;  /* 0x000000147ed0c981 */ /* 0x0000a2000c1e1100 */
[----:B------:R-:W-:Y:S02]  /*cf70*/  PRMT R212, RZ, 0x7610, R212 ;  /* 0x00007610ffd47816 */ /* 0x000fe400000000d4 */
[----:B0-----:R-:W-:Y:S01]  /*cf80*/  SHF.R.S32.HI R127, RZ, 0x1f, R123 ;  /* 0x0000001fff7f7819 */ /* 0x001fe2000001147b */
[----:B------:R-:W-:-:S04]  /*cf90*/  @!P4 IMAD.MOV.U32 R126, RZ, RZ, R39 ;  /* 0x000000ffff7ec224 */ /* 0x000fc800078e0027 */
[----:B------:R-:W-:-:S04]  /*cfa0*/  IMAD.X R38, R127, 0x1, R38, P2 ;  /* 0x000000017f267824 */ /* 0x000fc800010e0626 */
[----:B------:R-:W-:Y:S01]  /*cfb0*/  @!P4 IMAD.MOV.U32 R127, RZ, RZ, R38 ;  /* 0x000000ffff7fc224 */ /* 0x000fe200078e0026 */
[----:B------:R-:W-:-:S04]  /*cfc0*/  IADD3 R37, P2, PT, R123, R37, RZ ;  /* 0x000000257b257210 */ /* 0x000fc80007f5e0ff */
        /* <DEDUP_REMOVED lines=63> */
[----:B------:R0:W3:Y:S01]  /*d3c0*/  @!P4 LDG.E.U8 R230, desc[UR20][R126.64] ;  /* 0x000000147ee6c981 */ /* 0x0000e2000c1e1100 */
        /* <DEDUP_REMOVED lines=74> */
[----:B------:R-:W-:-:S05]  /*d870*/  @!P4 IMAD.MOV.U32 R127, RZ, RZ, R237 ;  /* 0x000000ffff7fc224 */ /* 0x000fca00078e00ed */
[----:B------:R0:W3:Y:S04]  /*d880*/  @!P4 LDG.E.U8 R252, desc[UR20][R126.64] ;  /* 0x000000147efcc981 */ /* 0x0000e8000c1e1100 */
[----:B------:R-:W3:Y:S04]  /*d890*/  LDL.LU R126, [R1+0x1c] ;  /* 0x00001c00017e7983 */ /* 0x000ee80000300800 */
[----:B------:R-:W4:Y:S04]  /*d8a0*/  LDL.LU R127, [R1+0x18] ;  /* 0x00001800017f7983 */ /* 0x000f280000300800 */
[----:B--2---:R1:W-:Y:S04]  /*d8b0*/  STS.U8 [R116+UR9+0x8000], R128 ;  /* 0x0080008074007988 */ /* 0x0043e80008000009 */
[----:B------:R-:W-:Y:S04]  /*d8c0*/  STS.U8 [R116+UR9+0x8800], R223 ;  /* 0x008800df74007988 */ /* 0x000fe80008000009 */
[----:B------:R-:W-:Y:S04]  /*d8d0*/  STS.U8 [R116+UR9+0x8c00], R209 ;  /* 0x008c00d174007988 */ /* 0x000fe80008000009 */
[----:B-1----:R-:W2:Y:S04]  /*d8e0*/  LDL.LU R128, [R1+0x10] ;  /* 0x0000100001807983 */ /* 0x002ea80000300800 */
[----:B------:R-:W-:Y:S04]  /*d8f0*/  STS.U8 [R116+UR9+0x9000], R193 ;  /* 0x009000c174007988 */ /* 0x000fe80008000009 */
[----:B------:R-:W-:Y:S04]  /*d900*/  STS.U8 [R116+UR9+0x9400], R176 ;  /* 0x009400b074007988 */ /* 0x000fe80008000009 */
[----:B---3--:R1:W-:Y:S04]  /*d910*/  STS.U8 [R116+UR9+0x8400], R126 ;  /* 0x0084007e74007988 */ /* 0x0083e80008000009 */
[----:B-1----:R-:W3:Y:S04]  /*d920*/  LDL.LU R126, [R1+0x2c] ;  /* 0x00002c00017e7983 */ /* 0x002ee80000300800 */
[----:B------:R-:W2:Y:S04]  /*d930*/  LDL.LU R223, [R1+0x30] ;  /* 0x0000300001df7983 */ /* 0x000ea80000300800 */
[----:B------:R-:W2:Y:S04]  /*d940*/  LDL.LU R209, [R1+0x38] ;  /* 0x0000380001d17983 */ /* 0x000ea80000300800 */
[----:B------:R-:W3:Y:S04]  /*d950*/  LDL.LU R193, [R1+0x14] ;  /* 0x0000140001c17983 */ /* 0x000ee80000300800 */
[----:B------:R-:W3:Y:S04]  /*d960*/  LDL.LU R176, [R1+0x34] ;  /* 0x0000340001b07983 */ /* 0x000ee80000300800 */
[----:B------:R1:W-:Y:S04]  /*d970*/  STS.U8 [R116+UR9+0x9800], R161 ;  /* 0x009800a174007988 */ /* 0x0003e80008000009 */
[----:B------:R0:W-:Y:S01]  /*d980*/  STS.U8 [R116+UR9+0x9c00], R145 ;  /* 0x009c009174007988 */ /* 0x0001e20008000009 */
[----:B-1----:R-:W-:-:S02]  /*d990*/  LOP3.LUT R161, R116, 0x10, RZ, 0x3c, !PT ;  /* 0x0000001074a17812 */ /* 0x002fc400078e3cff */
[----:B0-----:R-:W-:-:S03]  /*d9a0*/  LOP3.LUT R145, R116, 0x30, RZ, 0x3c, !PT ;  /* 0x0000003074917812 */ /* 0x001fc600078e3cff */
[----:B--2---:R-:W-:Y:S04]  /*d9b0*/  STS.U8 [R161+UR9+0x8080], R209 ;  /* 0x008080d1a1007988 */ /* 0x004fe80008000009 */
[----:B----4-:R0:W-:Y:S04]  /*d9c0*/  STS.U8 [R161+UR9+0x8480], R127 ;  /* 0x0084807fa1007988 */ /* 0x0101e80008000009 */
[----:B0-----:R-:W2:Y:S01]  /*d9d0*/  LDL.LU R127, [R1+0x28] ;  /* 0x00002800017f7983 */ /* 0x001ea20000300800 */
[----:B------:R-:W-:-:S03]  /*d9e0*/  LOP3.LUT R209, R116, 0x20, RZ, 0x3c, !PT ;  /* 0x0000002074d17812 */ /* 0x000fc600078e3cff */
[----:B------:R-:W-:Y:S04]  /*d9f0*/  STS.U8 [R161+UR9+0x8880], R221 ;  /* 0x008880dda1007988 */ /* 0x000fe80008000009 */
[----:B------:R-:W-:Y:S04]  /*da00*/  STS.U8 [R161+UR9+0x8c80], R206 ;  /* 0x008c80cea1007988 */ /* 0x000fe80008000009 */
[----:B------:R-:W-:Y:S04]  /*da10*/  STS.U8 [R161+UR9+0x9080], R191 ;  /* 0x009080bfa1007988 */ /* 0x000fe80008000009 */
[----:B------:R-:W-:Y:S04]  /*da20*/  STS.U8 [R161+UR9+0x9480], R175 ;  /* 0x009480afa1007988 */ /* 0x000fe80008000009 */
[----:B------:R-:W-:Y:S04]  /*da30*/  STS.U8 [R161+UR9+0x9880], R158 ;  /* 0x0098809ea1007988 */ /* 0x000fe80008000009 */
[----:B------:R-:W-:Y:S04]  /*da40*/  STS.U8 [R161+UR9+0x9c80], R143 ;  /* 0x009c808fa1007988 */ /* 0x000fe80008000009 */
[----:B---3--:R-:W-:Y:S04]  /*da50*/  STS.U8 [R209+UR9+0x8100], R176 ;  /* 0x008100b0d1007988 */ /* 0x008fe80008000009 */
        /* <DEDUP_REMOVED lines=8> */
[----:B------:R0:W-:Y:S04]  /*dae0*/  STS.U8 [R145+UR9+0x8580], R128 ;  /* 0x0085808091007988 */ /* 0x0001e80008000009 */
[----:B------:R-:W-:Y:S04]  /*daf0*/  STS.U8 [R145+UR9+0x8980], R217 ;  /* 0x008980d991007988 */ /* 0x000fe80008000009 */
[----:B------:R-:W-:Y:S01]  /*db00*/  STS.U8 [R145+UR9+0x8d80], R203 ;  /* 0x008d80cb91007988 */ /* 0x000fe20008000009 */
[----:B0-----:R-:W-:-:S03]  /*db10*/  LOP3.LUT R128, R116, 0x40, RZ, 0x3c, !PT ;  /* 0x0000004074807812 */ /* 0x001fc600078e3cff */
[----:B------:R-:W-:Y:S04]  /*db20*/  STS.U8 [R145+UR9+0x9180], R187 ;  /* 0x009180bb91007988 */ /* 0x000fe80008000009 */
[----:B------:R-:W-:Y:S04]  /*db30*/  STS.U8 [R145+UR9+0x9580], R170 ;  /* 0x009580aa91007988 */ /* 0x000fe80008000009 */
[----:B------:R-:W-:Y:S04]  /*db40*/  STS.U8 [R145+UR9+0x9980], R155 ;  /* 0x0099809b91007988 */ /* 0x000fe80008000009 */
[----:B------:R-:W-:Y:S04]  /*db50*/  STS.U8 [R145+UR9+0x9d80], R139 ;  /* 0x009d808b91007988 */ /* 0x000fe80008000009 */
[----:B------:R-:W-:Y:S04]  /*db60*/  STS.U8 [R128+UR9+0x8200], R126 ;  /* 0x0082007e80007988 */ /* 0x000fe80008000009 */
[----:B------:R0:W-:Y:S04]  /*db70*/  STS.U8 [R128+UR9+0x8600], R120 ;  /* 0x0086007880007988 */ /* 0x0001e80008000009 */
[----:B0-----:R-:W3:Y:S01]  /*db80*/  LDL.LU R120, [R1+0x250] ;  /* 0x0002500001787983 */ /* 0x001ee20000300800 */
[----:B------:R-:W-:-:S03]  /*db90*/  LOP3.LUT R126, R116, 0x50, RZ, 0x3c, !PT ;  /* 0x00000050747e7812 */ /* 0x000fc600078e3cff */
[----:B------:R-:W-:Y:S04]  /*dba0*/  STS.U8 [R128+UR9+0x8a00], R215 ;  /* 0x008a00d780007988 */ /* 0x000fe80008000009 */
[----:B------:R-:W-:Y:S04]  /*dbb0*/  STS.U8 [R128+UR9+0x8e00], R200 ;  /* 0x008e00c880007988 */ /* 0x000fe80008000009 */
[----:B------:R-:W-:Y:S04]  /*dbc0*/  STS.U8 [R128+UR9+0x9200], R185 ;  /* 0x009200b980007988 */ /* 0x000fe80008000009 */
[----:B------:R-:W-:Y:S04]  /*dbd0*/  STS.U8 [R128+UR9+0x9600], R169 ;  /* 0x009600a980007988 */ /* 0x000fe80008000009 */
[----:B------:R-:W-:Y:S04]  /*dbe0*/  STS.U8 [R128+UR9+0x9a00], R152 ;  /* 0x009a009880007988 */ /* 0x000fe80008000009 */
[----:B------:R-:W-:Y:S04]  /*dbf0*/  STS.U8 [R128+UR9+0x9e00], R137 ;  /* 0x009e008980007988 */ /* 0x000fe80008000009 */
[----:B--2---:R-:W-:Y:S04]  /*dc00*/  STS.U8 [R126+UR9+0x8280], R127 ;  /* 0x0082807f7e007988 */ /* 0x004fe80008000009 */
[----:B------:R0:W-:Y:S04]  /*dc10*/  STS.U8 [R126+UR9+0x8680], R0 ;  /* 0x008680007e007988 */ /* 0x0001e80008000009 */
        /* <DEDUP_REMOVED lines=8> */
[----:B---3--:R0:W-:Y:S04]  /*dca0*/  STS.U8 [R127+UR9+0x8300], R120 ;  /* 0x008300787f007988 */ /* 0x0081e80008000009 */
        /* <DEDUP_REMOVED lines=8> */
[----:B------:R-:W-:Y:S04]  /*dd30*/  STS.U8 [R127+UR9+0x9f00], R133 ;  /* 0x009f00857f007988 */ /* 0x000fe80008000009 */
[----:B--2---:R0:W-:Y:S04]  /*dd40*/  STS.U8 [R126+UR9+0x8380], R0 ;  /* 0x008380007e007988 */ /* 0x0041e80008000009 */
[----:B0-----:R0:W5:Y:S04]  /*dd50*/  LDL.LU R0, [R1+0x244] ;  /* 0x0002440001007983 */ /* 0x0011680000300800 */
[----:B------:R-:W-:Y:S04]  /*dd60*/  STS.U8 [R126+UR9+0x8780], R249 ;  /* 0x008780f97e007988 */ /* 0x000fe80008000009 */
[----:B------:R-:W-:Y:S04]  /*dd70*/  STS.U8 [R126+UR9+0x8b80], R210 ;  /* 0x008b80d27e007988 */ /* 0x000fe80008000009 */
[----:B------:R-:W-:Y:S04]  /*dd80*/  STS.U8 [R126+UR9+0x8f80], R194 ;  /* 0x008f80c27e007988 */ /* 0x000fe80008000009 */
[----:B------:R-:W-:Y:S04]  /*dd90*/  STS.U8 [R126+UR9+0x9380], R179 ;  /* 0x009380b37e007988 */ /* 0x000fe80008000009 */
[----:B------:R-:W-:Y:S04]  /*dda0*/  STS.U8 [R126+UR9+0x9780], R163 ;  /* 0x009780a37e007988 */ /* 0x000fe80008000009 */
[----:B------:R-:W-:Y:S04]  /*ddb0*/  STS.U8 [R126+UR9+0x9b80], R146 ;  /* 0x009b80927e007988 */ /* 0x000fe80008000009 */
[----:B------:R3:W-:Y:S01]  /*ddc0*/  STS.U8 [R126+UR9+0x9f80], R131 ;  /* 0x009f80837e007988 */ /* 0x0007e20008000009 */
[----:B------:R-:W-:Y:S01]  /*ddd0*/  ULEA UR11, UR23, UR9, 0x3 ;  /* 0x00000009170b7291 */ /* 0x000fe2000f8e18ff */
[----:B------:R-:W-:Y:S01]  /*dde0*/  UMOV UR4, UR5 ;  /* 0x0000000500047c82 */ /* 0x000fe20008000000 */
[----:B---3--:R-:W-:Y:S01]  /*ddf0*/  LOP3.LUT R126, R120, 0x20, RZ, 0x3c, !PT ;  /* 0x00000020787e7812 */ /* 0x008fe200078e3cff */
[----:B------:R0:W-:Y:S04]  /*de00*/  STS.U8 [R120+UR9+0xc000], R125 ;  /* 0x00c0007d78007988 */ /* 0x0001e80008000009 */
        /* <DEDUP_REMOVED lines=62> */
[----:B------:R0:W-:Y:S01]  /*e1f0*/  STS.U8 [R126+UR9+0xfd00], R252 ;  /* 0x00fd00fc7e007988 */ /* 0x0001e20008000009 */
[----:B------:R1:W-:Y:S06]  /*e200*/  MEMBAR.ALL.CTA ;  /* 0x0000000000007992 */ /* 0x0003ec0000008000 */
[----:B-1----:R-:W1:Y:S01]  /*e210*/  FENCE.VIEW.ASYNC.S ;  /* 0x00000000000073c6 */ /* 0x002e620000000000 */
[----:B------:R-:W-:Y:S01]  /*e220*/  UIADD3 UR11, UPT, UPT, UR11, 0x10000, URZ ;  /* 0x000100000b0b7890 */ /* 0x000fe2000fffe0ff */
[----:B-1----:R-:W-:Y:S06]  /*e230*/  BAR.SYNC.DEFER_BLOCKING 0x0 ;  /* 0x0000000000007b1d */ /* 0x002fec0000010000 */
[----:B------:R-:W-:Y:S05]  /*e240*/  @P0 BRA `(.L_x_9) ;  /* 0x0000000000540947 */ /* 0x000fea0003800000 */
[----:B------:R-:W-:Y:S02]  /*e250*/  UIADD3 UR31, UPT, UPT, UR8, 0x100, URZ ;  /* 0x00000100081f7890 */ /* 0x000fe4000fffe0ff */
[----:B------:R-:W-:Y:S01]  /*e260*/  UIADD3 UR36, UPT, UPT, UR8, 0x100, URZ ;  /* 0x0000010008247890 */ /* 0x000fe2000fffe0ff */
[----:B------:R-:W-:Y:S01]  /*e270*/  UMOV UR18, 0x0 ;  /* 0x0000000000127882 */ /* 0x000fe20000000000 */
[----:B------:R-:W-:Y:S01]  /*e280*/  UMOV UR19, 0x8408010 ;  /* 0x0840801000137882 */ /* 0x000fe20000000000 */
[----:B------:R-:W-:Y:S01]  /*e290*/  UMOV UR16, UR22 ;  /* 0x0000001600107c82 */ /* 0x000fe20008000000 */
[----:B------:R-:W-:Y:S01]  /*e2a0*/  UMOV UR17, 0x40004040 ;  /* 0x4000404000117882 */ /* 0x000fe20000000000 */
[----:B------:R-:W-:Y:S01]  /*e2b0*/  UMOV UR32, 0x0 ;  /* 0x0000000000207882 */ /* 0x000fe20000000000 */
[----:B------:R-:W-:Y:S01]  /*e2c0*/  UMOV UR33, 0x8408010 ;  /* 0x0840801000217882 */ /* 0x000fe20000000000 */
[----:B------:R-:W-:Y:S01]  /*e2d0*/  UMOV UR34, 0x0 ;  /* 0x0000000000227882 */ /* 0x000fe20000000000 */
[----:B------:R-:W-:Y:S01]  /*e2e0*/  UMOV UR35, 0x8408010 ;  /* 0x0840801000237882 */ /* 0x000fe20000000000 */
[----:B------:R-:W-:Y:S01]  /*e2f0*/  UMOV UR6, UR11 ;  /* 0x0000000b00067c82 */ /* 0x000fe20008000000 */
[----:B------:R-:W-:Y:S01]  /*e300*/  UMOV UR7, URZ ;  /* 0x000000ff00077c82 */ /* 0x000fe20008000000 */
[----:B------:R1:W-:Y:S01]  /*e310*/  UTCQMMA gdesc[UR16], gdesc[UR12], tmem[UR8], tmem[UR18], idesc[UR19], UPT ;  /* 0x00ff120c100075ea */ /* 0x0003e2000b800308 */
[----:B------:R-:W-:Y:S01]  /*e320*/  UMOV UR38, 0x0 ;  /* 0x0000000000267882 */ /* 0x000fe20000000000 */
[----:B------:R-:W-:Y:S01]  /*e330*/  UMOV UR39, 0x8408010 ;  /* 0x0840801000277882 */ /* 0x000fe20000000000 */
[----:B------:R1:W-:Y:S01]  /*e340*/  UTCQMMA gdesc[UR28], gdesc[UR14], tmem[UR8], tmem[UR32], idesc[UR33], UPT ;  /* 0x00ff200e1c0075ea */ /* 0x0003e2000b800308 */
[----:B------:R-:W-:Y:S01]  /*e350*/  UMOV UR5, UR6 ;  /* 0x0000000600057c82 */ /* 0x000fe20008000000 */
[----:B------:R1:W-:Y:S01]  /*e360*/  UTCQMMA gdesc[UR24], gdesc[UR12], tmem[UR31], tmem[UR34], idesc[UR35], UPT ;  /* 0x00ff220c180075ea */ /* 0x0003e2000b80031f */
[----:B------:R1:W-:Y:S01]  /*e370*/  UTCQMMA gdesc[UR26], gdesc[UR14], tmem[UR36], tmem[UR38], idesc[UR39], UPT ;  /* 0x00ff260e1a0075ea */ /* 0x0003e2000b800324 */
[----:B------:R1:W-:Y:S01]  /*e380*/  UTCBAR [UR5], URZ ;  /* 0x000000ff050073e9 */ /* 0x0003e200080000ff */
[----:B------:R-:W-:Y:S01]  /*e390*/  NOP ;  /* 0x0000000000007918 */ /* 0x000fe20000000000 */
.L_x_9:
[----:B0-----:R-:W2:Y:S04]  /*e3a0*/  LDL R126, [R1+0x40] ;  /* 0x00004000017e7983 */ /* 0x001ea80000100800 */
[----:B------:R-:W3:Y:S04]  /*e3b0*/  LDL.LU R125, [R1+0x8] ;  /* 0x00000800017d7983 */ /* 0x000ee80000300800 */
[----:B------:R-:W4:Y:S01]  /*e3c0*/  LDL R124, [R1+0x148] ;  /* 0x00014800017c7983 */ /* 0x000f220000100800 */
[----:B------:R-:W-:Y:S01]  /*e3d0*/  UIADD3 UR23, UPT, UPT, UR23, 0x1, URZ ;  /* 0x0000000117177890 */ /* 0x000fe2000fffe0ff */
[----:B------:R-:W-:-:S03]  /*e3e0*/  VIADD R115, R115, 0xffffffc0 ;  /* 0xffffffc073737836 */ /* 0x000fc60000000000 */
[----:B------:R-:W-:-:S04]  /*e3f0*/  UISETP.GT.AND UP1, UPT, UR23, 0x1, UPT ;  /* 0x000000011700788c */ /* 0x000fc8000bf24270 */
[----:B-1----:R-:W-:Y:S02]  /*e400*/  USEL UR5, URZ, 0x1, !UP1 ;  /* 0x00000001ff057887 */ /* 0x002fe4000c800000 */
[----:B------:R-:W-:Y:S02]  /*e410*/  USEL UR23, UR23, URZ, !UP1 ;  /* 0x000000ff17177287 */ /* 0x000fe4000c800000 */
[----:B------:R-:W-:Y:S01]  /*e420*/  ULOP3.LUT UR5, UR4, UR5, URZ, 0x3c, !UPT ;  /* 0x0000000504057292 */ /* 0x000fe2000f8e3cff */
[----:B--2---:R-:W-:Y:S01]  /*e430*/  IADD3 R121, P3, PT, R126, R121, RZ ;  /* 0x000000797e797210 */ /* 0x004fe20007f7e0ff */
[----:B------:R-:W-:Y:S02]  /*e440*/  IMAD.U32 R126, RZ, RZ, UR4 ;  /* 0x00000004ff7e7e24 */ /* 0x000fe4000f8e00ff */
[----:B---3--:R-:W-:Y:S02]  /*e450*/  VIADD R125, R125, 0xffffffff ;  /* 0xffffffff7d7d7836 */ /* 0x008fe40000000000 */
[----:B----4-:R-:W-:-:S03]  /*e460*/  IMAD.X R122, R124, 0x1, R122, P3 ;  /* 0x000000017c7a7824 */ /* 0x010fc600018e067a */
[----:B------:R1:W-:Y:S01]  /*e470*/  STL [R1+0x8], R125 ;  /* 0x0000087d01007387 */ /* 0x0003e20000100800 */
[----:B------:R-:W-:-:S13]  /*e480*/  ISETP.NE.U32.AND P2, PT, R125, RZ, PT ;  /* 0x000000ff7d00720c */ /* 0x000fda0003f45070 */
[----:B-1----:R-:W-:Y:S05]  /*e490*/  @P2 BRA `(.L_x_10) ;  /* 0xffffffb8009c2947 */ /* 0x002fea000383ffff */
.L_x_7:
[----:B------:R-:W2:Y:S01]  /*e4a0*/  LDL.LU R124, [R1+0x144] ;  /* 0x00014400017c7983 */ /* 0x000ea20000300800 */
[----:B------:R-:W1:Y:S01]  /*e4b0*/  LDCU UR5, c[0x0][0x3b8] ;  /* 0x00007700ff0577ac */ /* 0x000e620008000800 */
[----:B------:R-:W3:Y:S01]  /*e4c0*/  LDC R125, c[0x0][0x3a0] ;  /* 0x0000e800ff7d7b82 */ /* 0x000ee20000000800 */
[C---:B-----5:R-:W-:Y:S01]  /*e4d0*/  VIADD R2, R0.reuse, 0x1 ;  /* 0x0000000100027836 */ /* 0x060fe20000000000 */
[----:B------:R-:W2:Y:S01]  /*e4e0*/  LDCU.128 UR12, c[0x0][0x390] ;  /* 0x00007200ff0c77ac */ /* 0x000ea20008000c00 */
[C---:B------:R-:W-:Y:S02]  /*e4f0*/  VIADD R10, R0.reuse, 0x2 ;  /* 0x00000002000a7836 */ /* 0x040fe40000000000 */
[C---:B------:R-:W-:Y:S01]  /*e500*/  VIADD R9, R0.reuse, 0x3 ;  /* 0x0000000300097836 */ /* 0x040fe20000000000 */
[----:B------:R-:W4:Y:S01]  /*e510*/  LDCU UR7, c[0x0][0x39c] ;  /* 0x00007380ff0777ac */ /* 0x000f220008000800 */
[----:B------:R-:W0:Y:S01]  /*e520*/  LDCU UR6, c[0x0][0x3b4] ;  /* 0x00007680ff0677ac */ /* 0x000e220008000800 */
[----:B------:R-:W0:Y:S01]  /*e530*/  LDCU UR16, c[0x0][0x39c] ;  /* 0x00007380ff1077ac */ /* 0x000e220008000800 */
[----:B-1----:R-:W-:Y:S01]  /*e540*/  IMAD R4, R0, UR5, RZ ;  /* 0x0000000500047c24 */ /* 0x002fe2000f8e02ff */
[----:B------:R-:W1:Y:S03]  /*e550*/  LDCU UR17, c[0x0][0x39c] ;  /* 0x00007380ff1177ac */ /* 0x000e660008000800 */
[----:B------:R-:W-:-:S02]  /*e560*/  VIADD R5, R4, UR5 ;  /* 0x0000000504057c36 */ /* 0x000fc40008000000 */
[----:B---3--:R-:W-:Y:S02]  /*e570*/  VIADD R125, R125, 0x3f ;  /* 0x0000003f7d7d7836 */ /* 0x008fe40000000000 */
[----:B------:R-:W-:-:S03]  /*e580*/  VIADD R6, R5, UR5 ;  /* 0x0000000505067c36 */ /* 0x000fc60008000000 */
[----:B------:R-:W-:Y:S01]  /*e590*/  ISETP.GE.AND P4, PT, R125, 0x40, PT ;  /* 0x000000407d00780c */ /* 0x000fe20003f86270 */
[----:B------:R-:W-:-:S04]  /*e5a0*/  VIADD R7, R6, UR5 ;  /* 0x0000000506077c36 */ /* 0x000fc80008000000 */
        /* <DEDUP_REMOVED lines=11> */
[----:B------:R-:W-:Y:S01]  /*e660*/  VIADD R78, R77, UR5 ;  /* 0x000000054d4e7c36 */ /* 0x000fe20008000000 */
[----:B--2---:R-:W-:-:S04]  /*e670*/  ISETP.GE.AND P0, PT, R124, UR14, PT ;  /* 0x0000000e7c007c0c */ /* 0x004fc8000bf06270 */
[----:B----4-:R-:W-:Y:S01]  /*e680*/  ISETP.LT.AND P6, PT, R2, UR7, !P0 ;  /* 0x0000000702007c0c */ /* 0x010fe2000c7c1270 */
[----:B0-----:R-:W-:Y:S01]  /*e690*/  IMAD R2, R124, UR6, RZ ;  /* 0x000000067c027c24 */ /* 0x001fe2000f8e02ff */
[----:B------:R-:W0:Y:S01]  /*e6a0*/  LDCU UR6, c[0x0][0x39c] ;  /* 0x00007380ff0677ac */ /* 0x000e220008000800 */
[----:B------:R-:W-:Y:S02]  /*e6b0*/  ISETP.LT.AND P3, PT, R10, UR16, !P0 ;  /* 0x000000100a007c0c */ /* 0x000fe4000c761270 */
[----:B-1----:R-:W-:Y:S01]  /*e6c0*/  ISETP.LT.AND P5, PT, R9, UR17, !P0 ;  /* 0x0000001109007c0c */ /* 0x002fe2000c7a1270 */
[----:B------:R-:W-:Y:S01]  /*e6d0*/  VIADD R9, R0, 0x4 ;  /* 0x0000000400097836 */ /* 0x000fe20000000000 */
[----:B------:R-:W-:-:S04]  /*e6e0*/  IADD3 R3, P2, PT, R2, UR12, RZ ;  /* 0x0000000c02037c10 */ /* 0x000fc8000ff5e0ff */
[----:B------:R-:W-:Y:S02]  /*e6f0*/  LEA.HI.X.SX32 R2, R2, UR13, 0x1, P2 ;  /* 0x0000000d02027c11 */ /* 0x000fe400090f0eff */
[----:B------:R-:W-:Y:S01]  /*e700*/  IADD3 R246, P2, PT, R4, R3, RZ ;  /* 0x0000000304f67210 */ /* 0x000fe20007f5e0ff */
[----:B------:R-:W-:-:S12]  /*e710*/  @!P4 BRA `(.L_x_11) ;  /* 0x000000000010c947 */ /* 0x000fd80003800000 */
[----:B------:R-:W-:-:S06]  /*e720*/  USHF.L.U32 UR4, UR4, 0x1f, URZ ;  /* 0x0000001f04047899 */ /* 0x000fcc00080006ff */
[----:B------:R-:W-:-:S04]  /*e730*/  IMAD.U32 R10, RZ, RZ, UR4 ;  /* 0x00000004ff0a7e24 */ /* 0x000fc8000f8e00ff */
[----:B------:R-:W1:Y:S02]  /*e740*/  SYNCS.PHASECHK.TRANS64.TRYWAIT P4, [UR11], R10 ;  /* 0x0000000aff0075a7 */ /* 0x000e64000808110b */
[----:B-1----:R-:W-:Y:S05]  /*e750*/  @!P4 BRA `(.L_x_12) ;  /* 0x000000940034c947 */ /* 0x002fea0003800000 */
.L_x_11:
[----:B------:R-:W-:Y:S01]  /*e760*/  BAR.SYNC.DEFER_BLOCKING 0x0 ;  /* 0x0000000000007b1d */ /* 0x000fe20000010000 */
[CC--:B------:R-:W-:Y:S01]  /*e770*/  IADD3 R88, P4, PT, R5.reuse, R3.reuse, RZ ;  /* 0x0000000305587210 */ /* 0x0c0fe20007f9e0ff */
[----:B------:R-:W-:Y:S01]  /*e780*/  VIADD R79, R78, UR5 ;  /* 0x000000054e4f7c36 */ /* 0x000fe20008000000 */
[-C--:B------:R-:W-:Y:S01]  /*e790*/  LEA.HI.X.SX32 R247, R4, R2.reuse, 0x1, P2 ;  /* 0x0000000204f77211 */ /* 0x080fe200010f0eff */
[----:B------:R-:W-:Y:S01]  /*e7a0*/  VIADD R86, R0, 0x5 ;  /* 0x0000000500567836 */ /* 0x000fe20000000000 */
[-C--:B------:R-:W-:Y:S01]  /*e7b0*/  LEA.HI.X.SX32 R89, R5, R2.reuse, 0x1, P4 ;  /* 0x0000000205597211 */ /* 0x080fe200020f0eff */
[----:B------:R-:W-:Y:S01]  /*e7c0*/  VIADD R80, R79, UR5 ;  /* 0x000000054f507c36 */ /* 0x000fe20008000000 */
[-C--:B------:R-:W-:Y:S01]  /*e7d0*/  IADD3 R10, P4, PT, R6, R3.reuse, RZ ;  /* 0x00000003060a7210 */ /* 0x080fe20007f9e0ff */
[----:B------:R-:W1:Y:S01]  /*e7e0*/  LDCU UR4, c[0x0][0x39c] ;  /* 0x00007380ff0477ac */ /* 0x000e620008000800 */
[----:B0-----:R-:W-:Y:S01]  /*e7f0*/  ISETP.LT.AND P2, PT, R9, UR6, !P0 ;  /* 0x0000000609007c0c */ /* 0x001fe2000c741270 */
[----:B------:R-:W-:Y:S01]  /*e800*/  VIADD R81, R80, UR5 ;  /* 0x0000000550517c36 */ /* 0x000fe20008000000 */
[-C--:B------:R-:W-:Y:S01]  /*e810*/  LEA.HI.X.SX32 R11, R6, R2.reuse, 0x1, P4 ;  /* 0x00000002060b7211 */ /* 0x080fe200020f0eff */
[----:B------:R-:W0:Y:S01]  /*e820*/  LDCU UR6, c[0x0][0x39c] ;  /* 0x00007380ff0677ac */ /* 0x000e220008000800 */
[CC--:B------:R-:W-:Y:S01]  /*e830*/  IADD3 R4, P4, PT, R8.reuse, R3.reuse, RZ ;  /* 0x0000000308047210 */ /* 0x0c0fe20007f9e0ff */
[----:B------:R-:W-:Y:S01]  /*e840*/  VIADD R82, R81, UR5 ;  /* 0x0000000551527c36 */ /* 0x000fe20008000000 */
[----:B------:R-:W-:Y:S01]  /*e850*/  P2R R87, PR, RZ, 0x20 ;  /* 0x00000020ff577803 */ /* 0x000fe20000000000 */
[----:B------:R2:W-:Y:S01]  /*e860*/  STL.64 [R1+0x100], R10 ;  /* 0x0001000a01007387 */ /* 0x0005e20000100a00 */
[-C--:B------:R-:W-:Y:S01]  /*e870*/  LEA.HI.X.SX32 R5, R8, R2.reuse, 0x1, P4 ;  /* 0x0000000208057211 */ /* 0x080fe200020f0eff */
[----:B------:R-:W-:Y:S01]  /*e880*/  VIADD R83, R82, UR5 ;  /* 0x0000000552537c36 */ /* 0x000fe20008000000 */
[C---:B------:R-:W-:Y:S01]  /*e890*/  IADD3 R92, P4, PT, R68.reuse, R3, RZ ;  /* 0x00000003445c7210 */ /* 0x040fe20007f9e0ff */
[----:B------:R-:W3:Y:S02]  /*e8a0*/  LDCU UR7, c[0x0][0x39c] ;  /* 0x00007380ff0777ac */ /* 0x000ee40008000800 */
[----:B------:R-:W-:Y:S01]  /*e8b0*/  VIADD R84, R83, UR5 ;  /* 0x0000000553547c36 */ /* 0x000fe20008000000 */
[----:B------:R-:W-:Y:S01]  /*e8c0*/  LEA.HI.X.SX32 R93, R68, R2, 0x1, P4 ;  /* 0x00000002445d7211 */ /* 0x000fe200020f0eff */
[----:B------:R-:W4:Y:S02]  /*e8d0*/  @!P1 SYNCS.CCTL.IV [UR9+0x10000] ;  /* 0x01000000ff0099b1 */ /* 0x000f240008000009 */
[----:B----4-:R-:W-:Y:S01]  /*e8e0*/  BAR.SYNC.DEFER_BLOCKING 0x0 ;  /* 0x0000000000007b1d */ /* 0x010fe20000010000 */
[----:B------:R-:W-:-:S04]  /*e8f0*/  VIADD R85, R84, UR5 ;  /* 0x0000000554557c36 */ /* 0x000fc80008000000 */
[----:B------:R-:W-:Y:S01]  /*e900*/  VIADD R68, R85, UR5 ;  /* 0x0000000555447c36 */ /* 0x000fe20008000000 */
[----:B------:R-:W4:Y:S01]  /*e910*/  @!P1 SYNCS.CCTL.IV [UR9+0x10008] ;  /* 0x01000800ff0099b1 */ /* 0x000f220008000009 */
[CC--:B--2---:R-:W-:Y:S01]  /*e920*/  IADD3 R10, P1, PT, R7.reuse, R3.reuse, RZ ;  /* 0x00000003070a7210 */ /* 0x0c4fe20007f3e0ff */
[----:B------:R-:W2:Y:S03]  /*e930*/  LDCU UR9, c[0x0][0x39c] ;  /* 0x00007380ff0977ac */ /* 0x000ea60008000800 */
[----:B------:R-:W-:Y:S02]  /*e940*/  LEA.HI.X.SX32 R11, R7, R2, 0x1, P1 ;  /* 0x00000002070b7211 */ /* 0x000fe400008f0eff */
[----:B------:R-:W-:-:S03]  /*e950*/  IADD3 R90, P1, PT, R69, R3, RZ ;  /* 0x00000003455a7210 */ /* 0x000fc60007f3e0ff */
[----:B------:R-:W-:Y:S01]  /*e960*/  STL.64 [R1+0xf8], R10 ;  /* 0x0000f80a01007387 */ /* 0x000fe20000100a00 */
[----:B------:R-:W-:Y:S01]  /*e970*/  LEA.HI.X.SX32 R91, R69, R2, 0x1, P1 ;  /* 0x00000002455b7211 */ /* 0x000fe200008f0eff */
[----:B------:R-:W-:Y:S02]  /*e980*/  VIADD R69, R68, UR5 ;  /* 0x0000000544457c36 */ /* 0x000fe40008000000 */
[----:B------:R5:W-:Y:S04]  /*e990*/  STL.64 [R1+0xf0], R4 ;  /* 0x0000f00401007387 */ /* 0x000be80000100a00 */
[----:B------:R0:W-:Y:S04]  /*e9a0*/  STL.64 [R1+0xe8], R92 ;  /* 0x0000e85c01007387 */ /* 0x0001e80000100a00 */
[----:B------:R1:W-:Y:S01]  /*e9b0*/  STL.64 [R1+0xe0], R90 ;  /* 0x0000e05a01007387 */ /* 0x0003e20000100a00 */
[----:B-----5:R-:W5:Y:S01]  /*e9c0*/  LDTM.x64 R4, tmem[UR10] ;  /* 0x0000000a000479ee */ /* 0x020f620008340000 */
[----:B------:R-:W2:Y:S01]  /*e9d0*/  LDTM.x64 R132, tmem[UR10+0x40] ;  /* 0x0000400a008479ee */ /* 0x000ea20008340000 */
[----:B0-----:R-:W-:-:S02]  /*e9e0*/  IADD3 R92, P4, PT, R70, R3, RZ ;  /* 0x00000003465c7210 */ /* 0x001fc40007f9e0ff */
[----:B-1----:R-:W-:Y:S02]  /*e9f0*/  IADD3 R90, P1, PT, R71, R3, RZ ;  /* 0x00000003475a7210 */ /* 0x002fe40007f3e0ff */
[-C--:B------:R-:W-:Y:S01]  /*ea00*/  LEA.HI.X.SX32 R93, R70, R2.reuse, 0x1, P4 ;  /* 0x00000002465d7211 */ /* 0x080fe200020f0eff */
[----:B------:R-:W-:Y:S01]  /*ea10*/  VIADD R70, R69, UR5 ;  /* 0x0000000545467c36 */ /* 0x000fe20008000000 */
[----:B------:R-:W-:-:S03]  /*ea20*/  LEA.HI.X.SX32 R91, R71, R2, 0x1, P1 ;  /* 0x00000002475b7211 */ /* 0x000fc600008f0eff */
[----:B------:R0:W-:Y:S01]  /*ea30*/  STL.64 [R1+0xd8], R92 ;  /* 0x0000d85c01007387 */ /* 0x0001e20000100a00 */
[----:B------:R-:W-:-:S03]  /*ea40*/  VIADD R71, R70, UR5 ;  /* 0x0000000546477c36 */ /* 0x000fc60008000000 */
[----:B------:R1:W-:Y:S01]  /*ea50*/  STL.64 [R1+0xd0], R90 ;  /* 0x0000d05a01007387 */ /* 0x0003e20000100a00 */
[CC--:B0-----:R-:W-:Y:S02]  /*ea60*/  IADD3 R92, P4, PT, R72.reuse, R3.reuse, RZ ;  /* 0x00000003485c7210 */ /* 0x0c1fe40007f9e0ff */
        /* <DEDUP_REMOVED lines=16> */
[C---:B-1----:R-:W-:Y:S02]  /*eb70*/  IADD3 R90, P1, PT, R77.reuse, R3, RZ ;  /* 0x000000034d5a7210 */ /* 0x042fe40007f3e0ff */
[-C--:B------:R-:W-:Y:S02]  /*eb80*/  LEA.HI.X.SX32 R93, R76, R2.reuse, 0x1, P4 ;  /* 0x000000024c5d7211 */ /* 0x080fe400020f0eff */
[----:B------:R-:W-:-:S03]  /*eb90*/  LEA.HI.X.SX32 R91, R77, R2, 0x1, P1 ;  /* 0x000000024d5b7211 */ /* 0x000fc600008f0eff */
[----:B------:R0:W-:Y:S04]  /*eba0*/  STL.64 [R1+0xa8], R92 ;  /* 0x0000a85c01007387 */ /* 0x0001e80000100a00 */
[----:B------:R1:W-:Y:S01]  /*ebb0*/  STL.64 [R1+0xa0], R90 ;  /* 0x0000a05a01007387 */ /* 0x0003e20000100a00 */
[CC--:B0-----:R-:W-:Y:S02]  /*ebc0*/  IADD3 R92, P4, PT, R78.reuse, R3.reuse, RZ ;  /* 0x000000034e5c7210 */ /* 0x0c1fe40007f9e0ff */
[C---:B-1----:R-:W-:Y:S02]  /*ebd0*/  IADD3 R90, P1, PT, R79.reuse, R3, RZ ;  /* 0x000000034f5a7210 */ /* 0x042fe40007f3e0ff */
[-C--:B------:R-:W-:Y:S02]  /*ebe0*/  LEA.HI.X.SX32 R93, R78, R2.reuse, 0x1, P4 ;  /* 0x000000024e5d7211 */ /* 0x080fe400020f0eff */
[----:B------:R-:W-:-:S02]  /*ebf0*/  LEA.HI.X.SX32 R91, R79, R2, 0x1, P1 ;  /* 0x000000024f5b7211 */ /* 0x000fc400008f0eff */
[CC--:B------:R-:W-:Y:S01]  /*ec00*/  IADD3 R76, P4, PT, R80.reuse, R3.reuse, RZ ;  /* 0x00000003504c7210 */ /* 0x0c0fe20007f9e0ff */
[----:B------:R0:W-:Y:S03]  /*ec10*/  STL.64 [R1+0x98], R92 ;  /* 0x0000985c01007387 */ /* 0x0001e60000100a00 */
[----:B------:R-:W-:Y:S01]  /*ec20*/  LEA.HI.X.SX32 R77, R80, R2, 0x1, P4 ;  /* 0x00000002504d7211 */ /* 0x000fe200020f0eff */
[----:B------:R1:W-:Y:S04]  /*ec30*/  STL.64 [R1+0x90], R90 ;  /* 0x0000905a01007387 */ /* 0x0003e80000100a00 */
[----:B------:R2:W-:Y:S01]  /*ec40*/  STL.64 [R1+0x88], R76 ;  /* 0x0000884c01007387 */ /* 0x0005e20000100a00 */
[----:B0-----:R-:W-:-:S02]  /*ec50*/  IADD3 R92, P1, PT, R81, R3, RZ ;  /* 0x00000003515c7210 */ /* 0x001fc40007f3e0ff */
[CC--:B-1----:R-:W-:Y:S02]  /*ec60*/  IADD3 R90, P4, PT, R82.reuse, R3.reuse, RZ ;  /* 0x00000003525a7210 */ /* 0x0c2fe40007f9e0ff */
[-C--:B------:R-:W-:Y:S02]  /*ec70*/  LEA.HI.X.SX32 R93, R81, R2.reuse, 0x1, P1 ;  /* 0x00000002515d7211 */ /* 0x080fe400008f0eff */
[-C--:B------:R-:W-:Y:S01]  /*ec80*/  LEA.HI.X.SX32 R91, R82, R2.reuse, 0x1, P4 ;  /* 0x00000002525b7211 */ /* 0x080fe200020f0eff */
[----:B--2---:R-:W-:Y:S01]  /*ec90*/  VIADD R76, R75, UR5 ;  /* 0x000000054b4c7c36 */ /* 0x004fe20008000000 */
[CC--:B------:R-:W-:Y:S01]  /*eca0*/  IADD3 R78, P1, PT, R83.reuse, R3.reuse, RZ ;  /* 0x00000003534e7210 */ /* 0x0c0fe20007f3e0ff */
[----:B------:R-:W-:Y:S02]  /*ecb0*/  STL.64 [R1+0x80], R92 ;  /* 0x0000805c01007387 */ /* 0x000fe40000100a00 */
[----:B------:R-:W-:Y:S01]  /*ecc0*/  VIADD R77, R76, UR5 ;  /* 0x000000054c4d7c36 */ /* 0x000fe20008000000 */
[----:B------:R-:W-:Y:S01]  /*ecd0*/  LEA.HI.X.SX32 R79, R83, R2, 0x1, P1 ;  /* 0x00000002534f7211 */ /* 0x000fe200008f0eff */
[----:B------:R0:W-:Y:S01]  /*ece0*/  STL.64 [R1+0x78], R90 ;  /* 0x0000785a01007387 */ /* 0x0001e20000100a00 */
[----:B------:R-:W-:-:S03]  /*ecf0*/  IADD3 R80, P1, PT, R85, R3, RZ ;  /* 0x0000000355507210 */ /* 0x000fc60007f3e0ff */
[----:B------:R1:W-:Y:S01]  /*ed00*/  STL.64 [R1+0x70], R78 ;  /* 0x0000704e01007387 */ /* 0x0003e20000100a00 */
[----:B------:R-:W-:Y:S02]  /*ed10*/  LEA.HI.X.SX32 R81, R85, R2, 0x1, P1 ;  /* 0x0000000255517211 */ /* 0x000fe400008f0eff */
[----:B0-----:R-:W-:-:S04]  /*ed20*/  IADD3 R90, P4, PT, R84, R3, RZ ;  /* 0x00000003545a7210 */ /* 0x001fc80007f9e0ff */
[----:B------:R-:W-:Y:S01]  /*ed30*/  LEA.HI.X.SX32 R91, R84, R2, 0x1, P4 ;  /* 0x00000002545b7211 */ /* 0x000fe200020f0eff */
[----:B-1----:R-:W-:Y:S01]  /*ed40*/  VIADD R78, R77, UR5 ;  /* 0x000000054d4e7c36 */ /* 0x002fe20008000000 */
[----:B------:R-:W-:-:S03]  /*ed50*/  IADD3 R82, P4, PT, R68, R3, RZ ;  /* 0x0000000344527210 */ /* 0x000fc60007f9e0ff */
[----:B------:R-:W-:Y:S01]  /*ed60*/  STL.64 [R1+0x68], R90 ;  /* 0x0000685a01007387 */ /* 0x000fe20000100a00 */
[----:B------:R-:W-:Y:S01]  /*ed70*/  LEA.HI.X.SX32 R83, R68, R2, 0x1, P4 ;  /* 0x0000000244537211 */ /* 0x000fe200020f0eff */
[----:B------:R-:W-:Y:S02]  /*ed80*/  VIADD R79, R78, UR5 ;  /* 0x000000054e4f7c36 */ /* 0x000fe40008000000 */
[----:B------:R0:W-:Y:S02]  /*ed90*/  STL.64 [R1+0x60], R80 ;  /* 0x0000605001007387 */ /* 0x0001e40000100a00 */
[----:B------:R-:W-:Y:S02]  /*eda0*/  VIADD R68, R79, UR5 ;  /* 0x000000054f447c36 */ /* 0x000fe40008000000 */
[----:B------:R1:W-:Y:S01]  /*edb0*/  STL.64 [R1+0x58], R82 ;  /* 0x0000585201007387 */ /* 0x0003e20000100a00 */
[----:B0-----:R-:W-:-:S04]  /*edc0*/  IADD3 R80, P1, PT, R69, R3, RZ ;  /* 0x0000000345507210 */ /* 0x001fc80007f3e0ff */
[----:B------:R-:W-:Y:S01]  /*edd0*/  LEA.HI.X.SX32 R81, R69, R2, 0x1, P1 ;  /* 0x0000000245517211 */ /* 0x000fe200008f0eff */
[----:B------:R-:W-:Y:S01]  /*ede0*/  VIADD R69, R68, UR5 ;  /* 0x0000000544457c36 */ /* 0x000fe20008000000 */
[----:B-1----:R-:W-:-:S03]  /*edf0*/  IADD3 R82, P4, PT, R70, R3, RZ ;  /* 0x0000000346527210 */ /* 0x002fc60007f9e0ff */
[----:B------:R0:W-:Y:S01]  /*ee00*/  STL.64 [R1+0x50], R80 ;  /* 0x0000505001007387 */ /* 0x0001e20000100a00 */
[----:B------:R-:W-:Y:S01]  /*ee10*/  LEA.HI.X.SX32 R83, R70, R2, 0x1, P4 ;  /* 0x0000000246537211 */ /* 0x000fe200020f0eff */
[----:B------:R-:W-:-:S04]  /*ee20*/  VIADD R70, R69, UR5 ;  /* 0x0000000545467c36 */ /* 0x000fc80008000000 */
        /* <DEDUP_REMOVED lines=22> */
[----:B------:R-:W-:-:S05]  /*ef90*/  LEA.HI.X.SX32 R83, R76, R2, 0x1, P4 ;  /* 0x000000024c537211 */ /* 0x000fca00020f0eff */
[----:B------:R1:W-:Y:S01]  /*efa0*/  STL.64 [R1+0x18], R82 ;  /* 0x0000185201007387 */ /* 0x0003e20000100a00 */
[----:B0-----:R-:W-:-:S04]  /*efb0*/  IADD3 R80, P1, PT, R77, R3, RZ ;  /* 0x000000034d507210 */ /* 0x001fc80007f3e0ff */
[----:B------:R-:W-:Y:S02]  /*efc0*/  LEA.HI.X.SX32 R81, R77, R2, 0x1, P1 ;  /* 0x000000024d517211 */ /* 0x000fe400008f0eff */
[----:B-1----:R-:W-:-:S03]  /*efd0*/  IADD3 R82, P4, PT, R78, R3, RZ ;  /* 0x000000034e527210 */ /* 0x002fc60007f9e0ff */
[----:B------:R0:W-:Y:S01]  /*efe0*/  STL.64 [R1+0x10], R80 ;  /* 0x0000105001007387 */ /* 0x0001e20000100a00 */
[----:B------:R-:W-:Y:S02]  /*eff0*/  LEA.HI.X.SX32 R83, R78, R2, 0x1, P4 ;  /* 0x000000024e537211 */ /* 0x000fe400020f0eff */
[----:B------:R-:W-:-:S03]  /*f000*/  IADD3 R250, P4, PT, R68, R3, RZ ;  /* 0x0000000344fa7210 */ /* 0x000fc60007f9e0ff */
[----:B------:R-:W-:Y:S01]  /*f010*/  STL.64 [R1+0x8], R82 ;  /* 0x0000085201007387 */ /* 0x000fe20000100a00 */
[-C--:B------:R-:W-:Y:S01]  /*f020*/  LEA.HI.X.SX32 R251, R68, R2.reuse, 0x1, P4 ;  /* 0x0000000244fb7211 */ /* 0x080fe200020f0eff */
[----:B------:R-:W-:Y:S01]  /*f030*/  VIADD R68, R75, UR5 ;  /* 0x000000054b447c36 */ /* 0x000fe20008000000 */
[CC--:B------:R-:W-:Y:S02]  /*f040*/  IADD3 R244, P4, PT, R70.reuse, R3.reuse, RZ ;  /* 0x0000000346f47210 */ /* 0x0c0fe40007f9e0ff */
[CC--:B0-----:R-:W-:Y:S02]  /*f050*/  IADD3 R80, P1, PT, R79.reuse, R3.reuse, RZ ;  /* 0x000000034f507210 */ /* 0x0c1fe40007f3e0ff */
[-C--:B------:R-:W-:Y:S02]  /*f060*/  LEA.HI.X.SX32 R245, R70, R2.reuse, 0x1, P4 ;  /* 0x0000000246f57211 */ /* 0x080fe400020f0eff */
[----:B------:R-:W-:Y:S02]  /*f070*/  LEA.HI.X.SX32 R81, R79, R2, 0x1, P1 ;  /* 0x000000024f517211 */ /* 0x000fe400008f0eff */
[----:B------:R-:W-:-:S02]  /*f080*/  IADD3 R248, P1, PT, R69, R3, RZ ;  /* 0x0000000345f87210 */ /* 0x000fc40007f3e0ff */
[-C--:B------:R-:W-:Y:S01]  /*f090*/  IADD3 R240, P4, PT, R72, R3.reuse, RZ ;  /* 0x0000000348f07210 */ /* 0x080fe20007f9e0ff */
[----:B------:R-:W-:Y:S01]  /*f0a0*/  STL.64 [R1], R80 ;  /* 0x0000005001007387 */ /* 0x000fe20000100a00 */
[-C--:B------:R-:W-:Y:S01]  /*f0b0*/  LEA.HI.X.SX32 R249, R69, R2.reuse, 0x1, P1 ;  /* 0x0000000245f97211 */ /* 0x080fe200008f0eff */
[----:B------:R-:W-:Y:S01]  /*f0c0*/  VIADD R69, R68, UR5 ;  /* 0x0000000544457c36 */ /* 0x000fe20008000000 */
[-C--:B------:R-:W-:Y:S01]  /*f0d0*/  IADD3 R242, P1, PT, R71, R3.reuse, RZ ;  /* 0x0000000347f27210 */ /* 0x080fe20007f3e0ff */
[----:B------:R-:W-:Y:S01]  /*f0e0*/  STL [R1+0x288], R250 ;  /* 0x000288fa01007387 */ /* 0x000fe20000100800 */
[-C--:B------:R-:W-:Y:S01]  /*f0f0*/  LEA.HI.X.SX32 R241, R72, R2.reuse, 0x1, P4 ;  /* 0x0000000248f17211 */ /* 0x080fe200020f0eff */
[----:B------:R-:W-:Y:S01]  /*f100*/  VIADD R70, R69, UR5 ;  /* 0x0000000545467c36 */ /* 0x000fe20008000000 */
[-C--:B------:R-:W-:Y:S01]  /*f110*/  LEA.HI.X.SX32 R243, R71, R2.reuse, 0x1, P1 ;  /* 0x0000000247f37211 */ /* 0x080fe200008f0eff */
[----:B------:R-:W-:Y:S01]  /*f120*/  STL [R1+0x278], R251 ;  /* 0x000278fb01007387 */ /* 0x000fe20000100800 */
[CC--:B------:R-:W-:Y:S01]  /*f130*/  IADD3 R238, P1, PT, R73.reuse, R3.reuse, RZ ;  /* 0x0000000349ee7210 */ /* 0x0c0fe20007f3e0ff */
[----:B------:R-:W-:Y:S01]  /*f140*/  VIADD R71, R70, UR5 ;  /* 0x0000000546477c36 */ /* 0x000fe20008000000 */
[CC--:B------:R-:W-:Y:S01]  /*f150*/  IADD3 R236, P4, PT, R74.reuse, R3.reuse, RZ ;  /* 0x000000034aec7210 */ /* 0x0c0fe20007f9e0ff */
[----:B------:R-:W-:Y:S01]  /*f160*/  STL [R1+0x2a0], R248 ;  /* 0x0002a0f801007387 */ /* 0x000fe20000100800 */
[-C--:B------:R-:W-:Y:S01]  /*f170*/  LEA.HI.X.SX32 R239, R73, R2.reuse, 0x1, P1 ;  /* 0x0000000249ef7211 */ /* 0x080fe200008f0eff */
[----:B------:R-:W-:Y:S01]  /*f180*/  VIADD R72, R71, UR5 ;  /* 0x0000000547487c36 */ /* 0x000fe20008000000 */
[----:B------:R-:W-:Y:S01]  /*f190*/  IADD3 R234, P1, PT, R75, R3, RZ ;  /* 0x000000034bea7210 */ /* 0x000fe20007f3e0ff */
[----:B------:R-:W-:Y:S01]  /*f1a0*/  STL [R1+0x274], R249 ;  /* 0x000274f901007387 */ /* 0x000fe20000100800 */
[----:B------:R-:W-:-:S02]  /*f1b0*/  LEA.HI.X.SX32 R237, R74, R2, 0x1, P4 ;  /* 0x000000024aed7211 */ /* 0x000fc400020f0eff */
[----:B------:R-:W-:Y:S01]  /*f1c0*/  LEA.HI.X.SX32 R235, R75, R2, 0x1, P1 ;  /* 0x000000024beb7211 */ /* 0x000fe200008f0eff */
[----:B------:R-:W-:Y:S01]  /*f1d0*/  STL.64 [R1+0x280], R244 ;  /* 0x000280f401007387 */ /* 0x000fe20000100a00 */
[----:B------:R-:W-:-:S03]  /*f1e0*/  IADD3 R232, P4, PT, R68, R3, RZ ;  /* 0x0000000344e87210 */ /* 0x000fc60007f9e0ff */
[----:B------:R-:W-:Y:S04]  /*f1f0*/  STL.64 [R1+0x290], R242 ;  /* 0x000290f201007387 */ /* 0x000fe80000100a00 */
[----:B------:R-:W-:Y:S04]  /*f200*/  STL [R1+0x2b8], R240 ;  /* 0x0002b8f001007387 */ /* 0x000fe80000100800 */
[----:B------:R-:W-:Y:S04]  /*f210*/  STL [R1+0x270], R241 ;  /* 0x000270f101007387 */ /* 0x000fe80000100800 */
[----:B------:R-:W-:Y:S04]  /*f220*/  STL.64 [R1+0x298], R238 ;  /* 0x000298ee01007387 */ /* 0x000fe80000100a00 */
[----:B------:R-:W-:Y:S04]  /*f230*/  STL [R1+0x26c], R237 ;  /* 0x00026ced01007387 */ /* 0x000fe80000100800 */
[----:B------:R0:W-:Y:S04]  /*f240*/  STL.64 [R1+0x2a8], R234 ;  /* 0x0002a8ea01007387 */ /* 0x0001e80000100a00 */
[----:B0-----:R-:W2:Y:S01]  /*f250*/  LDL.LU.64 R234, [R1+0x100] ;  /* 0x0001000001ea7983 */ /* 0x001ea20000300a00 */
[----:B------:R-:W-:-:S02]  /*f260*/  IADD3 R230, P1, PT, R69, R3, RZ ;  /* 0x0000000345e67210 */ /* 0x000fc40007f3e0ff */
[-C--:B------:R-:W-:Y:S01]  /*f270*/  LEA.HI.X.SX32 R233, R68, R2.reuse, 0x1, P4 ;  /* 0x0000000244e97211 */ /* 0x080fe200020f0eff */
[----:B------:R-:W-:Y:S01]  /*f280*/  VIADD R68, R72, UR5 ;  /* 0x0000000548447c36 */ /* 0x000fe20008000000 */
[-C--:B------:R-:W-:Y:S02]  /*f290*/  IADD3 R228, P4, PT, R70, R3.reuse, RZ ;  /* 0x0000000346e47210 */ /* 0x080fe40007f9e0ff */
[-C--:B------:R-:W-:Y:S01]  /*f2a0*/  LEA.HI.X.SX32 R231, R69, R2.reuse, 0x1, P1 ;  /* 0x0000000245e77211 */ /* 0x080fe200008f0eff */
[----:B------:R-:W-:Y:S01]  /*f2b0*/  VIADD R69, R68, UR5 ;  /* 0x0000000544457c36 */ /* 0x000fe20008000000 */
[-C--:B------:R-:W-:Y:S02]  /*f2c0*/  IADD3 R226, P1, PT, R71, R3.reuse, RZ ;  /* 0x0000000347e27210 */ /* 0x080fe40007f3e0ff */
[----:B------:R-:W-:Y:S01]  /*f2d0*/  LEA.HI.X.SX32 R229, R70, R2, 0x1, P4 ;  /* 0x0000000246e57211 */ /* 0x000fe200020f0eff */
[----:B------:R-:W-:Y:S01]  /*f2e0*/  VIADD R70, R69, UR5 ;  /* 0x0000000545467c36 */ /* 0x000fe20008000000 */
[----:B------:R-:W-:-:S02]  /*f2f0*/  IADD3 R224, P4, PT, R72, R3, RZ ;  /* 0x0000000348e07210 */ /* 0x000fc40007f9e0ff */
[-C--:B------:R-:W-:Y:S01]  /*f300*/  LEA.HI.X.SX32 R227, R71, R2.reuse, 0x1, P1 ;  /* 0x0000000247e37211 */ /* 0x080fe200008f0eff */
[----:B------:R-:W-:Y:S01]  /*f310*/  VIADD R71, R70, UR5 ;  /* 0x0000000546477c36 */ /* 0x000fe20008000000 */
[-C--:B------:R-:W-:Y:S02]  /*f320*/  IADD3 R222, P1, PT, R68, R3.reuse, RZ ;  /* 0x0000000344de7210 */ /* 0x080fe40007f3e0ff */
[-C--:B------:R-:W-:Y:S02]  /*f330*/  LEA.HI.X.SX32 R225, R72, R2.reuse, 0x1, P4 ;  /* 0x0000000248e17211 */ /* 0x080fe400020f0eff */
[-C--:B------:R-:W-:Y:S02]  /*f340*/  IADD3 R220, P4, PT, R69, R3.reuse, RZ ;  /* 0x0000000345dc7210 */ /* 0x080fe40007f9e0ff */
[----:B------:R-:W-:Y:S01]  /*f350*/  LEA.HI.X.SX32 R223, R68, R2, 0x1, P1 ;  /* 0x0000000244df7211 */ /* 0x000fe200008f0eff */
[----:B------:R-:W-:Y:S01]  /*f360*/  VIADD R68, R71, UR5 ;  /* 0x0000000547447c36 */ /* 0x000fe20008000000 */
[----:B------:R-:W-:-:S02]  /*f370*/  IADD3 R216, P1, PT, R70, R3, RZ ;  /* 0x0000000346d87210 */ /* 0x000fc40007f3e0ff */
[-C--:B------:R-:W-:Y:S01]  /*f380*/  LEA.HI.X.SX32 R221, R69, R2.reuse, 0x1, P4 ;  /* 0x0000000245dd7211 */ /* 0x080fe200020f0eff */
[----:B------:R-:W-:Y:S01]  /*f390*/  VIADD R69, R68, UR5 ;  /* 0x0000000544457c36 */ /* 0x000fe20008000000 */
[CC--:B------:R-:W-:Y:S02]  /*f3a0*/  IADD3 R212, P4, PT, R71.reuse, R3.reuse, RZ ;  /* 0x0000000347d47210 */ /* 0x0c0fe40007f9e0ff */
[-C--:B------:R-:W-:Y:S02]  /*f3b0*/  LEA.HI.X.SX32 R217, R70, R2.reuse, 0x1, P1 ;  /* 0x0000000246d97211 */ /* 0x080fe400008f0eff */
[----:B------:R-:W-:Y:S02]  /*f3c0*/  LEA.HI.X.SX32 R213, R71, R2, 0x1, P4 ;  /* 0x0000000247d57211 */ /* 0x000fe400020f0eff */
[----:B------:R-:W-:Y:S02]  /*f3d0*/  IADD3 R208, P4, PT, R68, R3, RZ ;  /* 0x0000000344d07210 */ /* 0x000fe40007f9e0ff */
[----:B-----5:R-:W-:-:S02]  /*f3e0*/  F2FP.SATFINITE.E4M3.F32.PACK_AB_MERGE_C R245, R17, R16, RZ ;  /* 0x0000001011f5723e */ /* 0x020fc400048070ff */
[----:B------:R-:W-:Y:S02]  /*f3f0*/  LEA.HI.X.SX32 R209, R68, R2, 0x1, P4 ;  /* 0x0000000244d17211 */ /* 0x000fe400020f0eff */
[----:B------:R-:W-:Y:S02]  /*f400*/  IADD3 R204, P4, PT, R69, R3, RZ ;  /* 0x0000000345cc7210 */ /* 0x000fe40007f9e0ff */
[----:B------:R-:W-:Y:S02]  /*f410*/  F2FP.SATFINITE.E4M3.F32.PACK_AB_MERGE_C R244, R11, R10, RZ ;  /* 0x0000000a0bf4723e */ /* 0x000fe400048070ff */
[----:B------:R-:W-:Y:S02]  /*f420*/  LEA.HI.X.SX32 R205, R69, R2, 0x1, P4 ;  /* 0x0000000245cd7211 */ /* 0x000fe400020f0eff */
[----:B------:R-:W-:Y:S01]  /*f430*/  ISETP.LT.AND P1, PT, R86, UR4, !P0 ;  /* 0x0000000456007c0c */ /* 0x000fe2000c721270 */
[----:B------:R-:W0:Y:S01]  /*f440*/  LDCU UR4, c[0x0][0x39c] ;  /* 0x00007380ff0477ac */ /* 0x000e220008000800 */
[----:B------:R-:W-:-:S02]  /*f450*/  F2FP.SATFINITE.E4M3.F32.PACK_AB_MERGE_C R238, R23, R22, RZ ;  /* 0x0000001617ee723e */ /* 0x000fc400048070ff */
[----:B------:R-:W-:Y:S02]  /*f460*/  F2FP.SATFINITE.E4M3.F32.PACK_AB_MERGE_C R239, R25, R24, RZ ;  /* 0x0000001819ef723e */ /* 0x000fe400048070ff */
[----:B------:R-:W-:Y:S02]  /*f470*/  F2FP.SATFINITE.E4M3.F32.PACK_AB_MERGE_C R240, R27, R26, RZ ;  /* 0x0000001a1bf0723e */ /* 0x000fe400048070ff */
[----:B------:R-:W-:Y:S02]  /*f480*/  F2FP.SATFINITE.E4M3.F32.PACK_AB_MERGE_C R242, R29, R28, RZ ;  /* 0x0000001c1df2723e */ /* 0x000fe400048070ff */
[----:B------:R-:W-:Y:S02]  /*f490*/  F2FP.SATFINITE.E4M3.F32.PACK_AB_MERGE_C R243, R31, R30, RZ ;  /* 0x0000001e1ff3723e */ /* 0x000fe400048070ff */
[----:B------:R-:W-:Y:S02]  /*f4a0*/  F2FP.SATFINITE.E4M3.F32.PACK_AB_MERGE_C R248, R33, R32, RZ ;  /* 0x0000002021f8723e */ /* 0x000fe400048070ff */
[----:B------:R-:W-:-:S02]  /*f4b0*/  F2FP.SATFINITE.E4M3.F32.PACK_AB_MERGE_C R251, R35, R34, RZ ;  /* 0x0000002223fb723e */ /* 0x000fc400048070ff */
[----:B------:R-:W-:Y:S02]  /*f4c0*/  F2FP.SATFINITE.E4M3.F32.PACK_AB_MERGE_C R250, R37, R36, RZ ;  /* 0x0000002425fa723e */ /* 0x000fe400048070ff */
[----:B------:R-:W-:Y:S02]  /*f4d0*/  F2FP.SATFINITE.E4M3.F32.PACK_AB_MERGE_C R249, R39, R38, RZ ;  /* 0x0000002627f9723e */ /* 0x000fe400048070ff */
[----:B------:R-:W-:Y:S02]  /*f4e0*/  F2FP.SATFINITE.E4M3.F32.PACK_AB_MERGE_C R241, R41, R40, RZ ;  /* 0x0000002829f1723e */ /* 0x000fe400048070ff */
[----:B------:R-:W-:Y:S01]  /*f4f0*/  F2FP.SATFINITE.E4M3.F32.PACK_AB_MERGE_C R237, R43, R42, RZ ;  /* 0x0000002a2bed723e */ /* 0x000fe200048070ff */
[----:B--2---:R1:W-:Y:S04]  /*f500*/  STL.64 [R1+0x300], R234 ;  /* 0x000300ea01007387 */ /* 0x0043e80000100a00 */
[----:B------:R2:W-:Y:S04]  /*f510*/  STL [R1+0x268], R233 ;  /* 0x000268e901007387 */ /* 0x0005e80000100800 */
[----:B------:R5:W-:Y:S04]  /*f520*/  STL.64 [R1+0x2b0], R230 ;  /* 0x0002b0e601007387 */ /* 0x000be80000100a00 */
[----:B------:R0:W-:Y:S01]  /*f530*/  STL [R1+0x264], R229 ;  /* 0x000264e501007387 */ /* 0x0001e20000100800 */
[----:B-1----:R-:W-:Y:S01]  /*f540*/  IMAD.MOV.U32 R234, RZ, RZ, R88 ;  /* 0x000000ffffea7224 */ /* 0x002fe200078e0058 */
[----:B--2---:R-:W-:Y:S01]  /*f550*/  F2FP.SATFINITE.E4M3.F32.PACK_AB_MERGE_C R233, R45, R44, RZ ;  /* 0x0000002c2de9723e */ /* 0x004fe200048070ff */
[----:B------:R-:W-:Y:S01]  /*f560*/  IMAD.MOV.U32 R235, RZ, RZ, R89 ;  /* 0x000000ffffeb7224 */ /* 0x000fe200078e0059 */
[----:B------:R1:W-:Y:S04]  /*f570*/  STL.64 [R1+0x2c0], R226 ;  /* 0x0002c0e201007387 */ /* 0x0003e80000100a00 */
[----:B------:R2:W-:Y:S01]  /*f580*/  STL [R1+0x260], R225 ;  /* 0x000260e101007387 */ /* 0x0005e20000100800 */
[----:B-----5:R-:W-:-:S02]  /*f590*/  F2FP.SATFINITE.E4M3.F32.PACK_AB_MERGE_C R230, R19, R18, RZ ;  /* 0x0000001213e6723e */ /* 0x020fc400048070ff */
[----:B------:R-:W-:Y:S01]  /*f5a0*/  F2FP.SATFINITE.E4M3.F32.PACK_AB_MERGE_C R231, R21, R20, RZ ;  /* 0x0000001415e7723e */ /* 0x000fe200048070ff */
[----:B------:R-:W-:Y:S01]  /*f5b0*/  STL.64 [R1+0x2c8], R222 ;  /* 0x0002c8de01007387 */ /* 0x000fe20000100a00 */
[----:B0-----:R-:W-:-:S03]  /*f5c0*/  F2FP.SATFINITE.E4M3.F32.PACK_AB_MERGE_C R229, R47, R46, RZ ;  /* 0x0000002e2fe5723e */ /* 0x001fc600048070ff */
[----:B------:R0:W-:Y:S01]  /*f5d0*/  STL [R1+0x25c], R221 ;  /* 0x00025cdd01007387 */ /* 0x0001e20000100800 */
[----:B-1----:R-:W-:Y:S02]  /*f5e0*/  F2FP.SATFINITE.E4M3.F32.PACK_AB_MERGE_C R226, R13, R12, RZ ;  /* 0x0000000c0de2723e */ /* 0x002fe400048070ff */
[----:B------:R-:W-:Y:S01]  /*f5f0*/  F2FP.SATFINITE.E4M3.F32.PACK_AB_MERGE_C R227, R15, R14, RZ ;  /* 0x0000000e0fe3723e */ /* 0x000fe200048070ff */
[----:B------:R1:W-:Y:S01]  /*f600*/  STL.64 [R1+0x2d0], R216 ;  /* 0x0002d0d801007387 */ /* 0x0003e20000100a00 */
[----:B--2---:R-:W-:-:S03]  /*f610*/  F2FP.SATFINITE.E4M3.F32.PACK_AB_MERGE_C R225, R49, R48, RZ ;  /* 0x0000003031e1723e */ /* 0x004fc600048070ff */
[----:B------:R-:W-:Y:S01]  /*f620*/  STL [R1+0x258], R213 ;  /* 0x000258d501007387 */ /* 0x000fe20000100800 */
[----:B0-----:R-:W-:-:S03]  /*f630*/  F2FP.SATFINITE.E4M3.F32.PACK_AB_MERGE_C R221, R51, R50, RZ ;  /* 0x0000003233dd723e */ /* 0x001fc600048070ff */
[----:B------:R0:W-:Y:S01]  /*f640*/  STL.64 [R1+0x2d8], R208 ;  /* 0x0002d8d001007387 */ /* 0x0001e20000100a00 */
[----:B-1----:R-:W-:Y:S01]  /*f650*/  F2FP.SATFINITE.E4M3.F32.PACK_AB_MERGE_C R216, R5, R4, RZ ;  /* 0x0000000405d8723e */ /* 0x002fe200048070ff */
[----:B------:R-:W-:Y:S02]  /*f660*/  VIADD R4, R69, UR5 ;  /* 0x0000000545047c36 */ /* 0x000fe40008000000 */
[----:B------:R1:W-:Y:S01]  /*f670*/  STL [R1+0x254], R205 ;  /* 0x000254cd01007387 */ /* 0x0003e20000100800 */
[----:B------:R-:W-:Y:S01]  /*f680*/  F2FP.SATFINITE.E4M3.F32.PACK_AB_MERGE_C R217, R7, R6, RZ ;  /* 0x0000000607d9723e */ /* 0x000fe200048070ff */
[C---:B------:R-:W-:Y:S01]  /*f690*/  VIADD R5, R4.reuse, UR5 ;  /* 0x0000000504057c36 */ /* 0x040fe20008000000 */
[----:B------:R-:W-:Y:S01]  /*f6a0*/  IADD3 R200, P4, PT, R4, R3, RZ ;  /* 0x0000000304c87210 */ /* 0x000fe20007f9e0ff */
[----:B------:R-:W-:Y:S01]  /*f6b0*/  STL.64 [R1+0x2f0], R226 ;  /* 0x0002f0e201007387 */ /* 0x000fe20000100a00 */
[----:B0-----:R-:W-:Y:S01]  /*f6c0*/  IMAD.MOV.U32 R208, RZ, RZ, R87 ;  /* 0x000000ffffd07224 */ /* 0x001fe200078e0057 */
[----:B------:R-:W-:-:S02]  /*f6d0*/  F2FP.SATFINITE.E4M3.F32.PACK_AB_MERGE_C R209, R9, R8, RZ ;  /* 0x0000000809d1723e */ /* 0x000fc400048070ff */
[----:B------:R-:W-:Y:S01]  /*f6e0*/  LEA.HI.X.SX32 R201, R4, R2, 0x1, P4 ;  /* 0x0000000204c97211 */ /* 0x000fe200020f0eff */
[C---:B------:R-:W-:Y:S01]  /*f6f0*/  VIADD R4, R5.reuse, UR5 ;  /* 0x0000000505047c36 */ /* 0x040fe20008000000 */
[-C--:B------:R-:W-:Y:S01]  /*f700*/  IADD3 R196, P4, PT, R5, R3.reuse, RZ ;  /* 0x0000000305c47210 */ /* 0x080fe20007f9e0ff */
[----:B------:R-:W0:Y:S01]  /*f710*/  LDTM.x64 R68, tmem[UR10+0x80] ;  /* 0x0000800a004479ee */ /* 0x000e220008340000 */
[----:B------:R-:W-:Y:S01]  /*f720*/  F2FP.SATFINITE.E4M3.F32.PACK_AB_MERGE_C R213, R53, R52, RZ ;  /* 0x0000003435d5723e */ /* 0x000fe200048070ff */
[----:B------:R-:W-:Y:S01]  /*f730*/  STL.64 [R1+0x2e0], R200 ;  /* 0x0002e0c801007387 */ /* 0x000fe20000100a00 */
[----:B------:R-:W-:Y:S01]  /*f740*/  LEA.HI.X.SX32 R197, R5, R2, 0x1, P4 ;  /* 0x0000000205c57211 */ /* 0x000fe200020f0eff */
[C---:B------:R-:W-:Y:S01]  /*f750*/  VIADD R5, R4.reuse, UR5 ;  /* 0x0000000504057c36 */ /* 0x040fe20008000000 */
[----:B------:R-:W-:Y:S01]  /*f760*/  IADD3 R198, P4, PT, R4, R3, RZ ;  /* 0x0000000304c67210 */ /* 0x000fe20007f9e0ff */
[----:B------:R-:W-:Y:S01]  /*f770*/  STL [R1+0x2e8], R245 ;  /* 0x0002e8f501007387 */ /* 0x000fe20000100800 */
[----:B-1----:R-:W-:-:S02]  /*f780*/  F2FP.SATFINITE.E4M3.F32.PACK_AB_MERGE_C R205, R55, R54, RZ ;  /* 0x0000003637cd723e */ /* 0x002fc400048070ff */
[-C--:B------:R-:W-:Y:S01]  /*f790*/  LEA.HI.X.SX32 R199, R4, R2.reuse, 0x1, P4 ;  /* 0x0000000204c77211 */ /* 0x080fe200020f0eff */
[C---:B------:R-:W-:Y:S01]  /*f7a0*/  VIADD R4, R5.reuse, UR5 ;  /* 0x0000000505047c36 */ /* 0x040fe20008000000 */
[CC--:B------:R-:W-:Y:S01]  /*f7b0*/  IADD3 R202, P4, PT, R5.reuse, R3.reuse, RZ ;  /* 0x0000000305ca7210 */ /* 0x0c0fe20007f9e0ff */
[----:B------:R-:W-:Y:S03]  /*f7c0*/  STL [R1+0x2f8], R244 ;  /* 0x0002f8f401007387 */ /* 0x000fe60000100800 */
[-C--:B------:R-:W-:Y:S01]  /*f7d0*/  LEA.HI.X.SX32 R203, R5, R2.reuse, 0x1, P4 ;  /* 0x0000000205cb7211 */ /* 0x080fe200020f0eff */
[C---:B------:R-:W-:Y:S01]  /*f7e0*/  VIADD R5, R4.reuse, UR5 ;  /* 0x0000000504057c36 */ /* 0x040fe20008000000 */
[CC--:B------:R-:W-:Y:S01]  /*f7f0*/  IADD3 R206, P4, PT, R4.reuse, R3.reuse, RZ ;  /* 0x0000000304ce7210 */ /* 0x0c0fe20007f9e0ff */
[----:B------:R1:W-:Y:S03]  /*f800*/  STL [R1+0x250], R197 ;  /* 0x000250c501007387 */ /* 0x0003e60000100800 */
[-C--:B------:R-:W-:Y:S01]  /*f810*/  LEA.HI.X.SX32 R207, R4, R2.reuse, 0x1, P4 ;  /* 0x0000000204cf7211 */ /* 0x080fe200020f0eff */
[C---:B------:R-:W-:Y:S01]  /*f820*/  VIADD R4, R5.reuse, UR5 ;  /* 0x0000000505047c36 */ /* 0x040fe20008000000 */
[CC--:B------:R-:W-:Y:S01]  /*f830*/  IADD3 R210, P4, PT, R5.reuse, R3.reuse, RZ ;  /* 0x0000000305d27210 */ /* 0x0c0fe20007f9e0ff */
[----:B------:R2:W-:Y:S02]  /*f840*/  STL [R1+0x24c], R203 ;  /* 0x00024ccb01007387 */ /* 0x0005e40000100800 */
[C---:B------:R-:W-:Y:S01]  /*f850*/  VIADD R252, R4.reuse, UR5 ;  /* 0x0000000504fc7c36 */ /* 0x040fe20008000000 */
[----:B------:R-:W-:Y:S01]  /*f860*/  LEA.HI.X.SX32 R211, R5, R2, 0x1, P4 ;  /* 0x0000000205d37211 */ /* 0x000fe200020f0eff */
[----:B------:R5:W-:Y:S01]  /*f870*/  STL [R1+0x248], R207 ;  /* 0x000248cf01007387 */ /* 0x000be20000100800 */
[----:B------:R-:W-:-:S02]  /*f880*/  IADD3 R214, P4, PT, R4, R3, RZ ;  /* 0x0000000304d67210 */ /* 0x000fc40007f9e0ff */
[----:B------:R-:W-:Y:S02]  /*f890*/  F2FP.SATFINITE.E4M3.F32.PACK_AB_MERGE_C R5, R65, R64, RZ ;  /* 0x000000404105723e */ /* 0x000fe400048070ff */
[----:B------:R-:W-:Y:S02]  /*f8a0*/  LEA.HI.X.SX32 R215, R4, R2, 0x1, P4 ;  /* 0x0000000204d77211 */ /* 0x000fe400020f0eff */
[C---:B------:R-:W-:Y:S02]  /*f8b0*/  IADD3 R218, P4, PT, R252.reuse, R3, RZ ;  /* 0x00000003fcda7210 */ /* 0x040fe40007f9e0ff */
[----:B------:R-:W-:Y:S02]  /*f8c0*/  F2FP.SATFINITE.E4M3.F32.PACK_AB_MERGE_C R4, R67, R66, RZ ;  /* 0x000000424304723e */ /* 0x000fe400048070ff */
[----:B------:R-:W-:Y:S02]  /*f8d0*/  LEA.HI.X.SX32 R219, R252, R2, 0x1, P4 ;  /* 0x00000002fcdb7211 */ /* 0x000fe400020f0eff */
[----:B------:R-:W-:-:S02]  /*f8e0*/  ISETP.LT.AND P4, PT, R0, UR15, !P0 ;  /* 0x0000000f00007c0c */ /* 0x000fc4000c781270 */
[----:B-1----:R-:W-:Y:S01]  /*f8f0*/  F2FP.SATFINITE.E4M3.F32.PACK_AB_MERGE_C R197, R57, R56, RZ ;  /* 0x0000003839c5723e */ /* 0x002fe200048070ff */
[----:B------:R1:W-:Y:S01]  /*f900*/  STL [R1+0x244], R219 ;  /* 0x000244db01007387 */ /* 0x0003e20000100800 */
[----:B--2---:R-:W-:Y:S02]  /*f910*/  F2FP.SATFINITE.E4M3.F32.PACK_AB_MERGE_C R203, R59, R58, RZ ;  /* 0x0000003a3bcb723e */ /* 0x004fe400048070ff */
[----:B-----5:R-:W-:Y:S01]  /*f920*/  F2FP.SATFINITE.E4M3.F32.PACK_AB_MERGE_C R207, R61, R60, RZ ;  /* 0x0000003c3dcf723e */ /* 0x020fe200048070ff */
[----:B------:R-:W2:Y:S04]  /*f930*/  LDL.LU.64 R244, [R1+0xf8] ;  /* 0x0000f80001f47983 */ /* 0x000ea80000300a00 */
[----:B------:R-:W-:Y:S01]  /*f940*/  STL [R1+0x140], R5 ;  /* 0x0001400501007387 */ /* 0x000fe20000100800 */
[----:B-1----:R-:W-:-:S03]  /*f950*/  F2FP.SATFINITE.E4M3.F32.PACK_AB_MERGE_C R219, R63, R62, RZ ;  /* 0x0000003e3fdb723e */ /* 0x002fc600048070ff */
[----:B------:R-:W5:Y:S04]  /*f960*/  LDL.LU.64 R222, [R1+0xf0] ;  /* 0x0000f00001de7983 */ /* 0x000f680000300a00 */
[----:B------:R1:W-:Y:S01]  /*f970*/  STL [R1+0x138], R4 ;  /* 0x0001380401007387 */ /* 0x0003e20000100800 */
[----:B------:R-:W-:Y:S01]  /*f980*/  VIADD R252, R252, UR5 ;  /* 0x00000005fcfc7c36 */ /* 0x000fe20008000000 */
[----:B------:R-:W-:Y:S02]  /*f990*/  PRMT R200, R216, 0x9910, RZ ;  /* 0x00009910d8c87816 */ /* 0x000fe400000000ff */
[----:B------:R-:W2:Y:S01]  /*f9a0*/  LDL.LU.64 R226, [R1+0xe8] ;  /* 0x0000e80001e27983 */ /* 0x000ea20000300a00 */
[----:B-1----:R-:W1:Y:S01]  /*f9b0*/  LDTM.x64 R4, tmem[UR10+0xc0] ;  /* 0x0000c00a000479ee */ /* 0x002e620008340000 */
[----:B------:R-:W-:-:S02]  /*f9c0*/  NOP ;  /* 0x0000000000007918 */ /* 0x000fc40000000000 */
[----:B------:R0:W-:Y:S02]  /*f9d0*/  @P4 STG.E.U8 desc[UR20][R246.64], R216 ;  /* 0x000000d8f6004986 */ /* 0x0001e4000c101114 */
[----:B0-----:R-:W-:-:S05]  /*f9e0*/  VIADD R246, R0, 0x6 ;  /* 0x0000000600f67836 */ /* 0x001fca0000000000 */
[----:B------:R-:W-:Y:S01]  /*f9f0*/  ISETP.LT.AND P4, PT, R246, UR4, !P0 ;  /* 0x00000004f6007c0c */ /* 0x000fe2000c781270 */
[----:B------:R-:W0:Y:S01]  /*fa00*/  LDCU UR4, c[0x0][0x39c] ;  /* 0x00007380ff0477ac */ /* 0x000e220008000800 */
[----:B------:R-:W-:-:S04]  /*fa10*/  IADD3 R246, P5, PT, R252, R3, RZ ;  /* 0x00000003fcf67210 */ /* 0x000fc80007fbe0ff */
[----:B------:R-:W-:Y:S02]  /*fa20*/  LEA.HI.X.SX32 R247, R252, R2, 0x1, P5 ;  /* 0x00000002fcf77211 */ /* 0x000fe400028f0eff */
[----:B------:R-:W-:Y:S02]  /*fa30*/  ISETP.NE.AND P5, PT, R208, RZ, PT ;  /* 0x000000ffd000720c */ /* 0x000fe40003fa5270 */
[----:B------:R-:W-:Y:S02]  /*fa40*/  SHF.R.S32.HI R208, RZ, 0x8, R200 ;  /* 0x00000008ffd07819 */ /* 0x000fe400000114c8 */
[----:B------:R-:W2:Y:S04]  /*fa50*/  LDL.LU.64 R200, [R1+0xe0] ;  /* 0x0000e00001c87983 */ /* 0x000ea80000300a00 */
[----:B------:R0:W-:Y:S04]  /*fa60*/  @P6 STG.E.U8 desc[UR20][R234.64], R208 ;  /* 0x000000d0ea006986 */ /* 0x0001e8000c101114 */
[----:B0-----:R-:W2:Y:S01]  /*fa70*/  LDL.LU.64 R234, [R1+0x300] ;  /* 0x0003000001ea7983 */ /* 0x001ea20000300a00 */
[----:B------:R-:W-:-:S05]  /*fa80*/  VIADD R208, R0, 0x7 ;  /* 0x0000000700d07836 */ /* 0x000fca0000000000 */
[----:B------:R-:W-:Y:S01]  /*fa90*/  ISETP.LT.AND P6, PT, R208, UR4, !P0 ;  /* 0x00000004d0007c0c */ /* 0x000fe2000c7c1270 */
[----:B------:R-:W0:Y:S01]  /*faa0*/  LDCU UR4, c[0x0][0x39c] ;  /* 0x00007380ff0477ac */ /* 0x000e220008000800 */
[----:B------:R-:W-:Y:S01]  /*fab0*/  VIADD R208, R0, 0x8 ;  /* 0x0000000800d07836 */ /* 0x000fe20000000000 */
[----:B--2---:R2:W-:Y:S04]  /*fac0*/  @P3 STG.E.U8 desc[UR20][R234.64], R217 ;  /* 0x000000d9ea003986 */ /* 0x0045e8000c101114 */
[----:B0-----:R-:W-:Y:S01]  /*fad0*/  ISETP.LT.AND P3, PT, R208, UR4, !P0 ;  /* 0x00000004d0007c0c */ /* 0x001fe2000c761270 */
[----:B------:R-:W0:Y:S01]  /*fae0*/  LDCU UR4, c[0x0][0x39c] ;  /* 0x00007380ff0477ac */ /* 0x000e220008000800 */
[----:B------:R-:W-:-:S04]  /*faf0*/  PRMT R208, R217, 0x9910, RZ ;  /* 0x00009910d9d07816 */ /* 0x000fc800000000ff */
[----:B------:R-:W-:Y:S01]  /*fb00*/  SHF.R.S32.HI R208, RZ, 0x8, R208 ;  /* 0x00000008ffd07819 */ /* 0x000fe200000114d0 */
[----:B--2---:R-:W2:Y:S04]  /*fb10*/  LDL.LU.64 R234, [R1+0xd8] ;  /* 0x0000d80001ea7983 */ /* 0x004ea80000300a00 */
[----:B------:R-:W2:Y:S04]  /*fb20*/  LDL.LU.64 R216, [R1+0xd0] ;  /* 0x0000d00001d87983 */ /* 0x000ea80000300a00 */
[----:B------:R0:W-:Y:S04]  /*fb30*/  @P5 STG.E.U8 desc[UR20][R244.64], R208 ;  /* 0x000000d0f4005986 */ /* 0x0001e8000c101114 */
[----:B0-----:R-:W2:Y:S01]  /*fb40*/  LDL.LU R244, [R1+0x2f8] ;  /* 0x0002f80001f47983 */ /* 0x001ea20000300800 */
[----:B------:R-:W-:-:S05]  /*fb50*/  VIADD R208, R0, 0x9 ;  /* 0x0000000900d07836 */ /* 0x000fca0000000000 */
[----:B------:R-:W-:Y:S01]  /*fb60*/  ISETP.LT.AND P5, PT, R208, UR4, !P0 ;  /* 0x00000004d0007c0c */ /* 0x000fe2000c7a1270 */
[----:B------:R-:W0:Y:S01]  /*fb70*/  LDCU UR4, c[0x0][0x39c] ;  /* 0x00007380ff0477ac */ /* 0x000e220008000800 */
[----:B------:R-:W-:Y:S01]  /*fb80*/  VIADD R208, R0, 0xa ;  /* 0x0000000a00d07836 */ /* 0x000fe20000000000 */
[----:B-----5:R5:W-:Y:S04]  /*fb90*/  @P2 STG.E.U8 desc[UR20][R222.64], R209 ;  /* 0x000000d1de002986 */ /* 0x020be8000c101114 */
[----:B-----5:R-:W5:Y:S01]  /*fba0*/  LDL.LU.64 R222, [R1+0xc8] ;  /* 0x0000c80001de7983 */ /* 0x020f620000300a00 */
[----:B0-----:R-:W-:Y:S01]  /*fbb0*/  ISETP.LT.AND P2, PT, R208, UR4, !P0 ;  /* 0x00000004d0007c0c */ /* 0x001fe2000c741270 */
[----:B------:R-:W0:Y:S01]  /*fbc0*/  LDCU UR4, c[0x0][0x39c] ;  /* 0x00007380ff0477ac */ /* 0x000e220008000800 */
[----:B------:R-:W-:-:S04]  /*fbd0*/  PRMT R208, R209, 0x9910, RZ ;  /* 0x00009910d1d07816 */ /* 0x000fc800000000ff */
[----:B------:R-:W-:-:S05]  /*fbe0*/  SHF.R.S32.HI R208, RZ, 0x8, R208 ;  /* 0x00000008ffd07819 */ /* 0x000fca00000114d0 */
[----:B------:R0:W-:Y:S04]  /*fbf0*/  @P1 STG.E.U8 desc[UR20][R226.64], R208 ;  /* 0x000000d0e2001986 */ /* 0x0001e8000c101114 */
[----:B0-----:R-:W3:Y:S01]  /*fc00*/  LDL.LU.64 R226, [R1+0x2f0] ;  /* 0x0002f00001e27983 */ /* 0x001ee20000300a00 */
[----:B------:R-:W-:-:S03]  /*fc10*/  VIADD R245, R0, 0xb ;  /* 0x0000000b00f57836 */ /* 0x000fc60000000000 */
[----:B------:R-:W4:Y:S02]  /*fc20*/  LDL.LU.64 R208, [R1+0xc0] ;  /* 0x0000c00001d07983 */ /* 0x000f240000300a00 */
[----:B------:R-:W-:Y:S01]  /*fc30*/  ISETP.LT.AND P1, PT, R245, UR4, !P0 ;  /* 0x00000004f5007c0c */ /* 0x000fe2000c721270 */
[----:B------:R-:W0:Y:S01]  /*fc40*/  LDCU UR4, c[0x0][0x39c] ;  /* 0x00007380ff0477ac */ /* 0x000e220008000800 */
[----:B--2---:R2:W-:Y:S02]  /*fc50*/  @P4 STG.E.U8 desc[UR20][R200.64], R244 ;  /* 0x000000f4c8004986 */ /* 0x0045e4000c101114 */
[----:B--2---:R-:W-:-:S05]  /*fc60*/  VIADD R200, R0, 0xc ;  /* 0x0000000c00c87836 */ /* 0x004fca0000000000 */
[----:B0-----:R-:W-:Y:S01]  /*fc70*/  ISETP.LT.AND P4, PT, R200, UR4, !P0 ;  /* 0x00000004c8007c0c */ /* 0x001fe2000c781270 */
[----:B------:R-:W0:Y:S01]  /*fc80*/  LDCU UR4, c[0x0][0x39c] ;  /* 0x00007380ff0477ac */ /* 0x000e220008000800 */
[----:B------:R-:W-:Y:S02]  /*fc90*/  PRMT R200, R244, 0x9910, RZ ;  /* 0x00009910f4c87816 */ /* 0x000fe400000000ff */
[----:B------:R-:W2:Y:S02]  /*fca0*/  LDL.LU.64 R244, [R1+0xb8] ;  /* 0x0000b80001f47983 */ /* 0x000ea40000300a00 */
[----:B------:R-:W-:-:S05]  /*fcb0*/  SHF.R.S32.HI R200, RZ, 0x8, R200 ;  /* 0x00000008ffc87819 */ /* 0x000fca00000114c8 */
[----:B------:R0:W-:Y:S02]  /*fcc0*/  @P6 STG.E.U8 desc[UR20][R234.64], R200 ;  /* 0x000000c8ea006986 */ /* 0x0001e4000c101114 */
[----:B0-----:R-:W-:Y:S02]  /*fcd0*/  VIADD R200, R0, 0xd ;  /* 0x0000000d00c87836 */ /* 0x001fe40000000000 */
[----:B------:R-:W2:Y:S03]  /*fce0*/  LDL.LU.64 R234, [R1+0xb0] ;  /* 0x0000b00001ea7983 */ /* 0x000ea60000300a00 */
[----:B------:R-:W-:Y:S01]  /*fcf0*/  ISETP.LT.AND P6, PT, R200, UR4, !P0 ;  /* 0x00000004c8007c0c */ /* 0x000fe2000c7c1270 */
[----:B------:R-:W0:Y:S01]  /*fd00*/  LDCU UR4, c[0x0][0x39c] ;  /* 0x00007380ff0477ac */ /* 0x000e220008000800 */
[----:B------:R-:W-:Y:S01]  /*fd10*/  VIADD R200, R0, 0xe ;  /* 0x0000000e00c87836 */ /* 0x000fe20000000000 */
[----:B---3--:R3:W-:Y:S04]  /*fd20*/  @P3 STG.E.U8 desc[UR20][R216.64], R226 ;  /* 0x000000e2d8003986 */ /* 0x0087e8000c101114 */
[----:B---3--:R-:W3:Y:S01]  /*fd30*/  LDL.LU.64 R216, [R1+0xa8] ;  /* 0x0000a80001d87983 */ /* 0x008ee20000300a00 */
[----:B0-----:R-:W-:Y:S01]  /*fd40*/  ISETP.LT.AND P3, PT, R200, UR4, !P0 ;  /* 0x00000004c8007c0c */ /* 0x001fe2000c761270 */
[----:B------:R-:W0:Y:S01]  /*fd50*/  LDCU UR4, c[0x0][0x39c] ;  /* 0x00007380ff0477ac */ /* 0x000e220008000800 */
[----:B------:R-:W-:-:S04]  /*fd60*/  PRMT R200, R226, 0x9910, RZ ;  /* 0x00009910e2c87816 */ /* 0x000fc800000000ff */
[----:B------:R-:W-:-:S05]  /*fd70*/  SHF.R.S32.HI R200, RZ, 0x8, R200 ;  /* 0x00000008ffc87819 */ /* 0x000fca00000114c8 */
[----:B-----5:R5:W-:Y:S02]  /*fd80*/  @P5 STG.E.U8 desc[UR20][R222.64], R200 ;  /* 0x000000c8de005986 */ /* 0x020be4000c101114 */
[----:B-----5:R-:W-:Y:S02]  /*fd90*/  VIADD R200, R0, 0xf ;  /* 0x0000000f00c87836 */ /* 0x020fe40000000000 */
[----:B------:R-:W5:Y:S03]  /*fda0*/  LDL.LU.64 R222, [R1+0xa0] ;  /* 0x0000a00001de7983 */ /* 0x000f660000300a00 */
[----:B0-----:R-:W-:Y:S01]  /*fdb0*/  ISETP.LT.AND P5, PT, R200, UR4, !P0 ;  /* 0x00000004c8007c0c */ /* 0x001fe2000c7a1270 */
[----:B------:R-:W0:Y:S01]  /*fdc0*/  LDCU UR4, c[0x0][0x39c] ;  /* 0x00007380ff0477ac */ /* 0x000e220008000800 */
[----:B----4-:R4:W-:Y:S01]  /*fdd0*/  @P2 STG.E.U8 desc[UR20][R208.64], R227 ;  /* 0x000000e3d0002986 */ /* 0x0109e2000c101114 */
[----:B------:R-:W-:Y:S01]  /*fde0*/  VIADD R200, R0, 0x10 ;  /* 0x0000001000c87836 */ /* 0x000fe20000000000 */
[----:B----4-:R-:W-:-:S04]  /*fdf0*/  PRMT R208, R227, 0x9910, RZ ;  /* 0x00009910e3d07816 */ /* 0x010fc800000000ff */
[----:B------:R-:W-:Y:S02]  /*fe00*/  SHF.R.S32.HI R209, RZ, 0x8, R208 ;  /* 0x00000008ffd17819 */ /* 0x000fe400000114d0 */
[----:B0-----:R-:W-:Y:S01]  /*fe10*/  ISETP.LT.AND P2, PT, R200, UR4, !P0 ;  /* 0x00000004c8007c0c */ /* 0x001fe2000c741270 */
[----:B------:R-:W0:Y:S01]  /*fe20*/  LDCU UR4, c[0x0][0x39c] ;  /* 0x00007380ff0477ac */ /* 0x000e220008000800 */
[----:B------:R-:W4:Y:S04]  /*fe30*/  LDL.LU.64 R200, [R1+0x98] ;  /* 0x0000980001c87983 */ /* 0x000f280000300a00 */
[----:B------:R-:W3:Y:S04]  /*fe40*/  LDL.LU.64 R226, [R1+0x90] ;  /* 0x0000900001e27983 */ /* 0x000ee80000300a00 */
[----:B--2---:R2:W-:Y:S04]  /*fe50*/  @P1 STG.E.U8 desc[UR20][R244.64], R209 ;  /* 0x000000d1f4001986 */ /* 0x0045e8000c101114 */
[----:B--2---:R-:W2:Y:S01]  /*fe60*/  LDL.LU R245, [R1+0x2e8] ;  /* 0x0002e80001f57983 */ /* 0x004ea20000300800 */
[----:B------:R-:W-:-:S05]  /*fe70*/  VIADD R208, R0, 0x11 ;  /* 0x0000001100d07836 */ /* 0x000fca0000000000 */
[----:B0-----:R-:W-:Y:S01]  /*fe80*/  ISETP.LT.AND P1, PT, R208, UR4, !P0 ;  /* 0x00000004d0007c0c */ /* 0x001fe2000c721270 */
[----:B------:R-:W0:Y:S01]  /*fe90*/  LDCU UR4, c[0x0][0x39c] ;  /* 0x00007380ff0477ac */ /* 0x000e220008000800 */
[----:B------:R-:W-:Y:S01]  /*fea0*/  VIADD R208, R0, 0x12 ;  /* 0x0000001200d07836 */ /* 0x000fe20000000000 */
[----:B--2---:R2:W-:Y:S04]  /*feb0*/  @P4 STG.E.U8 desc[UR20][R234.64], R245 ;  /* 0x000000f5ea004986 */ /* 0x0045e8000c101114 */
[----:B0-----:R-:W-:Y:S01]  /*fec0*/  ISETP.LT.AND P4, PT, R208, UR4, !P0 ;  /* 0x00000004d0007c0c */ /* 0x001fe2000c781270 */
[----:B------:R-:W0:Y:S01]  /*fed0*/  LDCU UR4, c[0x0][0x39c] ;  /* 0x00007380ff0477ac */ /* 0x000e220008000800 */
[----:B------:R-:W-:Y:S01]  /*fee0*/  PRMT R208, R245, 0x9910, RZ ;  /* 0x00009910f5d07816 */ /* 0x000fe200000000ff */
[----:B--2---:R-:W2:Y:S04]  /*fef0*/  LDL.LU.64 R234, [R1+0x88] ;  /* 0x0000880001ea7983 */ /* 0x004ea80000300a00 */
[----:B------:R-:W2:Y:S01]  /*ff00*/  LDL.LU.64 R244, [R1+0x80] ;  /* 0x0000800001f47983 */ /* 0x000ea20000300a00 */
[----:B------:R-:W-:Y:S01]  /*ff10*/  SHF.R.S32.HI R209, RZ, 0x8, R208 ;  /* 0x00000008ffd17819 */ /* 0x000fe200000114d0 */
[----:B------:R-:W-:-:S04]  /*ff20*/  VIADD R208, R0, 0x13 ;  /* 0x0000001300d07836 */ /* 0x000fc80000000000 */
[----:B---3--:R3:W-:Y:S01]  /*ff30*/  @P6 STG.E.U8 desc[UR20][R216.64], R209 ;  /* 0x000000d1d8006986 */ /* 0x0087e2000c101114 */
[----:B0-----:R-:W-:Y:S01]  /*ff40*/  ISETP.LT.AND P6, PT, R208, UR4, !P0 ;  /* 0x00000004d0007c0c */ /* 0x001fe2000c7c1270 */
[----:B------:R-:W0:Y:S01]  /*ff50*/  LDCU UR4, c[0x0][0x39c] ;  /* 0x00007380ff0477ac */ /* 0x000e220008000800 */
[----:B------:R-:W-:Y:S01]  /*ff60*/  VIADD R208, R0, 0x14 ;  /* 0x0000001400d07836 */ /* 0x000fe20000000000 */
[----:B-----5:R5:W-:Y:S04]  /*ff70*/  @P3 STG.E.U8 desc[UR20][R222.64], R230 ;  /* 0x000000e6de003986 */ /* 0x020be8000c101114 */
[----:B0-----:R-:W-:Y:S01]  /*ff80*/  ISETP.LT.AND P3, PT, R208, UR4, !P0 ;  /* 0x00000004d0007c0c */ /* 0x001fe2000c761270 */
[----:B------:R-:W0:Y:S01]  /*ff90*/  LDCU UR4, c[0x0][0x39c] ;  /* 0x00007380ff0477ac */ /* 0x000e220008000800 */
[----:B---3--:R-:W3:Y:S04]  /*ffa0*/  LDL.LU.64 R208, [R1+0x78] ;  /* 0x0000780001d07983 */ /* 0x008ee80000300a00 */
[----:B-----5:R-:W5:Y:S01]  /*ffb0*/  LDL.LU.64 R222, [R1+0x70] ;  /* 0x0000700001de7983 */ /* 0x020f620000300a00 */
[----:B------:R-:W-:-:S04]  /*ffc0*/  PRMT R216, R230, 0x9910, RZ ;  /* 0x00009910e6d87816 */ /* 0x000fc800000000ff */
[----:B------:R-:W-:Y:S01]  /*ffd0*/  SHF.R.S32.HI R217, RZ, 0x8, R216 ;  /* 0x00000008ffd97819 */ /* 0x000fe200000114d8 */
[----:B------:R-:W-:-:S04]  /*ffe0*/  VIADD R216, R0, 0x15 ;  /* 0x0000001500d87836 */ /* 0x000fc80000000000 */
[----:B----4-:R4:W-:Y:S01]  /*fff0*/  @P5 STG.E.U8 desc[UR20][R200.64], R217 ;  /* 0x000000d9c8005986 */ /* 0x0109e2000c101114 */
[----:B0-----:R-:W-:Y:S01]  /*10000*/  ISETP.LT.AND P5, PT, R216, UR4, !P0 ;  /* 0x00000004d8007c0c */ /* 0x001fe2000c7a1270 */
[----:B------:R-:W0:Y:S02]  /*10010*/  LDCU UR4, c[0x0][0x39c] ;  /* 0x00007380ff0477ac */ /* 0x000e240008000800 */
[----:B------:R1:W-:Y:S04]  /*10020*/  @P2 STG.E.U8 desc[UR20][R226.64], R231 ;  /* 0x000000e7e2002986 */ /* 0x0003e8000c101114 */
[----:B----4-:R-:W4:Y:S04]  /*10030*/  LDL.LU.64 R200, [R1+0x2e0] ;  /* 0x0002e00001c87983 */ /* 0x010f280000300a00 */
[----:B-1----:R-:W4:Y:S01]  /*10040*/  LDL.LU.64 R226, [R1+0x68] ;  /* 0x0000680001e27983 */ /* 0x002f220000300a00 */
[----:B------:R-:W-:-:S05]  /*10050*/  VIADD R216, R0, 0x16 ;  /* 0x0000001600d87836 */ /* 0x000fca0000000000 */
[----:B0-----:R-:W-:Y:S01]  /*10060*/  ISETP.LT.AND P2, PT, R216, UR4, !P0 ;  /* 0x00000004d8007c0c */ /* 0x001fe2000c741270 */
[----:B------:R-:W0:Y:S01]  /*10070*/  LDCU UR4, c[0x0][0x39c] ;  /* 0x00007380ff0477ac */ /* 0x000e220008000800 */
[----:B------:R-:W-:Y:S02]  /*10080*/  PRMT R216, R231, 0x9910, RZ ;  /* 0x00009910e7d87816 */ /* 0x000fe400000000ff */
[----:B------:R-:W4:Y:S02]  /*10090*/  LDL.LU.64 R230, [R1+0x60] ;  /* 0x0000600001e67983 */ /* 0x000f240000300a00 */
[----:B------:R-:W-:Y:S01]  /*100a0*/  SHF.R.S32.HI R217, RZ, 0x8, R216 ;  /* 0x00000008ffd97819 */ /* 0x000fe200000114d8 */
[----:B------:R-:W-:-:S04]  /*100b0*/  VIADD R216, R0, 0x17 ;  /* 0x0000001700d87836 */ /* 0x000fc80000000000 */
[----:B--2---:R-:W-:Y:S04]  /*100c0*/  @P1 STG.E.U8 desc[UR20][R234.64], R217 ;  /* 0x000000d9ea001986 */ /* 0x004fe8000c101114 */
[----:B------:R1:W-:Y:S04]  /*100d0*/  @P4 STG.E.U8 desc[UR20][R244.64], R238 ;  /* 0x000000eef4004986 */ /* 0x0003e8000c101114 */
[----:B-1----:R-:W2:Y:S01]  /*100e0*/  LDL.LU.64 R244, [R1+0x58] ;  /* 0x0000580001f47983 */ /* 0x002ea20000300a00 */
[----:B0-----:R-:W-:Y:S01]  /*100f0*/  ISETP.LT.AND P1, PT, R216, UR4, !P0 ;  /* 0x00000004d8007c0c */ /* 0x001fe2000c721270 */
[----:B------:R-:W0:Y:S01]  /*10100*/  LDCU UR4, c[0x0][0x39c] ;  /* 0x00007380ff0477ac */ /* 0x000e220008000800 */
[----:B------:R-:W-:Y:S01]  /*10110*/  VIADD R216, R0, 0x18 ;  /* 0x0000001800d87836 */ /* 0x000fe20000000000 */
[----:B------:R-:W2:Y:S04]  /*10120*/  LDL.LU.64 R234, [R1+0x50] ;  /* 0x0000500001ea7983 */ /* 0x000ea80000300a00 */
[----:B0-----:R-:W-:Y:S01]  /*10130*/  ISETP.LT.AND P4, PT, R216, UR4, !P0 ;  /* 0x00000004d8007c0c */ /* 0x001fe2000c781270 */
[----:B------:R-:W0:Y:S01]  /*10140*/  LDCU UR4, c[0x0][0x39c] ;  /* 0x00007380ff0477ac */ /* 0x000e220008000800 */
[----:B------:R-:W-:-:S04]  /*10150*/  PRMT R216, R238, 0x9910, RZ ;  /* 0x00009910eed87816 */ /* 0x000fc800000000ff */
[----:B------:R-:W-:Y:S01]  /*10160*/  SHF.R.S32.HI R217, RZ, 0x8, R216 ;  /* 0x00000008ffd97819 */ /* 0x000fe200000114d8 */
[----:B------:R-:W-:-:S04]  /*10170*/  VIADD R216, R0, 0x19 ;  /* 0x0000001900d87836 */ /* 0x000fc80000000000 */
[----:B---3--:R1:W-:Y:S01]  /*10180*/  @P6 STG.E.U8 desc[UR20][R208.64], R217 ;  /* 0x000000d9d0006986 */ /* 0x0083e2000c101114 */
[----:B0-----:R-:W-:Y:S01]  /*10190*/  ISETP.LT.AND P6, PT, R216, UR4, !P0 ;  /* 0x00000004d8007c0c */ /* 0x001fe2000c7c1270 */
[----:B------:R-:W0:Y:S01]  /*101a0*/  LDCU UR4, c[0x0][0x39c] ;  /* 0x00007380ff0477ac */ /* 0x000e220008000800 */
[----:B------:R-:W-:Y:S01]  /*101b0*/  VIADD R216, R0, 0x1a ;  /* 0x0000001a00d87836 */ /* 0x000fe20000000000 */
[----:B-----5:R3:W-:Y:S04]  /*101c0*/  @P3 STG.E.U8 desc[UR20][R222.64], R239 ;  /* 0x000000efde003986 */ /* 0x0207e8000c101114 */
[----:B-1----:R-:W5:Y:S01]  /*101d0*/  LDL.LU.64 R208, [R1+0x2d8] ;  /* 0x0002d80001d07983 */ /* 0x002f620000300a00 */
[----:B0-----:R-:W-:Y:S01]  /*101e0*/  ISETP.LT.AND P3, PT, R216, UR4, !P0 ;  /* 0x00000004d8007c0c */ /* 0x001fe2000c761270 */
[----:B------:R-:W0:Y:S02]  /*101f0*/  LDCU UR4, c[0x0][0x39c] ;  /* 0x00007380ff0477ac */ /* 0x000e240008000800 */
[----:B------:R-:W5:Y:S01]  /*10200*/  LDL.LU.64 R216, [R1+0x48] ;  /* 0x0000480001d87983 */ /* 0x000f620000300a00 */
[----:B---3--:R-:W-:-:S03]  /*10210*/  PRMT R222, R239, 0x9910, RZ ;  /* 0x00009910efde7816 */ /* 0x008fc600000000ff */
[----:B------:R-:W3:Y:S01]  /*10220*/  LDL.LU.64 R238, [R1+0x40] ;  /* 0x0000400001ee7983 */ /* 0x000ee20000300a00 */
[----:B------:R-:W-:Y:S01]  /*10230*/  SHF.R.S32.HI R223, RZ, 0x8, R222 ;  /* 0x00000008ffdf7819 */ /* 0x000fe200000114de */
[----:B------:R-:W-:-:S04]  /*10240*/  VIADD R222, R0, 0x1b ;  /* 0x0000001b00de7836 */ /* 0x000fc80000000000 */
[----:B----4-:R1:W-:Y:S01]  /*10250*/  @P5 STG.E.U8 desc[UR20][R226.64], R223 ;  /* 0x000000dfe2005986 */ /* 0x0103e2000c101114 */
[----:B0-----:R-:W-:Y:S01]  /*10260*/  ISETP.LT.AND P5, PT, R222, UR4, !P0 ;  /* 0x00000004de007c0c */ /* 0x001fe2000c7a1270 */
[----:B------:R-:W0:Y:S01]  /*10270*/  LDCU UR4, c[0x0][0x39c] ;  /* 0x00007380ff0477ac */ /* 0x000e220008000800 */
[----:B------:R-:W-:Y:S01]  /*10280*/  VIADD R222, R0, 0x1c ;  /* 0x0000001c00de7836 */ /* 0x000fe20000000000 */
[----:B------:R-:W-:Y:S01]  /*10290*/  @P2 STG.E.U8 desc[UR20][R230.64], R240 ;  /* 0x000000f0e6002986 */ /* 0x000fe2000c101114 */
[----:B-1----:R-:W-:-:S03]  /*102a0*/  PRMT R226, R240, 0x9910, RZ ;  /* 0x00009910f0e27816 */ /* 0x002fc600000000ff */
[----:B0-----:R-:W-:Y:S01]  /*102b0*/  ISETP.LT.AND P2, PT, R222, UR4, !P0 ;  /* 0x00000004de007c0c */ /* 0x001fe2000c741270 */
[----:B------:R-:W0:Y:S01]  /*102c0*/  LDCU UR4, c[0x0][0x39c] ;  /* 0x00007380ff0477ac */ /* 0x000e220008000800 */
[----:B------:R-:W4:Y:S01]  /*102d0*/  LDL.LU.64 R222, [R1+0x38] ;  /* 0x0000380001de7983 */ /* 0x000f220000300a00 */
[----:B------:R-:W-:Y:S01]  /*102e0*/  SHF.R.S32.HI R227, RZ, 0x8, R226 ;  /* 0x00000008ffe37819 */ /* 0x000fe200000114e2 */
[----:B------:R-:W-:-:S04]  /*102f0*/  VIADD R226, R0, 0x1d ;  /* 0x0000001d00e27836 */ /* 0x000fc80000000000 */
[----:B--2---:R1:W-:Y:S04]  /*10300*/  @P1 STG.E.U8 desc[UR20][R244.64], R227 ;  /* 0x000000e3f4001986 */ /* 0x0043e8000c101114 */
[----:B-1----:R-:W2:Y:S01]  /*10310*/  LDL.LU.64 R244, [R1+0x30] ;  /* 0x0000300001f47983 */ /* 0x002ea20000300a00 */
[----:B0-----:R-:W-:Y:S01]  /*10320*/  ISETP.LT.AND P1, PT, R226, UR4, !P0 ;  /* 0x00000004e2007c0c */ /* 0x001fe2000c721270 */
[----:B------:R-:W0:Y:S01]  /*10330*/  LDCU UR4, c[0x0][0x39c] ;  /* 0x00007380ff0477ac */ /* 0x000e220008000800 */
[----:B------:R-:W-:Y:S01]  /*10340*/  VIADD R226, R0, 0x1e ;  /* 0x0000001e00e27836 */ /* 0x000fe20000000000 */
[----:B------:R1:W-:Y:S01]  /*10350*/  @P4 STG.E.U8 desc[UR20][R234.64], R242 ;  /* 0x000000f2ea004986 */ /* 0x0003e2000c101114 */
[----:B------:R-:W-:-:S03]  /*10360*/  PRMT R230, R242, 0x9910, RZ ;  /* 0x00009910f2e67816 */ /* 0x000fc600000000ff */
[----:B0-----:R-:W-:Y:S01]  /*10370*/  ISETP.LT.AND P4, PT, R226, UR4, !P0 ;  /* 0x00000004e2007c0c */ /* 0x001fe2000c781270 */
[----:B------:R-:W0:Y:S01]  /*10380*/  LDCU UR4, c[0x0][0x39c] ;  /* 0x00007380ff0477ac */ /* 0x000e220008000800 */
[----:B------:R-:W2:Y:S01]  /*10390*/  LDL.LU.64 R226, [R1+0x28] ;  /* 0x0000280001e27983 */ /* 0x000ea20000300a00 */
[----:B-1----:R-:W-:Y:S01]  /*103a0*/  SHF.R.S32.HI R235, RZ, 0x8, R230 ;  /* 0x00000008ffeb7819 */ /* 0x002fe200000114e6 */
[----:B------:R-:W-:Y:S02]  /*103b0*/  VIADD R234, R0, 0x1f ;  /* 0x0000001f00ea7836 */ /* 0x000fe40000000000 */
[----:B------:R-:W2:Y:S04]  /*103c0*/  LDL.LU.64 R230, [R1+0x20] ;  /* 0x0000200001e67983 */ /* 0x000ea80000300a00 */
[----:B-----5:R1:W-:Y:S01]  /*103d0*/  @P6 STG.E.U8 desc[UR20][R216.64], R235 ;  /* 0x000000ebd8006986 */ /* 0x0203e2000c101114 */
[----:B0-----:R-:W-:Y:S01]  /*103e0*/  ISETP.LT.AND P6, PT, R234, UR4, !P0 ;  /* 0x00000004ea007c0c */ /* 0x001fe2000c7c1270 */
[----:B------:R-:W0:Y:S01]  /*103f0*/  LDCU UR4, c[0x0][0x39c] ;  /* 0x00007380ff0477ac */ /* 0x000e220008000800 */
[----:B------:R-:W-:Y:S01]  /*10400*/  VIADD R234, R0, 0x20 ;  /* 0x0000002000ea7836 */ /* 0x000fe20000000000 */
[----:B---3--:R3:W-:Y:S04]  /*10410*/  @P3 STG.E.U8 desc[UR20][R238.64], R243 ;  /* 0x000000f3ee003986 */ /* 0x0087e8000c101114 */
[----:B-1----:R-:W5:Y:S01]  /*10420*/  LDL.LU.64 R216, [R1+0x2d0] ;  /* 0x0002d00001d87983 */ /* 0x002f620000300a00 */
[----:B0-----:R-:W-:Y:S01]  /*10430*/  ISETP.LT.AND P3, PT, R234, UR4, !P0 ;  /* 0x00000004ea007c0c */ /* 0x001fe2000c761270 */
[----:B------:R-:W0:Y:S02]  /*10440*/  LDCU UR4, c[0x0][0x39c] ;  /* 0x00007380ff0477ac */ /* 0x000e240008000800 */
[----:B------:R-:W5:Y:S01]  /*10450*/  LDL.LU.64 R234, [R1+0x18] ;  /* 0x0000180001ea7983 */ /* 0x000f620000300a00 */
[----:B---3--:R-:W-:-:S05]  /*10460*/  PRMT R238, R243, 0x9910, RZ ;  /* 0x00009910f3ee7816 */ /* 0x008fca00000000ff */
[----:B------:R-:W-:Y:S02]  /*10470*/  IMAD.MOV.U32 R240, RZ, RZ, R238 ;  /* 0x000000fffff07224 */ /* 0x000fe400078e00ee */
[----:B------:R-:W3:Y:S03]  /*10480*/  LDL.LU.64 R238, [R1+0x10] ;  /* 0x0000100001ee7983 */ /* 0x000ee60000300a00 */
[----:B------:R-:W-:-:S05]  /*10490*/  SHF.R.S32.HI R242, RZ, 0x8, R240 ;  /* 0x00000008fff27819 */ /* 0x000fca00000114f0 */
[----:B----4-:R1:W-:Y:S04]  /*104a0*/  @P5 STG.E.U8 desc[UR20][R222.64], R242 ;  /* 0x000000f2de005986 */ /* 0x0103e8000c101114 */
[----:B-1----:R-:W4:Y:S04]  /*104b0*/  LDL.LU.64 R222, [R1+0x2c8] ;  /* 0x0002c80001de7983 */ /* 0x002f280000300a00 */
[----:B------:R-:W4:Y:S01]  /*104c0*/  LDL.LU.64 R242, [R1+0x8] ;  /* 0x0000080001f27983 */ /* 0x000f220000300a00 */
[----:B------:R-:W-:-:S05]  /*104d0*/  VIADD R240, R0, 0x21 ;  /* 0x0000002100f07836 */ /* 0x000fca0000000000 */
[----:B0-----:R-:W-:Y:S01]  /*104e0*/  ISETP.LT.AND P5, PT, R240, UR4, !P0 ;  /* 0x00000004f0007c0c */ /* 0x001fe2000c7a1270 */
[----:B------:R-:W0:Y:S01]  /*104f0*/  LDCU UR4, c[0x0][0x39c] ;  /* 0x00007380ff0477ac */ /* 0x000e220008000800 */
[----:B------:R-:W-:Y:S01]  /*10500*/  VIADD R240, R0, 0x22 ;  /* 0x0000002200f07836 */ /* 0x000fe20000000000 */
[----:B--2---:R1:W-:Y:S04]  /*10510*/  @P2 STG.E.U8 desc[UR20][R244.64], R248 ;  /* 0x000000f8f4002986 */ /* 0x0043e8000c101114 */
[----:B-1----:R-:W2:Y:S01]  /*10520*/  LDL.LU.64 R244, [R1] ;  /* 0x0000000001f47983 */ /* 0x002ea20000300a00 */
[----:B0-----:R-:W-:Y:S01]  /*10530*/  ISETP.LT.AND P2, PT, R240, UR4, !P0 ;  /* 0x00000004f0007c0c */ /* 0x001fe2000c741270 */
[----:B------:R-:W0:Y:S01]  /*10540*/  LDCU UR4, c[0x0][0x39c] ;  /* 0x00007380ff0477ac */ /* 0x000e220008000800 */
[----:B------:R-:W-:Y:S01]  /*10550*/  PRMT R240, R248, 0x9910, RZ ;  /* 0x00009910f8f07816 */ /* 0x000fe200000000ff */
[----:B------:R-:W-:-:S03]  /*10560*/  VIADD R248, R0, 0x23 ;  /* 0x0000002300f87836 */ /* 0x000fc60000000000 */
[----:B------:R-:W-:-:S05]  /*10570*/  SHF.R.S32.HI R240, RZ, 0x8, R240 ;  /* 0x00000008fff07819 */ /* 0x000fca00000114f0 */
[----:B------:R1:W-:Y:S01]  /*10580*/  @P1 STG.E.U8 desc[UR20][R226.64], R240 ;  /* 0x000000f0e2001986 */ /* 0x0003e2000c101114 */
[----:B0-----:R-:W-:Y:S01]  /*10590*/  ISETP.LT.AND P1, PT, R248, UR4, !P0 ;  /* 0x00000004f8007c0c */ /* 0x001fe2000c721270 */
[----:B------:R-:W0:Y:S01]  /*105a0*/  LDCU UR4, c[0x0][0x39c] ;  /* 0x00007380ff0477ac */ /* 0x000e220008000800 */
[----:B------:R-:W-:Y:S01]  /*105b0*/  VIADD R248, R0, 0x24 ;  /* 0x0000002400f87836 */ /* 0x000fe20000000000 */
[----:B------:R0:W-:Y:S04]  /*105c0*/  @P4 STG.E.U8 desc[UR20][R230.64], R251 ;  /* 0x000000fbe6004986 */ /* 0x0001e8000c101114 */
[----:B-1----:R-:W2:Y:S04]  /*105d0*/  LDL.LU.64 R226, [R1+0x2c0] ;  /* 0x0002c00001e27983 */ /* 0x002ea80000300a00 */
[----:B------:R-:W2:Y:S04]  /*105e0*/  LDL.LU R240, [R1+0x2b8] ;  /* 0x0002b80001f07983 */ /* 0x000ea80000300800 */
[----:B0-----:R-:W2:Y:S01]  /*105f0*/  LDL.LU.64 R230, [R1+0x2b0] ;  /* 0x0002b00001e67983 */ /* 0x001ea20000300a00 */
[----:B------:R-:W-:Y:S01]  /*10600*/  ISETP.LT.AND P4, PT, R248, UR4, !P0 ;  /* 0x00000004f8007c0c */ /* 0x000fe2000c781270 */
[----:B------:R-:W0:Y:S01]  /*10610*/  LDCU UR4, c[0x0][0x39c] ;  /* 0x00007380ff0477ac */ /* 0x000e220008000800 */
[----:B------:R-:W-:Y:S01]  /*10620*/  PRMT R248, R251, 0x9910, RZ ;  /* 0x00009910fbf87816 */ /* 0x000fe200000000ff */
[----:B------:R-:W-:-:S03]  /*10630*/  VIADD R251, R0, 0x25 ;  /* 0x0000002500fb7836 */ /* 0x000fc60000000000 */
[----:B------:R-:W-:-:S05]  /*10640*/  SHF.R.S32.HI R248, RZ, 0x8, R248 ;  /* 0x00000008fff87819 */ /* 0x000fca00000114f8 */
[----:B-----5:R1:W-:Y:S01]  /*10650*/  @P6 STG.E.U8 desc[UR20][R234.64], R248 ;  /* 0x000000f8ea006986 */ /* 0x0203e2000c101114 */
[----:B0-----:R-:W-:Y:S01]  /*10660*/  ISETP.LT.AND P6, PT, R251, UR4, !P0 ;  /* 0x00000004fb007c0c */ /* 0x001fe2000c7c1270 */
[----:B------:R-:W0:Y:S01]  /*10670*/  LDCU UR4, c[0x0][0x39c] ;  /* 0x00007380ff0477ac */ /* 0x000e220008000800 */
[----:B------:R-:W-:Y:S01]  /*10680*/  VIADD R251, R0, 0x26 ;  /* 0x0000002600fb7836 */ /* 0x000fe20000000000 */
[----:B---3--:R3:W-:Y:S04]  /*10690*/  @P3 STG.E.U8 desc[UR20][R238.64], R250 ;  /* 0x000000faee003986 */ /* 0x0087e8000c101114 */
[----:B-1----:R-:W5:Y:S04]  /*106a0*/  LDL.LU.64 R234, [R1+0x2a8] ;  /* 0x0002a80001ea7983 */ /* 0x002f680000300a00 */
[----:B------:R-:W5:Y:S01]  /*106b0*/  LDL.LU R248, [R1+0x2a0] ;  /* 0x0002a00001f87983 */ /* 0x000f620000300800 */
[----:B0-----:R-:W-:Y:S01]  /*106c0*/  ISETP.LT.AND P3, PT, R251, UR4, !P0 ;  /* 0x00000004fb007c0c */ /* 0x001fe2000c761270 */
[----:B------:R-:W0:Y:S01]  /*106d0*/  LDCU UR4, c[0x0][0x39c] ;  /* 0x00007380ff0477ac */ /* 0x000e220008000800 */
[----:B---3--:R-:W-:Y:S01]  /*106e0*/  PRMT R250, R250, 0x9910, RZ ;  /* 0x00009910fafa7816 */ /* 0x008fe200000000ff */
[----:B------:R-:W-:Y:S01]  /*106f0*/  VIADD R251, R0, 0x27 ;  /* 0x0000002700fb7836 */ /* 0x000fe20000000000 */
[----:B------:R-:W3:Y:S02]  /*10700*/  LDL.LU.64 R238, [R1+0x298] ;  /* 0x0002980001ee7983 */ /* 0x000ee40000300a00 */
[----:B------:R-:W-:-:S05]  /*10710*/  SHF.R.S32.HI R250, RZ, 0x8, R250 ;  /* 0x00000008fffa7819 */ /* 0x000fca00000114fa */
[----:B----4-:R1:W-:Y:S01]  /*10720*/  @P5 STG.E.U8 desc[UR20][R242.64], R250 ;  /* 0x000000faf2005986 */ /* 0x0103e2000c101114 */
[----:B0-----:R-:W-:Y:S01]  /*10730*/  ISETP.LT.AND P5, PT, R251, UR4, !P0 ;  /* 0x00000004fb007c0c */ /* 0x001fe2000c7a1270 */
[----:B------:R-:W0:Y:S01]  /*10740*/  LDCU UR4, c[0x0][0x39c] ;  /* 0x00007380ff0477ac */ /* 0x000e220008000800 */
[----:B------:R-:W-:Y:S01]  /*10750*/  VIADD R251, R0, 0x28 ;  /* 0x0000002800fb7836 */ /* 0x000fe20000000000 */
[----:B-1----:R-:W4:Y:S04]  /*10760*/  LDL.LU.64 R242, [R1+0x290] ;  /* 0x0002900001f27983 */ /* 0x002f280000300a00 */
[----:B------:R-:W3:Y:S04]  /*10770*/  LDL.LU R250, [R1+0x288] ;  /* 0x0002880001fa7983 */ /* 0x000ee80000300800 */
[----:B--2---:R1:W-:Y:S01]  /*10780*/  @P2 STG.E.U8 desc[UR20][R244.64], R249 ;  /* 0x000000f9f4002986 */ /* 0x0043e2000c101114 */
[----:B0-----:R-:W-:Y:S01]  /*10790*/  ISETP.LT.AND P2, PT, R251, UR4, !P0 ;  /* 0x00000004fb007c0c */ /* 0x001fe2000c741270 */
[----:B------:R-:W0:Y:S02]  /*107a0*/  LDCU UR4, c[0x0][0x39c] ;  /* 0x00007380ff0477ac */ /* 0x000e240008000800 */
[----:B-1----:R-:W2:Y:S04]  /*107b0*/  LDL.LU.64 R244, [R1+0x280] ;  /* 0x0002800001f47983 */ /* 0x002ea80000300a00 */
[----:B------:R-:W3:Y:S01]  /*107c0*/  LDL.LU R251, [R1+0x278] ;  /* 0x0002780001fb7983 */ /* 0x000ee20000300800 */
[----:B------:R-:W-:-:S04]  /*107d0*/  PRMT R249, R249, 0x9910, RZ ;  /* 0x00009910f9f97816 */ /* 0x000fc800000000ff */
[----:B------:R-:W-:-:S05]  /*107e0*/  SHF.R.S32.HI R249, RZ, 0x8, R249 ;  /* 0x00000008fff97819 */ /* 0x000fca00000114f9 */
[----:B---3--:R1:W-:Y:S04]  /*107f0*/  @P1 STG.E.U8 desc[UR20][R250.64], R249 ;  /* 0x000000f9fa001986 */ /* 0x0083e8000c101114 */
[----:B-1----:R-:W5:Y:S01]  /*10800*/  LDL.LU R249, [R1+0x274] ;  /* 0x0002740001f97983 */ /* 0x002f620000300800 */
[----:B------:R-:W-:-:S05]  /*10810*/  VIADD R251, R0, 0x29 ;  /* 0x0000002900fb7836 */ /* 0x000fca0000000000 */
[----:B0-----:R-:W-:Y:S01]  /*10820*/  ISETP.LT.AND P1, PT, R251, UR4, !P0 ;  /* 0x00000004fb007c0c */ /* 0x001fe2000c721270 */
[----:B------:R-:W0:Y:S01]  /*10830*/  LDCU UR4, c[0x0][0x39c] ;  /* 0x00007380ff0477ac */ /* 0x000e220008000800 */
[----:B------:R-:W-:Y:S01]  /*10840*/  VIADD R250, R0, 0x2a ;  /* 0x0000002a00fa7836 */ /* 0x000fe20000000000 */
[----:B-----5:R1:W-:Y:S02]  /*10850*/  @P4 STG.E.U8 desc[UR20][R248.64], R241 ;  /* 0x000000f1f8004986 */ /* 0x0203e4000c101114 */
[----:B-1----:R-:W-:Y:S02]  /*10860*/  PRMT R248, R241, 0x9910, RZ ;  /* 0x00009910f1f87816 */ /* 0x002fe400000000ff */
[----:B------:R-:W3:Y:S01]  /*10870*/  LDL.LU R241, [R1+0x270] ;  /* 0x0002700001f17983 */ /* 0x000ee20000300800 */
[----:B0-----:R-:W-:Y:S01]  /*10880*/  ISETP.LT.AND P4, PT, R250, UR4, !P0 ;  /* 0x00000004fa007c0c */ /* 0x001fe2000c781270 */
[----:B------:R-:W0:Y:S01]  /*10890*/  LDCU UR4, c[0x0][0x39c] ;  /* 0x00007380ff0477ac */ /* 0x000e220008000800 */
[----:B------:R-:W-:Y:S01]  /*108a0*/  SHF.R.S32.HI R248, RZ, 0x8, R248 ;  /* 0x00000008fff87819 */ /* 0x000fe200000114f8 */
[----:B------:R-:W-:-:S04]  /*108b0*/  VIADD R249, R0, 0x2b ;  /* 0x0000002b00f97836 */ /* 0x000fc80000000000 */
[----:B--2---:R1:W-:Y:S01]  /*108c0*/  @P6 STG.E.U8 desc[UR20][R244.64], R248 ;  /* 0x000000f8f4006986 */ /* 0x0043e2000c101114 */
[----:B0-----:R-:W-:Y:S01]  /*108d0*/  ISETP.LT.AND P6, PT, R249, UR4, !P0 ;  /* 0x00000004f9007c0c */ /* 0x001fe2000c7c1270 */
[----:B------:R-:W0:Y:S01]  /*108e0*/  LDCU UR4, c[0x0][0x39c] ;  /* 0x00007380ff0477ac */ /* 0x000e220008000800 */
[----:B-1----:R-:W-:Y:S01]  /*108f0*/  VIADD R244, R0, 0x2c ;  /* 0x0000002c00f47836 */ /* 0x002fe20000000000 */
[----:B----4-:R1:W-:Y:S04]  /*10900*/  @P3 STG.E.U8 desc[UR20][R242.64], R237 ;  /* 0x000000edf2003986 */ /* 0x0103e8000c101114 */
[----:B0-----:R-:W-:Y:S01]  /*10910*/  ISETP.LT.AND P3, PT, R244, UR4, !P0 ;  /* 0x00000004f4007c0c */ /* 0x001fe2000c761270 */
[----:B------:R-:W0:Y:S01]  /*10920*/  LDCU UR4, c[0x0][0x39c] ;  /* 0x00007380ff0477ac */ /* 0x000e220008000800 */
[----:B-1----:R-:W-:-:S02]  /*10930*/  PRMT R242, R237, 0x9910, RZ ;  /* 0x00009910edf27816 */ /* 0x002fc400000000ff */
[----:B------:R-:W2:Y:S01]  /*10940*/  LDL.LU R237, [R1+0x26c] ;  /* 0x00026c0001ed7983 */ /* 0x000ea20000300800 */
[----:B------:R-:W-:Y:S01]  /*10950*/  VIADD R243, R0, 0x2d ;  /* 0x0000002d00f37836 */ /* 0x000fe20000000000 */
[----:B------:R-:W-:-:S05]  /*10960*/  SHF.R.S32.HI R242, RZ, 0x8, R242 ;  /* 0x00000008fff27819 */ /* 0x000fca00000114f2 */
[----:B---3--:R-:W-:Y:S01]  /*10970*/  @P5 STG.E.U8 desc[UR20][R240.64], R242 ;  /* 0x000000f2f0005986 */ /* 0x008fe2000c101114 */
[----:B0-----:R-:W-:Y:S01]  /*10980*/  ISETP.LT.AND P5, PT, R243, UR4, !P0 ;  /* 0x00000004f3007c0c */ /* 0x001fe2000c7a1270 */
[----:B------:R-:W0:Y:S01]  /*10990*/  LDCU UR4, c[0x0][0x39c] ;  /* 0x00007380ff0477ac */ /* 0x000e220008000800 */
[----:B------:R-:W-:Y:S01]  /*109a0*/  PRMT R243, R233, 0x9910, RZ ;  /* 0x00009910e9f37816 */ /* 0x000fe200000000ff */
[----:B------:R1:W-:Y:S04]  /*109b0*/  @P2 STG.E.U8 desc[UR20][R238.64], R233 ;  /* 0x000000e9ee002986 */ /* 0x0003e8000c101114 */
[----:B-1----:R-:W3:Y:S01]  /*109c0*/  LDL.LU R233, [R1+0x268] ;  /* 0x0002680001e97983 */ /* 0x002ee20000300800 */
[----:B------:R-:W-:-:S05]  /*109d0*/  VIADD R240, R0, 0x2e ;  /* 0x0000002e00f07836 */ /* 0x000fca0000000000 */
[----:B0-----:R-:W-:Y:S01]  /*109e0*/  ISETP.LT.AND P2, PT, R240, UR4, !P0 ;  /* 0x00000004f0007c0c */ /* 0x001fe2000c741270 */
[----:B------:R-:W0:Y:S01]  /*109f0*/  LDCU UR4, c[0x0][0x39c] ;  /* 0x00007380ff0477ac */ /* 0x000e220008000800 */
[----:B------:R-:W-:Y:S01]  /*10a00*/  SHF.R.S32.HI R238, RZ, 0x8, R243 ;  /* 0x00000008ffee7819 */ /* 0x000fe200000114f3 */
[----:B------:R-:W-:-:S04]  /*10a10*/  VIADD R239, R0, 0x2f ;  /* 0x0000002f00ef7836 */ /* 0x000fc80000000000 */
[----:B--2---:R-:W-:Y:S01]  /*10a20*/  @P1 STG.E.U8 desc[UR20][R236.64], R238 ;  /* 0x000000eeec001986 */ /* 0x004fe2000c101114 */
[----:B0-----:R-:W-:Y:S01]  /*10a30*/  ISETP.LT.AND P1, PT, R239, UR4, !P0 ;  /* 0x00000004ef007c0c */ /* 0x001fe2000c721270 */
[----:B------:R-:W0:Y:S01]  /*10a40*/  LDCU UR4, c[0x0][0x39c] ;  /* 0x00007380ff0477ac */ /* 0x000e220008000800 */
[----:B------:R-:W-:-:S04]  /*10a50*/  PRMT R239, R229, 0x9910, RZ ;  /* 0x00009910e5ef7816 */ /* 0x000fc800000000ff */
[----:B------:R-:W-:Y:S01]  /*10a60*/  SHF.R.S32.HI R239, RZ, 0x8, R239 ;  /* 0x00000008ffef7819 */ /* 0x000fe200000114ef */
[----:B------:R1:W-:Y:S04]  /*10a70*/  @P4 STG.E.U8 desc[UR20][R234.64], R229 ;  /* 0x000000e5ea004986 */ /* 0x0003e8000c101114 */
[----:B-1----:R-:W2:Y:S01]  /*10a80*/  LDL.LU R229, [R1+0x264] ;  /* 0x0002640001e57983 */ /* 0x002ea20000300800 */
[----:B------:R-:W-:-:S03]  /*10a90*/  PRMT R235, R225, 0x9910, RZ ;  /* 0x00009910e1eb7816 */ /* 0x000fc600000000ff */
[----:B---3--:R-:W-:Y:S04]  /*10aa0*/  @P6 STG.E.U8 desc[UR20][R232.64], R239 ;  /* 0x000000efe8006986 */ /* 0x008fe8000c101114 */
[----:B------:R1:W-:Y:S04]  /*10ab0*/  @P3 STG.E.U8 desc[UR20][R230.64], R225 ;  /* 0x000000e1e6003986 */ /* 0x0003e8000c101114 */
[----:B-1----:R-:W3:Y:S01]  /*10ac0*/  LDL.LU R225, [R1+0x260] ;  /* 0x0002600001e17983 */ /* 0x002ee20000300800 */
[----:B------:R-:W-:Y:S01]  /*10ad0*/  VIADD R240, R0, 0x30 ;  /* 0x0000003000f07836 */ /* 0x000fe20000000000 */
[----:B------:R-:W-:-:S04]  /*10ae0*/  PRMT R231, R221, 0x9910, RZ ;  /* 0x00009910dde77816 */ /* 0x000fc800000000ff */
[----:B0-----:R-:W-:Y:S01]  /*10af0*/  ISETP.LT.AND P4, PT, R240, UR4, !P0 ;  /* 0x00000004f0007c0c */ /* 0x001fe2000c781270 */
[----:B------:R-:W0:Y:S01]  /*10b00*/  LDCU UR4, c[0x0][0x39c] ;  /* 0x00007380ff0477ac */ /* 0x000e220008000800 */
[----:B------:R-:W-:Y:S02]  /*10b10*/  SHF.R.S32.HI R235, RZ, 0x8, R235 ;  /* 0x00000008ffeb7819 */ /* 0x000fe400000114eb */
[----:B------:R-:W-:-:S03]  /*10b20*/  SHF.R.S32.HI R231, RZ, 0x8, R231 ;  /* 0x00000008ffe77819 */ /* 0x000fc600000114e7 */
[----:B--2---:R-:W-:Y:S04]  /*10b30*/  @P5 STG.E.U8 desc[UR20][R228.64], R235 ;  /* 0x000000ebe4005986 */ /* 0x004fe8000c101114 */
[----:B------:R1:W-:Y:S04]  /*10b40*/  @P2 STG.E.U8 desc[UR20][R226.64], R221 ;  /* 0x000000dde2002986 */ /* 0x0003e8000c101114 */
[----:B-1----:R-:W2:Y:S01]  /*10b50*/  LDL.LU R221, [R1+0x25c] ;  /* 0x00025c0001dd7983 */ /* 0x002ea20000300800 */
[----:B------:R-:W-:Y:S01]  /*10b60*/  PRMT R227, R213, 0x9910, RZ ;  /* 0x00009910d5e37816 */ /* 0x000fe200000000ff */
[----:B------:R-:W-:-:S05]  /*10b70*/  VIADD R240, R0, 0x31 ;  /* 0x0000003100f07836 */ /* 0x000fca0000000000 */
[----:B0-----:R-:W-:Y:S01]  /*10b80*/  ISETP.LT.AND P6, PT, R240, UR4, !P0 ;  /* 0x00000004f0007c0c */ /* 0x001fe2000c7c1270 */
[----:B------:R-:W0:Y:S01]  /*10b90*/  LDCU UR4, c[0x0][0x39c] ;  /* 0x00007380ff0477ac */ /* 0x000e220008000800 */
[----:B---3--:R-:W-:Y:S04]  /*10ba0*/  @P1 STG.E.U8 desc[UR20][R224.64], R231 ;  /* 0x000000e7e0001986 */ /* 0x008fe8000c101114 */
[----:B------:R1:W-:Y:S04]  /*10bb0*/  @P4 STG.E.U8 desc[UR20][R222.64], R213 ;  /* 0x000000d5de004986 */ /* 0x0003e8000c101114 */
[----:B-1----:R-:W3:Y:S01]  /*10bc0*/  LDL.LU R213, [R1+0x258] ;  /* 0x0002580001d57983 */ /* 0x002ee20000300800 */
[----:B------:R-:W-:-:S05]  /*10bd0*/  VIADD R236, R0, 0x32 ;  /* 0x0000003200ec7836 */ /* 0x000fca0000000000 */
[----:B0-----:R-:W-:Y:S01]  /*10be0*/  ISETP.LT.AND P3, PT, R236, UR4, !P0 ;  /* 0x00000004ec007c0c */ /* 0x001fe2000c761270 */
[----:B------:R-:W0:Y:S01]  /*10bf0*/  LDCU UR4, c[0x0][0x39c] ;  /* 0x00007380ff0477ac */ /* 0x000e220008000800 */
[C---:B------:R-:W-:Y:S02]  /*10c00*/  VIADD R234, R0.reuse, 0x33 ;  /* 0x0000003300ea7836 */ /* 0x040fe40000000000 */
[----:B------:R-:W-:-:S03]  /*10c10*/  VIADD R232, R0, 0x34 ;  /* 0x0000003400e87836 */ /* 0x000fc60000000000 */
[----:B0-----:R-:W-:Y:S01]  /*10c20*/  ISETP.LT.AND P5, PT, R234, UR4, !P0 ;  /* 0x00000004ea007c0c */ /* 0x001fe2000c7a1270 */
[----:B------:R-:W0:Y:S01]  /*10c30*/  LDCU UR4, c[0x0][0x39c] ;  /* 0x00007380ff0477ac */ /* 0x000e220008000800 */
[----:B------:R-:W-:Y:S02]  /*10c40*/  PRMT R223, R205, 0x9910, RZ ;  /* 0x00009910cddf7816 */ /* 0x000fe400000000ff */
[----:B------:R-:W-:Y:S02]  /*10c50*/  SHF.R.S32.HI R227, RZ, 0x8, R227 ;  /* 0x00000008ffe37819 */ /* 0x000fe400000114e3 */
[----:B------:R-:W-:-:S03]  /*10c60*/  SHF.R.S32.HI R223, RZ, 0x8, R223 ;  /* 0x00000008ffdf7819 */ /* 0x000fc600000114df */
[----:B--2---:R-:W-:Y:S01]  /*10c70*/  @P6 STG.E.U8 desc[UR20][R220.64], R227 ;  /* 0x000000e3dc006986 */ /* 0x004fe2000c101114 */
[----:B0-----:R-:W-:-:S03]  /*10c80*/  ISETP.LT.AND P2, PT, R232, UR4, !P0 ;  /* 0x00000004e8007c0c */ /* 0x001fc6000c741270 */
[----:B------:R0:W-:Y:S01]  /*10c90*/  @P3 STG.E.U8 desc[UR20][R216.64], R205 ;  /* 0x000000cdd8003986 */ /* 0x0001e2000c101114 */
[----:B------:R-:W1:Y:S03]  /*10ca0*/  LDCU UR4, c[0x0][0x39c] ;  /* 0x00007380ff0477ac */ /* 0x000e660008000800 */
[----:B0-----:R-:W2:Y:S01]  /*10cb0*/  LDL.LU R205, [R1+0x254] ;  /* 0x0002540001cd7983 */ /* 0x001ea20000300800 */
[----:B------:R-:W-:Y:S01]  /*10cc0*/  PRMT R217, R197, 0x9910, RZ ;  /* 0x00009910c5d97816 */ /* 0x000fe200000000ff */
[----:B------:R-:W-:-:S05]  /*10cd0*/  VIADD R230, R0, 0x35 ;  /* 0x0000003500e67836 */ /* 0x000fca0000000000 */
[----:B-1----:R-:W-:Y:S01]  /*10ce0*/  ISETP.LT.AND P1, PT, R230, UR4, !P0 ;  /* 0x00000004e6007c0c */ /* 0x002fe2000c721270 */
[----:B------:R-:W0:Y:S01]  /*10cf0*/  LDCU UR4, c[0x0][0x39c] ;  /* 0x00007380ff0477ac */ /* 0x000e220008000800 */
[----:B---3--:R-:W-:Y:S04]  /*10d00*/  @P5 STG.E.U8 desc[UR20][R212.64], R223 ;  /* 0x000000dfd4005986 */ /* 0x008fe8000c101114 */
[----:B------:R1:W-:Y:S04]  /*10d10*/  @P2 STG.E.U8 desc[UR20][R208.64], R197 ;  /* 0x000000c5d0002986 */ /* 0x0003e8000c101114 */
[----:B-1----:R-:W3:Y:S01]  /*10d20*/  LDL.LU R197, [R1+0x250] ;  /* 0x0002500001c57983 */ /* 0x002ee20000300800 */
[----:B------:R-:W-:-:S02]  /*10d30*/  VIADD R228, R0, 0x36 ;  /* 0x0000003600e47836 */ /* 0x000fc40000000000 */
[C---:B------:R-:W-:Y:S02]  /*10d40*/  VIADD R226, R0.reuse, 0x37 ;  /* 0x0000003700e27836 */ /* 0x040fe40000000000 */
[----:B------:R-:W-:Y:S01]  /*10d50*/  VIADD R224, R0, 0x38 ;  /* 0x0000003800e07836 */ /* 0x000fe20000000000 */
[----:B0-----:R-:W-:Y:S01]  /*10d60*/  ISETP.LT.AND P4, PT, R228, UR4, !P0 ;  /* 0x00000004e4007c0c */ /* 0x001fe2000c781270 */
[----:B------:R-:W0:Y:S01]  /*10d70*/  LDCU UR4, c[0x0][0x39c] ;  /* 0x00007380ff0477ac */ /* 0x000e220008000800 */
[----:B------:R-:W-:Y:S01]  /*10d80*/  PRMT R209, R203, 0x9910, RZ ;  /* 0x00009910cbd17816 */ /* 0x000fe200000000ff */
[----:B------:R-:W4:Y:S01]  /*10d90*/  LDL.LU R250, [R1+0x140] ;  /* 0x0001400001fa7983 */ /* 0x000f220000300800 */
[----:B0-----:R-:W-:Y:S01]  /*10da0*/  ISETP.LT.AND P6, PT, R226, UR4, !P0 ;  /* 0x00000004e2007c0c */ /* 0x001fe2000c7c1270 */
[----:B------:R-:W0:Y:S01]  /*10db0*/  LDCU UR4, c[0x0][0x39c] ;  /* 0x00007380ff0477ac */ /* 0x000e220008000800 */
[----:B------:R-:W-:Y:S02]  /*10dc0*/  SHF.R.S32.HI R217, RZ, 0x8, R217 ;  /* 0x00000008ffd97819 */ /* 0x000fe400000114d9 */
[----:B------:R-:W-:-:S02]  /*10dd0*/  SHF.R.S32.HI R209, RZ, 0x8, R209 ;  /* 0x00000008ffd17819 */ /* 0x000fc400000114d1 */
[----:B0-----:R-:W-:Y:S01]  /*10de0*/  ISETP.LT.AND P3, PT, R224, UR4, !P0 ;  /* 0x00000004e0007c0c */ /* 0x001fe2000c761270 */
[----:B--2---:R-:W-:Y:S01]  /*10df0*/  @P1 STG.E.U8 desc[UR20][R204.64], R217 ;  /* 0x000000d9cc001986 */ /* 0x004fe2000c101114 */
[----:B------:R-:W0:Y:S03]  /*10e00*/  LDCU UR4, c[0x0][0x39c] ;  /* 0x00007380ff0477ac */ /* 0x000e260008000800 */
[----:B------:R1:W-:Y:S04]  /*10e10*/  @P4 STG.E.U8 desc[UR20][R200.64], R203 ;  /* 0x000000cbc8004986 */ /* 0x0003e8000c101114 */
[----:B-1----:R-:W2:Y:S01]  /*10e20*/  LDL.LU R203, [R1+0x24c] ;  /* 0x00024c0001cb7983 */ /* 0x002ea20000300800 */
[----:B------:R-:W-:-:S03]  /*10e30*/  PRMT R200, R207, 0x9910, RZ ;  /* 0x00009910cfc87816 */ /* 0x000fc600000000ff */
[----:B---3--:R-:W-:Y:S04]  /*10e40*/  @P6 STG.E.U8 desc[UR20][R196.64], R209 ;  /* 0x000000d1c4006986 */ /* 0x008fe8000c101114 */
[----:B------:R1:W-:Y:S04]  /*10e50*/  @P3 STG.E.U8 desc[UR20][R198.64], R207 ;  /* 0x000000cfc6003986 */ /* 0x0003e8000c101114 */
[----:B-1----:R-:W3:Y:S01]  /*10e60*/  LDL.LU R207, [R1+0x248] ;  /* 0x0002480001cf7983 */ /* 0x002ee20000300800 */
[C---:B------:R-:W-:Y:S02]  /*10e70*/  VIADD R222, R0.reuse, 0x39 ;  /* 0x0000003900de7836 */ /* 0x040fe40000000000 */
[----:B------:R-:W-:Y:S01]  /*10e80*/  VIADD R220, R0, 0x3a ;  /* 0x0000003a00dc7836 */ /* 0x000fe20000000000 */
[----:B------:R-:W-:Y:S01]  /*10e90*/  SHF.R.S32.HI R197, RZ, 0x8, R200 ;  /* 0x00000008ffc57819 */ /* 0x000fe200000114c8 */
[----:B------:R-:W5:Y:S01]  /*10ea0*/  LDL.LU R251, [R1+0x138] ;  /* 0x0001380001fb7983 */ /* 0x000f620000300800 */
[----:B0-----:R-:W-:Y:S01]  /*10eb0*/  ISETP.LT.AND P5, PT, R222, UR4, !P0 ;  /* 0x00000004de007c0c */ /* 0x001fe2000c7a1270 */
[----:B------:R-:W0:Y:S01]  /*10ec0*/  LDCU UR4, c[0x0][0x39c] ;  /* 0x00007380ff0477ac */ /* 0x000e220008000800 */
[----:B------:R-:W-:-:S02]  /*10ed0*/  PRMT R199, R219, 0x9910, RZ ;  /* 0x00009910dbc77816 */ /* 0x000fc400000000ff */
[----:B0-----:R-:W-:Y:S01]  /*10ee0*/  ISETP.LT.AND P2, PT, R220, UR4, !P0 ;  /* 0x00000004dc007c0c */ /* 0x001fe2000c741270 */
[----:B------:R-:W0:Y:S08]  /*10ef0*/  LDCU UR4, c[0x0][0x39c] ;  /* 0x00007380ff0477ac */ /* 0x000e300008000800 */
[----:B--2---:R-:W-:Y:S01]  /*10f00*/  @P5 STG.E.U8 desc[UR20][R202.64], R197 ;  /* 0x000000c5ca005986 */ /* 0x004fe2000c101114 */
[----:B------:R-:W-:-:S05]  /*10f10*/  VIADD R216, R0, 0x3b ;  /* 0x0000003b00d87836 */ /* 0x000fca0000000000 */
[----:B0-----:R-:W-:Y:S01]  /*10f20*/  ISETP.LT.AND P1, PT, R216, UR4, !P0 ;  /* 0x00000004d8007c0c */ /* 0x001fe2000c721270 */
[----:B------:R-:W0:Y:S01]  /*10f30*/  LDCU UR4, c[0x0][0x39c] ;  /* 0x00007380ff0477ac */ /* 0x000e220008000800 */
[C---:B------:R-:W-:Y:S02]  /*10f40*/  VIADD R212, R0.reuse, 0x3c ;  /* 0x0000003c00d47836 */ /* 0x040fe40000000000 */
[----:B------:R-:W-:-:S03]  /*10f50*/  VIADD R208, R0, 0x3d ;  /* 0x0000003d00d07836 */ /* 0x000fc60000000000 */
[----:B0-----:R-:W-:Y:S01]  /*10f60*/  ISETP.LT.AND P4, PT, R212, UR4, !P0 ;  /* 0x00000004d4007c0c */ /* 0x001fe2000c781270 */
[----:B------:R-:W0:Y:S01]  /*10f70*/  LDCU UR4, c[0x0][0x39c] ;  /* 0x00007380ff0477ac */ /* 0x000e220008000800 */
[----:B---3--:R1:W-:Y:S04]  /*10f80*/  @P2 STG.E.U8 desc[UR20][R206.64], R219 ;  /* 0x000000dbce002986 */ /* 0x0083e8000c101114 */
[----:B-1----:R-:W2:Y:S01]  /*10f90*/  LDL.LU R219, [R1+0x244] ;  /* 0x0002440001db7983 */ /* 0x002ea20000300800 */
[----:B0-----:R-:W-:Y:S01]  /*10fa0*/  ISETP.LT.AND P6, PT, R208, UR4, !P0 ;  /* 0x00000004d0007c0c */ /* 0x001fe2000c7c1270 */
[----:B------:R-:W0:Y:S01]  /*10fb0*/  LDCU UR4, c[0x0][0x39c] ;  /* 0x00007380ff0477ac */ /* 0x000e220008000800 */
[C---:B------:R-:W-:Y:S02]  /*10fc0*/  VIADD R204, R0.reuse, 0x3e ;  /* 0x0000003e00cc7836 */ /* 0x040fe40000000000 */
[----:B------:R-:W-:-:S03]  /*10fd0*/  VIADD R196, R0, 0x3f ;  /* 0x0000003f00c47836 */ /* 0x000fc60000000000 */
[----:B0-----:R-:W-:Y:S01]  /*10fe0*/  ISETP.LT.AND P3, PT, R204, UR4, !P0 ;  /* 0x00000004cc007c0c */ /* 0x001fe2000c761270 */
[----:B------:R-:W0:Y:S01]  /*10ff0*/  LDCU UR4, c[0x0][0x39c] ;  /* 0x00007380ff0477ac */ /* 0x000e220008000800 */
[----:B----4-:R-:W-:Y:S02]  /*11000*/  PRMT R198, R250, 0x9910, RZ ;  /* 0x00009910fac67816 */ /* 0x010fe400000000ff */
[----:B------:R-:W-:-:S03]  /*11010*/  SHF.R.S32.HI R199, RZ, 0x8, R199 ;  /* 0x00000008ffc77819 */ /* 0x000fc600000114c7 */
[----:B------:R-:W-:Y:S01]  /*11020*/  IMAD.MOV.U32 R197, RZ, RZ, R198 ;  /* 0x000000ffffc57224 */ /* 0x000fe200078e00c6 */
[----:B0-----:R-:W-:Y:S01]  /*11030*/  ISETP.LT.AND P5, PT, R196, UR4, !P0 ;  /* 0x00000004c4007c0c */ /* 0x001fe2000c7a1270 */
[----:B------:R-:W0:Y:S01]  /*11040*/  LDCU UR4, c[0x0][0x39c] ;  /* 0x00007380ff0477ac */ /* 0x000e220008000800 */
[----:B------:R-:W-:-:S05]  /*11050*/  VIADD R196, R0, 0x40 ;  /* 0x0000004000c47836 */ /* 0x000fca0000000000 */
[----:B------:R-:W-:Y:S01]  /*11060*/  ISETP.LT.AND P2, PT, R196, UR6, !P0 ;  /* 0x00000006c4007c0c */ /* 0x000fe2000c741270 */
[C---:B------:R-:W-:Y:S01]  /*11070*/  VIADD R196, R0.reuse, 0x41 ;  /* 0x0000004100c47836 */ /* 0x040fe20000000000 */
[----:B------:R1:W-:Y:S01]  /*11080*/  @P1 STG.E.U8 desc[UR20][R210.64], R199 ;  /* 0x000000c7d2001986 */ /* 0x0003e2000c101114 */
[----:B------:R-:W-:Y:S01]  /*11090*/  SHF.R.S32.HI R197, RZ, 0x8, R197 ;  /* 0x00000008ffc57819 */ /* 0x000fe200000114c5 */
[----:B------:R-:W-:Y:S02]  /*110a0*/  VIADD R198, R0, 0x42 ;  /* 0x0000004200c67836 */ /* 0x000fe40000000000 */
[----:B------:R-:W-:Y:S01]  /*110b0*/  VIADD R252, R252, UR5 ;  /* 0x00000005fcfc7c36 */ /* 0x000fe20008000000 */
[----:B------:R-:W-:Y:S01]  /*110c0*/  ISETP.LT.AND P1, PT, R196, UR7, !P0 ;  /* 0x00000007c4007c0c */ /* 0x000fe2000c721270 */
[----:B------:R-:W-:Y:S01]  /*110d0*/  VIADD R196, R0, 0x43 ;  /* 0x0000004300c47836 */ /* 0x000fe20000000000 */
[----:B------:R-:W-:Y:S01]  /*110e0*/  @P4 STG.E.U8 desc[UR20][R214.64], R250 ;  /* 0x000000fad6004986 */ /* 0x000fe2000c101114 */
[----:B------:R-:W-:Y:S01]  /*110f0*/  ISETP.LT.AND P4, PT, R198, UR9, !P0 ;  /* 0x00000009c6007c0c */ /* 0x000fe2000c781270 */
[----:B------:R-:W-:Y:S01]  /*11100*/  VIADD R198, R252, UR5 ;  /* 0x00000005fcc67c36 */ /* 0x000fe20008000000 */
[----:B------:R-:W-:Y:S01]  /*11110*/  F2FP.SATFINITE.E4M3.F32.PACK_AB_MERGE_C R203, R133, R132, RZ ;  /* 0x0000008485cb723e */ /* 0x000fe200048070ff */
[----:B------:R-:W3:Y:S01]  /*11120*/  LDCU UR7, c[0x0][0x39c] ;  /* 0x00007380ff0777ac */ /* 0x000ee20008000800 */
[----:B-1----:R-:W-:Y:S01]  /*11130*/  VIADD R199, R0, 0x44 ;  /* 0x0000004400c77836 */ /* 0x002fe20000000000 */
[----:B-----5:R-:W-:Y:S01]  /*11140*/  PRMT R201, R251, 0x9910, RZ ;  /* 0x00009910fbc97816 */ /* 0x020fe200000000ff */
[----:B------:R-:W1:Y:S03]  /*11150*/  LDCU UR6, c[0x0][0x39c] ;  /* 0x00007380ff0677ac */ /* 0x000e660008000800 */
[----:B------:R-:W-:-:S02]  /*11160*/  SHF.R.S32.HI R201, RZ, 0x8, R201 ;  /* 0x00000008ffc97819 */ /* 0x000fc400000114c9 */
[----:B------:R-:W-:Y:S01]  /*11170*/  PRMT R202, R203, 0x9910, RZ ;  /* 0x00009910cbca7816 */ /* 0x000fe200000000ff */
[----:B------:R-:W-:Y:S01]  /*11180*/  VIADD R204, R0, 0x45 ;  /* 0x0000004500cc7836 */ /* 0x000fe20000000000 */
[----:B------:R-:W-:-:S04]  /*11190*/  F2FP.SATFINITE.E4M3.F32.PACK_AB_MERGE_C R137, R137, R136, RZ ;  /* 0x000000888989723e */ /* 0x000fc800048070ff */
[----:B------:R-:W-:Y:S02]  /*111a0*/  PRMT R136, R137, 0x9910, RZ ;  /* 0x0000991089887816 */ /* 0x000fe400000000ff */
[----:B------:R-:W-:Y:S02]  /*111b0*/  F2FP.SATFINITE.E4M3.F32.PACK_AB_MERGE_C R143, R143, R142, RZ ;  /* 0x0000008e8f8f723e */ /* 0x000fe400048070ff */
[----:B------:R-:W-:Y:S02]  /*111c0*/  F2FP.SATFINITE.E4M3.F32.PACK_AB_MERGE_C R145, R145, R144, RZ ;  /* 0x000000909191723e */ /* 0x000fe400048070ff */
[----:B------:R-:W-:Y:S02]  /*111d0*/  F2FP.SATFINITE.E4M3.F32.PACK_AB_MERGE_C R147, R147, R146, RZ ;  /* 0x000000929393723e */ /* 0x000fe400048070ff */
[----:B------:R-:W-:Y:S02]  /*111e0*/  F2FP.SATFINITE.E4M3.F32.PACK_AB_MERGE_C R149, R149, R148, RZ ;  /* 0x000000949595723e */ /* 0x000fe400048070ff */
[----:B------:R-:W-:Y:S01]  /*111f0*/  F2FP.SATFINITE.E4M3.F32.PACK_AB_MERGE_C R151, R151, R150, RZ ;  /* 0x000000969797723e */ /* 0x000fe200048070ff */
[----:B------:R-:W-:Y:S01]  /*11200*/  VIADD R142, R0, 0x57 ;  /* 0x00000057008e7836 */ /* 0x000fe20000000000 */
[----:B------:R-:W-:-:S02]  /*11210*/  F2FP.SATFINITE.E4M3.F32.PACK_AB_MERGE_C R153, R153, R152, RZ ;  /* 0x000000989999723e */ /* 0x000fc400048070ff */
[----:B------:R-:W-:Y:S01]  /*11220*/  F2FP.SATFINITE.E4M3.F32.PACK_AB_MERGE_C R155, R155, R154, RZ ;  /* 0x0000009a9b9b723e */ /* 0x000fe200048070ff */
[----:B--2---:R2:W-:Y:S01]  /*11230*/  @P6 STG.E.U8 desc[UR20][R218.64], R197 ;  /* 0x000000c5da006986 */ /* 0x0045e2000c101114 */
[----:B0-----:R-:W-:Y:S01]  /*11240*/  ISETP.LT.AND P6, PT, R196, UR4, !P0 ;  /* 0x00000004c4007c0c */ /* 0x001fe2000c7c1270 */
[----:B------:R-:W0:Y:S02]  /*11250*/  LDCU UR4, c[0x0][0x39c] ;  /* 0x00007380ff0477ac */ /* 0x000e240008000800 */
[----:B------:R-:W-:Y:S01]  /*11260*/  @P3 STG.E.U8 desc[UR20][R246.64], R251 ;  /* 0x000000fbf6003986 */ /* 0x000fe2000c101114 */
[----:B------:R-:W-:-:S04]  /*11270*/  IADD3 R132, P3, PT, R252, R3, RZ ;  /* 0x00000003fc847210 */ /* 0x000fc80007f7e0ff */
[----:B------:R-:W-:Y:S02]  /*11280*/  LEA.HI.X.SX32 R133, R252, R2, 0x1, P3 ;  /* 0x00000002fc857211 */ /* 0x000fe400018f0eff */
[----:B------:R-:W-:-:S04]  /*11290*/  IADD3 R196, P3, PT, R198, R3, RZ ;  /* 0x00000003c6c47210 */ /* 0x000fc80007f7e0ff */
[C---:B--2---:R-:W-:Y:S02]  /*112a0*/  LEA.HI.X.SX32 R197, R198.reuse, R2, 0x1, P3 ;  /* 0x00000002c6c57211 */ /* 0x044fe400018f0eff */
[----:B0-----:R-:W-:Y:S01]  /*112b0*/  ISETP.LT.AND P3, PT, R199, UR4, !P0 ;  /* 0x00000004c7007c0c */ /* 0x001fe2000c761270 */
[----:B------:R-:W0:Y:S01]  /*112c0*/  LDCU UR4, c[0x0][0x39c] ;  /* 0x00007380ff0477ac */ /* 0x000e220008000800 */
[----:B------:R-:W-:Y:S01]  /*112d0*/  VIADD R199, R198, UR5 ;  /* 0x00000005c6c77c36 */ /* 0x000fe20008000000 */
[----:B------:R2:W-:Y:S04]  /*112e0*/  @P5 STG.E.U8 desc[UR20][R132.64], R201 ;  /* 0x000000c984005986 */ /* 0x0005e8000c101114 */
[----:B------:R4:W-:Y:S01]  /*112f0*/  @P2 STG.E.U8 desc[UR20][R196.64], R203 ;  /* 0x000000cbc4002986 */ /* 0x0009e2000c101114 */
[C---:B------:R-:W-:Y:S01]  /*11300*/  IADD3 R198, P2, PT, R199.reuse, R3, RZ ;  /* 0x00000003c7c67210 */ /* 0x040fe20007f5e0ff */
[----:B------:R-:W-:-:S03]  /*11310*/  VIADD R200, R199, UR5 ;  /* 0x00000005c7c87c36 */ /* 0x000fc60008000000 */
[-C--:B------:R-:W-:Y:S02]  /*11320*/  LEA.HI.X.SX32 R199, R199, R2.reuse, 0x1, P2 ;  /* 0x00000002c7c77211 */ /* 0x080fe400010f0eff */
[----:B--2---:R-:W-:Y:S01]  /*11330*/  SHF.R.S32.HI R201, RZ, 0x8, R202 ;  /* 0x00000008ffc97819 */ /* 0x004fe200000114ca */
[----:B------:R-:W-:Y:S01]  /*11340*/  VIADD R133, R0, 0x46 ;  /* 0x0000004600857836 */ /* 0x000fe20000000000 */
[----:B------:R-:W-:Y:S01]  /*11350*/  IADD3 R132, P5, PT, R200, R3, RZ ;  /* 0x00000003c8847210 */ /* 0x000fe20007fbe0ff */
[----:B----4-:R-:W-:Y:S02]  /*11360*/  VIADD R196, R0, 0x47 ;  /* 0x0000004700c47836 */ /* 0x010fe40000000000 */
[----:B------:R2:W-:Y:S01]  /*11370*/  @P1 STG.E.U8 desc[UR20][R198.64], R201 ;  /* 0x000000c9c6001986 */ /* 0x0005e2000c101114 */
[----:B---3--:R-:W-:Y:S01]  /*11380*/  ISETP.LT.AND P1, PT, R133, UR7, !P0 ;  /* 0x0000000785007c0c */ /* 0x008fe2000c721270 */
[----:B------:R-:W3:Y:S01]  /*11390*/  LDCU UR7, c[0x0][0x39c] ;  /* 0x00007380ff0777ac */ /* 0x000ee20008000800 */
[C---:B------:R-:W-:Y:S01]  /*113a0*/  LEA.HI.X.SX32 R133, R200.reuse, R2, 0x1, P5 ;  /* 0x00000002c8857211 */ /* 0x040fe200028f0eff */
[----:B------:R-:W-:Y:S01]  /*113b0*/  VIADD R200, R200, UR5 ;  /* 0x00000005c8c87c36 */ /* 0x000fe20008000000 */
[----:B------:R-:W-:-:S02]  /*113c0*/  F2FP.SATFINITE.E4M3.F32.PACK_AB_MERGE_C R203, R135, R134, RZ ;  /* 0x0000008687cb723e */ /* 0x000fc400048070ff */
[----:B0-----:R-:W-:Y:S01]  /*113d0*/  ISETP.LT.AND P5, PT, R196, UR4, !P0 ;  /* 0x00000004c4007c0c */ /* 0x001fe2000c7a1270 */
[----:B------:R-:W0:Y:S01]  /*113e0*/  LDCU UR4, c[0x0][0x39c] ;  /* 0x00007380ff0477ac */ /* 0x000e220008000800 */
[----:B------:R-:W-:Y:S01]  /*113f0*/  PRMT R135, R203, 0x9910, RZ ;  /* 0x00009910cb877816 */ /* 0x000fe200000000ff */
[----:B------:R4:W-:Y:S01]  /*11400*/  @P4 STG.E.U8 desc[UR20][R132.64], R203 ;  /* 0x000000cb84004986 */ /* 0x0009e2000c101114 */
[----:B-1----:R-:W-:Y:S01]  /*11410*/  ISETP.LT.AND P2, PT, R204, UR6, !P0 ;  /* 0x00000006cc007c0c */ /* 0x002fe2000c741270 */
[----:B------:R-:W1:Y:S01]  /*11420*/  LDCU UR6, c[0x0][0x39c] ;  /* 0x00007380ff0677ac */ /* 0x000e620008000800 */
[C---:B------:R-:W-:Y:S01]  /*11430*/  IADD3 R134, P4, PT, R200.reuse, R3, RZ ;  /* 0x00000003c8867210 */ /* 0x040fe20007f9e0ff */
[C---:B--2---:R-:W-:Y:S02]  /*11440*/  VIADD R198, R200.reuse, UR5 ;  /* 0x00000005c8c67c36 */ /* 0x044fe40008000000 */
[----:B------:R-:W-:Y:S01]  /*11450*/  IMAD.MOV.U32 R199, RZ, RZ, R135 ;  /* 0x000000ffffc77224 */ /* 0x000fe200078e0087 */
[----:B------:R-:W-:-:S02]  /*11460*/  LEA.HI.X.SX32 R135, R200, R2, 0x1, P4 ;  /* 0x00000002c8877211 */ /* 0x000fc400020f0eff */
[-C--:B------:R-:W-:Y:S02]  /*11470*/  IADD3 R196, P4, PT, R198, R3.reuse, RZ ;  /* 0x00000003c6c47210 */ /* 0x080fe40007f9e0ff */
[----:B------:R-:W-:Y:S01]  /*11480*/  SHF.R.S32.HI R199, RZ, 0x8, R199 ;  /* 0x00000008ffc77819 */ /* 0x000fe200000114c7 */
[----:B----4-:R-:W-:Y:S01]  /*11490*/  VIADD R132, R0, 0x48 ;  /* 0x0000004800847836 */ /* 0x010fe20000000000 */
[CC--:B------:R-:W-:Y:S01]  /*114a0*/  LEA.HI.X.SX32 R197, R198.reuse, R2.reuse, 0x1, P4 ;  /* 0x00000002c6c57211 */ /* 0x0c0fe200020f0eff */
[----:B------:R-:W-:Y:S02]  /*114b0*/  VIADD R198, R198, UR5 ;  /* 0x00000005c6c67c36 */ /* 0x000fe40008000000 */
[----:B------:R-:W-:Y:S01]  /*114c0*/  VIADD R133, R0, 0x49 ;  /* 0x0000004900857836 */ /* 0x000fe20000000000 */
[----:B------:R2:W-:Y:S01]  /*114d0*/  @P6 STG.E.U8 desc[UR20][R134.64], R199 ;  /* 0x000000c786006986 */ /* 0x0005e2000c101114 */
[----:B0-----:R-:W-:Y:S01]  /*114e0*/  ISETP.LT.AND P4, PT, R132, UR4, !P0 ;  /* 0x0000000484007c0c */ /* 0x001fe2000c781270 */
[----:B------:R-:W0:Y:S01]  /*114f0*/  LDCU UR4, c[0x0][0x39c] ;  /* 0x00007380ff0477ac */ /* 0x000e220008000800 */
[C---:B------:R-:W-:Y:S01]  /*11500*/  IADD3 R132, P6, PT, R198.reuse, R3, RZ ;  /* 0x00000003c6847210 */ /* 0x040fe20007fde0ff */
[----:B------:R4:W-:Y:S01]  /*11510*/  @P3 STG.E.U8 desc[UR20][R196.64], R137 ;  /* 0x00000089c4003986 */ /* 0x0009e2000c101114 */
[----:B-1----:R-:W-:Y:S01]  /*11520*/  ISETP.LT.AND P3, PT, R133, UR6, !P0 ;  /* 0x0000000685007c0c */ /* 0x002fe2000c761270 */
[----:B------:R-:W1:Y:S01]  /*11530*/  LDCU UR6, c[0x0][0x39c] ;  /* 0x00007380ff0677ac */ /* 0x000e620008000800 */
[C---:B------:R-:W-:Y:S01]  /*11540*/  LEA.HI.X.SX32 R133, R198.reuse, R2, 0x1, P6 ;  /* 0x00000002c6857211 */ /* 0x040fe200030f0eff */
[----:B------:R-:W-:Y:S01]  /*11550*/  VIADD R198, R198, UR5 ;  /* 0x00000005c6c67c36 */ /* 0x000fe20008000000 */
[----:B--2---:R-:W-:-:S02]  /*11560*/  SHF.R.S32.HI R199, RZ, 0x8, R136 ;  /* 0x00000008ffc77819 */ /* 0x004fc40000011488 */
[----:B----4-:R-:W-:-:S03]  /*11570*/  F2FP.SATFINITE.E4M3.F32.PACK_AB_MERGE_C R197, R139, R138, RZ ;  /* 0x0000008a8bc5723e */ /* 0x010fc600048070ff */
[----:B------:R2:W-:Y:S01]  /*11580*/  @P2 STG.E.U8 desc[UR20][R132.64], R199 ;  /* 0x000000c784002986 */ /* 0x0005e2000c101114 */
[CC--:B------:R-:W-:Y:S01]  /*11590*/  IADD3 R134, P2, PT, R198.reuse, R3.reuse, RZ ;  /* 0x00000003c6867210 */ /* 0x0c0fe20007f5e0ff */
[C---:B------:R-:W-:Y:S01]  /*115a0*/  VIADD R138, R198.reuse, UR5 ;  /* 0x00000005c68a7c36 */ /* 0x040fe20008000000 */
[----:B------:R-:W-:Y:S02]  /*115b0*/  PRMT R139, R197, 0x9910, RZ ;  /* 0x00009910c58b7816 */ /* 0x000fe400000000ff */
[-C--:B------:R-:W-:Y:S02]  /*115c0*/  LEA.HI.X.SX32 R135, R198, R2.reuse, 0x1, P2 ;  /* 0x00000002c6877211 */ /* 0x080fe400010f0eff */
[C---:B------:R-:W-:Y:S02]  /*115d0*/  IADD3 R136, P2, PT, R138.reuse, R3, RZ ;  /* 0x000000038a887210 */ /* 0x040fe40007f5e0ff */
[----:B------:R-:W-:Y:S02]  /*115e0*/  SHF.R.S32.HI R139, RZ, 0x8, R139 ;  /* 0x00000008ff8b7819 */ /* 0x000fe4000001148b */
[C---:B------:R-:W-:Y:S01]  /*115f0*/  LEA.HI.X.SX32 R137, R138.reuse, R2, 0x1, P2 ;  /* 0x000000028a897211 */ /* 0x040fe200010f0eff */
[----:B------:R-:W-:Y:S01]  /*11600*/  VIADD R138, R138, UR5 ;  /* 0x000000058a8a7c36 */ /* 0x000fe20008000000 */
[----:B------:R4:W-:Y:S01]  /*11610*/  @P1 STG.E.U8 desc[UR20][R134.64], R197 ;  /* 0x000000c586001986 */ /* 0x0009e2000c101114 */
[----:B------:R-:W-:-:S02]  /*11620*/  VIADD R196, R0, 0x4b ;  /* 0x0000004b00c47836 */ /* 0x000fc40000000000 */
[----:B--2---:R-:W-:Y:S01]  /*11630*/  VIADD R133, R0, 0x4c ;  /* 0x0000004c00857836 */ /* 0x004fe20000000000 */
[----:B------:R2:W-:Y:S01]  /*11640*/  @P5 STG.E.U8 desc[UR20][R136.64], R139 ;  /* 0x0000008b88005986 */ /* 0x0005e2000c101114 */
[-C--:B------:R-:W-:Y:S01]  /*11650*/  IADD3 R132, P5, PT, R138, R3.reuse, RZ ;  /* 0x000000038a847210 */ /* 0x080fe20007fbe0ff */
[----:B------:R-:W-:Y:S01]  /*11660*/  VIADD R200, R0, 0x4a ;  /* 0x0000004a00c87836 */ /* 0x000fe20000000000 */
[----:B0-----:R-:W-:Y:S01]  /*11670*/  ISETP.LT.AND P1, PT, R196, UR4, !P0 ;  /* 0x00000004c4007c0c */ /* 0x001fe2000c721270 */
[----:B------:R-:W0:Y:S01]  /*11680*/  LDCU UR4, c[0x0][0x39c] ;  /* 0x00007380ff0477ac */ /* 0x000e220008000800 */
[----:B-1----:R-:W-:Y:S02]  /*11690*/  ISETP.LT.AND P2, PT, R133, UR6, !P0 ;  /* 0x0000000685007c0c */ /* 0x002fe4000c741270 */
[----:B------:R-:W-:Y:S01]  /*116a0*/  F2FP.SATFINITE.E4M3.F32.PACK_AB_MERGE_C R199, R141, R140, RZ ;  /* 0x0000008c8dc7723e */ /* 0x000fe200048070ff */
[----:B------:R-:W1:Y:S01]  /*116b0*/  LDCU UR6, c[0x0][0x39c] ;  /* 0x00007380ff0677ac */ /* 0x000e620008000800 */
[C---:B------:R-:W-:Y:S01]  /*116c0*/  LEA.HI.X.SX32 R133, R138.reuse, R2, 0x1, P5 ;  /* 0x000000028a857211 */ /* 0x040fe200028f0eff */
[----:B------:R-:W-:Y:S01]  /*116d0*/  VIADD R138, R138, UR5 ;  /* 0x000000058a8a7c36 */ /* 0x000fe20008000000 */
[----:B---3--:R-:W-:Y:S01]  /*116e0*/  ISETP.LT.AND P6, PT, R200, UR7, !P0 ;  /* 0x00000007c8007c0c */ /* 0x008fe2000c7c1270 */
[----:B------:R-:W3:Y:S02]  /*116f0*/  LDCU UR7, c[0x0][0x39c] ;  /* 0x00007380ff0777ac */ /* 0x000ee40008000800 */
[----:B------:R5:W-:Y:S01]  /*11700*/  @P4 STG.E.U8 desc[UR20][R132.64], R199 ;  /* 0x000000c784004986 */ /* 0x000be2000c101114 */
[C---:B----4-:R-:W-:Y:S01]  /*11710*/  IADD3 R134, P4, PT, R138.reuse, R3, RZ ;  /* 0x000000038a867210 */ /* 0x050fe20007f9e0ff */
[----:B--2---:R-:W-:Y:S01]  /*11720*/  VIADD R139, R138, UR5 ;  /* 0x000000058a8b7c36 */ /* 0x004fe20008000000 */
[----:B------:R-:W-:-:S02]  /*11730*/  PRMT R141, R199, 0x9910, RZ ;  /* 0x00009910c78d7816 */ /* 0x000fc400000000ff */
[-C--:B------:R-:W-:Y:S02]  /*11740*/  LEA.HI.X.SX32 R135, R138, R2.reuse, 0x1, P4 ;  /* 0x000000028a877211 */ /* 0x080fe400020f0eff */
[C---:B------:R-:W-:Y:S01]  /*11750*/  IADD3 R136, P4, PT, R139.reuse, R3, RZ ;  /* 0x000000038b887210 */ /* 0x040fe20007f9e0ff */
[C---:B------:R-:W-:Y:S01]  /*11760*/  VIADD R138, R0.reuse, 0x4e ;  /* 0x0000004e008a7836 */ /* 0x040fe20000000000 */
[----:B------:R-:W-:Y:S02]  /*11770*/  SHF.R.S32.HI R141, RZ, 0x8, R141 ;  /* 0x00000008ff8d7819 */ /* 0x000fe4000001148d */
[C---:B------:R-:W-:Y:S01]  /*11780*/  LEA.HI.X.SX32 R137, R139.reuse, R2, 0x1, P4 ;  /* 0x000000028b897211 */ /* 0x040fe200020f0eff */
[----:B------:R-:W-:Y:S02]  /*11790*/  VIADD R139, R139, UR5 ;  /* 0x000000058b8b7c36 */ /* 0x000fe40008000000 */
[----:B------:R-:W-:Y:S01]  /*117a0*/  VIADD R196, R0, 0x4d ;  /* 0x0000004d00c47836 */ /* 0x000fe20000000000 */
[----:B------:R2:W-:Y:S01]  /*117b0*/  @P3 STG.E.U8 desc[UR20][R134.64], R141 ;  /* 0x0000008d86003986 */ /* 0x0005e2000c101114 */
[----:B0-----:R-:W-:Y:S01]  /*117c0*/  ISETP.LT.AND P3, PT, R138, UR4, !P0 ;  /* 0x000000048a007c0c */ /* 0x001fe2000c761270 */
[----:B------:R-:W0:Y:S01]  /*117d0*/  LDCU UR4, c[0x0][0x39c] ;  /* 0x00007380ff0477ac */ /* 0x000e220008000800 */
[----:B------:R-:W-:-:S02]  /*117e0*/  PRMT R138, R143, 0x9910, RZ ;  /* 0x000099108f8a7816 */ /* 0x000fc400000000ff */
[C---:B-----5:R-:W-:Y:S02]  /*117f0*/  IADD3 R132, P4, PT, R139.reuse, R3, RZ ;  /* 0x000000038b847210 */ /* 0x060fe40007f9e0ff */
[----:B---3--:R-:W-:Y:S01]  /*11800*/  ISETP.LT.AND P5, PT, R196, UR7, !P0 ;  /* 0x00000007c4007c0c */ /* 0x008fe2000c7a1270 */
[----:B------:R-:W3:Y:S01]  /*11810*/  LDCU UR7, c[0x0][0x39c] ;  /* 0x00007380ff0777ac */ /* 0x000ee20008000800 */
[C---:B------:R-:W-:Y:S01]  /*11820*/  LEA.HI.X.SX32 R133, R139.reuse, R2, 0x1, P4 ;  /* 0x000000028b857211 */ /* 0x040fe200020f0eff */
[----:B------:R-:W-:Y:S01]  /*11830*/  VIADD R139, R139, UR5 ;  /* 0x000000058b8b7c36 */ /* 0x000fe20008000000 */
[----:B--2---:R-:W-:Y:S01]  /*11840*/  SHF.R.S32.HI R141, RZ, 0x8, R138 ;  /* 0x00000008ff8d7819 */ /* 0x004fe2000001148a */
[----:B------:R-:W-:Y:S01]  /*11850*/  VIADD R140, R0, 0x4f ;  /* 0x0000004f008c7836 */ /* 0x000fe20000000000 */
[----:B------:R2:W-:Y:S01]  /*11860*/  @P6 STG.E.U8 desc[UR20][R136.64], R143 ;  /* 0x0000008f88006986 */ /* 0x0005e2000c101114 */
[----:B------:R-:W-:-:S03]  /*11870*/  VIADD R138, R139, UR5 ;  /* 0x000000058b8a7c36 */ /* 0x000fc60008000000 */
[----:B------:R4:W-:Y:S01]  /*11880*/  @P1 STG.E.U8 desc[UR20][R132.64], R141 ;  /* 0x0000008d84001986 */ /* 0x0009e2000c101114 */
[----:B------:R-:W-:Y:S02]  /*11890*/  IADD3 R134, P1, PT, R139, R3, RZ ;  /* 0x000000038b867210 */ /* 0x000fe40007f3e0ff */
[----:B-1----:R-:W-:Y:S01]  /*118a0*/  ISETP.LT.AND P4, PT, R140, UR6, !P0 ;  /* 0x000000068c007c0c */ /* 0x002fe2000c781270 */
[----:B------:R-:W1:Y:S01]  /*118b0*/  LDCU UR6, c[0x0][0x39c] ;  /* 0x00007380ff0677ac */ /* 0x000e620008000800 */
[----:B------:R-:W-:Y:S01]  /*118c0*/  PRMT R140, R145, 0x9910, RZ ;  /* 0x00009910918c7816 */ /* 0x000fe200000000ff */
[C---:B--2---:R-:W-:Y:S01]  /*118d0*/  VIADD R136, R0.reuse, 0x50 ;  /* 0x0000005000887836 */ /* 0x044fe20000000000 */
[----:B------:R-:W-:Y:S01]  /*118e0*/  LEA.HI.X.SX32 R135, R139, R2, 0x1, P1 ;  /* 0x000000028b877211 */ /* 0x000fe200008f0eff */
[----:B------:R-:W-:-:S03]  /*118f0*/  VIADD R137, R0, 0x51 ;  /* 0x0000005100897836 */ /* 0x000fc60000000000 */
[----:B0-----:R-:W-:Y:S01]  /*11900*/  ISETP.LT.AND P1, PT, R136, UR4, !P0 ;  /* 0x0000000488007c0c */ /* 0x001fe2000c721270 */
[----:B------:R-:W-:Y:S01]  /*11910*/  IMAD.MOV.U32 R139, RZ, RZ, R140 ;  /* 0x000000ffff8b7224 */ /* 0x000fe200078e008c */
[CC--:B------:R-:W-:Y:S01]  /*11920*/  IADD3 R136, P6, PT, R138.reuse, R3.reuse, RZ ;  /* 0x000000038a887210 */ /* 0x0c0fe20007fde0ff */
[----:B------:R0:W-:Y:S01]  /*11930*/  @P2 STG.E.U8 desc[UR20][R134.64], R145 ;  /* 0x0000009186002986 */ /* 0x0001e2000c101114 */
[----:B---3--:R-:W-:Y:S01]  /*11940*/  ISETP.LT.AND P2, PT, R137, UR7, !P0 ;  /* 0x0000000789007c0c */ /* 0x008fe2000c741270 */
[----:B------:R-:W2:Y:S01]  /*11950*/  LDCU UR4, c[0x0][0x39c] ;  /* 0x00007380ff0477ac */ /* 0x000ea20008000800 */
[CC--:B------:R-:W-:Y:S01]  /*11960*/  LEA.HI.X.SX32 R137, R138.reuse, R2.reuse, 0x1, P6 ;  /* 0x000000028a897211 */ /* 0x0c0fe200030f0eff */
[----:B------:R-:W-:Y:S01]  /*11970*/  VIADD R138, R138, UR5 ;  /* 0x000000058a8a7c36 */ /* 0x000fe20008000000 */
[----:B------:R-:W-:Y:S01]  /*11980*/  SHF.R.S32.HI R139, RZ, 0x8, R139 ;  /* 0x00000008ff8b7819 */ /* 0x000fe2000001148b */
[----:B----4-:R-:W-:Y:S01]  /*11990*/  VIADD R133, R0, 0x52 ;  /* 0x0000005200857836 */ /* 0x010fe20000000000 */
[----:B------:R-:W3:Y:S02]  /*119a0*/  LDCU UR7, c[0x0][0x39c] ;  /* 0x00007380ff0777ac */ /* 0x000ee40008000800 */
[C---:B------:R-:W-:Y:S01]  /*119b0*/  IADD3 R132, P6, PT, R138.reuse, R3, RZ ;  /* 0x000000038a847210 */ /* 0x040fe20007fde0ff */
[----:B------:R4:W-:Y:S01]  /*119c0*/  @P5 STG.E.U8 desc[UR20][R136.64], R139 ;  /* 0x0000008b88005986 */ /* 0x0009e2000c101114 */
[----:B-1----:R-:W-:Y:S01]  /*119d0*/  ISETP.LT.AND P5, PT, R133, UR6, !P0 ;  /* 0x0000000685007c0c */ /* 0x002fe2000c7a1270 */
[----:B------:R-:W1:Y:S01]  /*119e0*/  LDCU UR6, c[0x0][0x39c] ;  /* 0x00007380ff0677ac */ /* 0x000e620008000800 */
[C---:B------:R-:W-:Y:S01]  /*119f0*/  LEA.HI.X.SX32 R133, R138.reuse, R2, 0x1, P6 ;  /* 0x000000028a857211 */ /* 0x040fe200030f0eff */
[----:B------:R-:W-:-:S02]  /*11a00*/  VIADD R138, R138, UR5 ;  /* 0x000000058a8a7c36 */ /* 0x000fc40008000000 */
[----:B0-----:R-:W-:Y:S01]  /*11a10*/  VIADD R135, R0, 0x53 ;  /* 0x0000005300877836 */ /* 0x001fe20000000000 */
[----:B------:R-:W-:Y:S02]  /*11a20*/  PRMT R141, R147, 0x9910, RZ ;  /* 0x00009910938d7816 */ /* 0x000fe400000000ff */
[CC--:B------:R-:W-:Y:S01]  /*11a30*/  IADD3 R134, P6, PT, R138.reuse, R3.reuse, RZ ;  /* 0x000000038a867210 */ /* 0x0c0fe20007fde0ff */
[----:B------:R0:W-:Y:S01]  /*11a40*/  @P3 STG.E.U8 desc[UR20][R132.64], R147 ;  /* 0x0000009384003986 */ /* 0x0001e2000c101114 */
[----:B--2---:R-:W-:Y:S01]  /*11a50*/  ISETP.LT.AND P3, PT, R135, UR4, !P0 ;  /* 0x0000000487007c0c */ /* 0x004fe2000c761270 */
[C---:B----4-:R-:W-:Y:S01]  /*11a60*/  VIADD R139, R138.reuse, UR5 ;  /* 0x000000058a8b7c36 */ /* 0x050fe20008000000 */
[----:B------:R-:W-:Y:S01]  /*11a70*/  LEA.HI.X.SX32 R135, R138, R2, 0x1, P6 ;  /* 0x000000028a877211 */ /* 0x000fe200030f0eff */
[C---:B------:R-:W-:Y:S01]  /*11a80*/  VIADD R137, R0.reuse, 0x54 ;  /* 0x0000005400897836 */ /* 0x040fe20000000000 */
[----:B------:R-:W-:Y:S01]  /*11a90*/  SHF.R.S32.HI R141, RZ, 0x8, R141 ;  /* 0x00000008ff8d7819 */ /* 0x000fe2000001148d */
[----:B------:R-:W2:Y:S01]  /*11aa0*/  LDCU UR4, c[0x0][0x39c] ;  /* 0x00007380ff0477ac */ /* 0x000ea20008000800 */
[----:B------:R-:W-:Y:S01]  /*11ab0*/  IADD3 R136, P6, PT, R139, R3, RZ ;  /* 0x000000038b887210 */ /* 0x000fe20007fde0ff */
[----:B------:R-:W-:-:S02]  /*11ac0*/  VIADD R138, R0, 0x55 ;  /* 0x00000055008a7836 */ /* 0x000fc40000000000 */
[----:B------:R4:W-:Y:S01]  /*11ad0*/  @P4 STG.E.U8 desc[UR20][R134.64], R141 ;  /* 0x0000008d86004986 */ /* 0x0009e2000c101114 */
[----:B---3--:R-:W-:Y:S01]  /*11ae0*/  ISETP.LT.AND P4, PT, R137, UR7, !P0 ;  /* 0x0000000789007c0c */ /* 0x008fe2000c781270 */
[----:B------:R-:W3:Y:S01]  /*11af0*/  LDCU UR7, c[0x0][0x39c] ;  /* 0x00007380ff0777ac */ /* 0x000ee20008000800 */
[CC--:B------:R-:W-:Y:S01]  /*11b00*/  LEA.HI.X.SX32 R137, R139.reuse, R2.reuse, 0x1, P6 ;  /* 0x000000028b897211 */ /* 0x0c0fe200030f0eff */
[----:B------:R-:W-:Y:S01]  /*11b10*/  VIADD R139, R139, UR5 ;  /* 0x000000058b8b7c36 */ /* 0x000fe20008000000 */
[----:B0-----:R-:W-:Y:S02]  /*11b20*/  PRMT R133, R149, 0x9910, RZ ;  /* 0x0000991095857816 */ /* 0x001fe400000000ff */
[----:B-1----:R-:W-:Y:S01]  /*11b30*/  ISETP.LT.AND P6, PT, R138, UR6, !P0 ;  /* 0x000000068a007c0c */ /* 0x002fe2000c7c1270 */
[----:B------:R0:W-:Y:S01]  /*11b40*/  @P1 STG.E.U8 desc[UR20][R136.64], R149 ;  /* 0x0000009588001986 */ /* 0x0001e2000c101114 */
[CC--:B------:R-:W-:Y:S01]  /*11b50*/  IADD3 R132, P1, PT, R139.reuse, R3.reuse, RZ ;  /* 0x000000038b847210 */ /* 0x0c0fe20007f3e0ff */
[C---:B------:R-:W-:Y:S01]  /*11b60*/  VIADD R138, R139.reuse, UR5 ;  /* 0x000000058b8a7c36 */ /* 0x040fe20008000000 */
[----:B------:R-:W1:Y:S01]  /*11b70*/  LDCU UR6, c[0x0][0x39c] ;  /* 0x00007380ff0677ac */ /* 0x000e620008000800 */
[----:B----4-:R-:W-:Y:S01]  /*11b80*/  IMAD.MOV.U32 R141, RZ, RZ, R133 ;  /* 0x000000ffff8d7224 */ /* 0x010fe200078e0085 */
[----:B------:R-:W-:Y:S01]  /*11b90*/  LEA.HI.X.SX32 R133, R139, R2, 0x1, P1 ;  /* 0x000000028b857211 */ /* 0x000fe200008f0eff */
[----:B------:R-:W-:Y:S01]  /*11ba0*/  VIADD R139, R0, 0x56 ;  /* 0x00000056008b7836 */ /* 0x000fe20000000000 */
[----:B------:R-:W-:-:S02]  /*11bb0*/  IADD3 R134, P1, PT, R138, R3, RZ ;  /* 0x000000038a867210 */ /* 0x000fc40007f3e0ff */
[----:B------:R-:W-:Y:S02]  /*11bc0*/  SHF.R.S32.HI R141, RZ, 0x8, R141 ;  /* 0x00000008ff8d7819 */ /* 0x000fe4000001148d */
[C---:B------:R-:W-:Y:S02]  /*11bd0*/  LEA.HI.X.SX32 R135, R138.reuse, R2, 0x1, P1 ;  /* 0x000000028a877211 */ /* 0x040fe400008f0eff */
[----:B--2---:R-:W-:Y:S01]  /*11be0*/  ISETP.LT.AND P1, PT, R139, UR4, !P0 ;  /* 0x000000048b007c0c */ /* 0x004fe2000c721270 */
[----:B------:R-:W2:Y:S01]  /*11bf0*/  LDCU UR4, c[0x0][0x39c] ;  /* 0x00007380ff0477ac */ /* 0x000ea20008000800 */
[----:B------:R-:W-:Y:S01]  /*11c00*/  VIADD R138, R138, UR5 ;  /* 0x000000058a8a7c36 */ /* 0x000fe20008000000 */
[----:B------:R4:W-:Y:S01]  /*11c10*/  @P2 STG.E.U8 desc[UR20][R132.64], R141 ;  /* 0x0000008d84002986 */ /* 0x0009e2000c101114 */
[----:B------:R-:W-:-:S03]  /*11c20*/  PRMT R140, R151, 0x9910, RZ ;  /* 0x00009910978c7816 */ /* 0x000fc600000000ff */
[CC--:B0-----:R-:W-:Y:S01]  /*11c30*/  IADD3 R136, P2, PT, R138.reuse, R3.reuse, RZ ;  /* 0x000000038a887210 */ /* 0x0c1fe20007f5e0ff */
[C---:B------:R-:W-:Y:S01]  /*11c40*/  VIADD R139, R138.reuse, UR5 ;  /* 0x000000058a8b7c36 */ /* 0x040fe20008000000 */
[----:B------:R0:W-:Y:S02]  /*11c50*/  @P5 STG.E.U8 desc[UR20][R134.64], R151 ;  /* 0x0000009786005986 */ /* 0x0001e4000c101114 */
[-C--:B------:R-:W-:Y:S02]  /*11c60*/  LEA.HI.X.SX32 R137, R138, R2.reuse, 0x1, P2 ;  /* 0x000000028a897211 */ /* 0x080fe400010f0eff */
[----:B----4-:R-:W-:Y:S01]  /*11c70*/  SHF.R.S32.HI R141, RZ, 0x8, R140 ;  /* 0x00000008ff8d7819 */ /* 0x010fe2000001148c */
[C---:B------:R-:W-:Y:S01]  /*11c80*/  VIADD R133, R0.reuse, 0x58 ;  /* 0x0000005800857836 */ /* 0x040fe20000000000 */
[-C--:B------:R-:W-:Y:S01]  /*11c90*/  IADD3 R132, P5, PT, R139, R3.reuse, RZ ;  /* 0x000000038b847210 */ /* 0x080fe20007fbe0ff */
[----:B0-----:R-:W-:Y:S02]  /*11ca0*/  VIADD R134, R0, 0x59 ;  /* 0x0000005900867836 */ /* 0x001fe40000000000 */
[----:B------:R0:W-:Y:S01]  /*11cb0*/  @P3 STG.E.U8 desc[UR20][R136.64], R141 ;  /* 0x0000008d88003986 */ /* 0x0001e2000c101114 */
[----:B---3--:R-:W-:Y:S01]  /*11cc0*/  ISETP.LT.AND P3, PT, R133, UR7, !P0 ;  /* 0x0000000785007c0c */ /* 0x008fe2000c761270 */
[----:B------:R-:W3:Y:S01]  /*11cd0*/  LDCU UR7, c[0x0][0x39c] ;  /* 0x00007380ff0777ac */ /* 0x000ee20008000800 */
[C---:B------:R-:W-:Y:S01]  /*11ce0*/  LEA.HI.X.SX32 R133, R139.reuse, R2, 0x1, P5 ;  /* 0x000000028b857211 */ /* 0x040fe200028f0eff */
[----:B------:R-:W-:Y:S01]  /*11cf0*/  VIADD R139, R139, UR5 ;  /* 0x000000058b8b7c36 */ /* 0x000fe20008000000 */
[----:B--2---:R-:W-:Y:S01]  /*11d00*/  ISETP.LT.AND P5, PT, R134, UR4, !P0 ;  /* 0x0000000486007c0c */ /* 0x004fe2000c7a1270 */
[----:B------:R-:W2:Y:S01]  /*11d10*/  LDCU UR4, c[0x0][0x39c] ;  /* 0x00007380ff0477ac */ /* 0x000ea20008000800 */
[----:B------:R-:W-:Y:S01]  /*11d20*/  PRMT R135, R153, 0x9910, RZ ;  /* 0x0000991099877816 */ /* 0x000fe200000000ff */
[----:B------:R4:W-:Y:S01]  /*11d30*/  @P4 STG.E.U8 desc[UR20][R132.64], R153 ;  /* 0x0000009984004986 */ /* 0x0009e2000c101114 */
[----:B-1----:R-:W-:Y:S01]  /*11d40*/  ISETP.LT.AND P2, PT, R142, UR6, !P0 ;  /* 0x000000068e007c0c */ /* 0x002fe2000c741270 */
[----:B------:R-:W1:Y:S01]  /*11d50*/  LDCU UR6, c[0x0][0x39c] ;  /* 0x00007380ff0677ac */ /* 0x000e620008000800 */
[C---:B------:R-:W-:Y:S01]  /*11d60*/  IADD3 R134, P4, PT, R139.reuse, R3, RZ ;  /* 0x000000038b867210 */ /* 0x040fe20007f9e0ff */
[----:B------:R-:W-:-:S02]  /*11d70*/  VIADD R138, R139, UR5 ;  /* 0x000000058b8a7c36 */ /* 0x000fc40008000000 */
[----:B0-----:R-:W-:Y:S01]  /*11d80*/  IMAD.MOV.U32 R137, RZ, RZ, R135 ;  /* 0x000000ffff897224 */ /* 0x001fe200078e0087 */
[-C--:B------:R-:W-:Y:S02]  /*11d90*/  LEA.HI.X.SX32 R135, R139, R2.reuse, 0x1, P4 ;  /* 0x000000028b877211 */ /* 0x080fe400020f0eff */
[----:B------:R-:W-:Y:S02]  /*11da0*/  IADD3 R136, P4, PT, R138, R3, RZ ;  /* 0x000000038a887210 */ /* 0x000fe40007f9e0ff */
[----:B------:R-:W-:Y:S01]  /*11db0*/  SHF.R.S32.HI R139, RZ, 0x8, R137 ;  /* 0x00000008ff8b7819 */ /* 0x000fe20000011489 */
[----:B----4-:R-:W-:Y:S01]  /*11dc0*/  VIADD R132, R0, 0x5a ;  /* 0x0000005a00847836 */ /* 0x010fe20000000000 */
[C---:B------:R-:W-:Y:S01]  /*11dd0*/  LEA.HI.X.SX32 R137, R138.reuse, R2, 0x1, P4 ;  /* 0x000000028a897211 */ /* 0x040fe200020f0eff */
[----:B------:R-:W-:Y:S02]  /*11de0*/  VIADD R138, R138, UR5 ;  /* 0x000000058a8a7c36 */ /* 0x000fe40008000000 */
[----:B------:R-:W-:Y:S01]  /*11df0*/  VIADD R133, R0, 0x5b ;  /* 0x0000005b00857836 */ /* 0x000fe20000000000 */
[----:B------:R0:W-:Y:S01]  /*11e00*/  @P6 STG.E.U8 desc[UR20][R134.64], R139 ;  /* 0x0000008b86006986 */ /* 0x0001e2000c101114 */
[----:B--2---:R-:W-:-:S02]  /*11e10*/  ISETP.LT.AND P4, PT, R132, UR4, !P0 ;  /* 0x0000000484007c0c */ /* 0x004fc4000c781270 */
[----:B------:R-:W-:Y:S02]  /*11e20*/  F2FP.SATFINITE.E4M3.F32.PACK_AB_MERGE_C R157, R157, R156, RZ ;  /* 0x0000009c9d9d723e */ /* 0x000fe400048070ff */
[----:B------:R-:W-:Y:S01]  /*11e30*/  PRMT R141, R155, 0x9910, RZ ;  /* 0x000099109b8d7816 */ /* 0x000fe200000000ff */
[----:B------:R2:W-:Y:S01]  /*11e40*/  @P1 STG.E.U8 desc[UR20][R136.64], R155 ;  /* 0x0000009b88001986 */ /* 0x0005e2000c101114 */
[----:B------:R-:W-:Y:S01]  /*11e50*/  IADD3 R132, P6, PT, R138, R3, RZ ;  /* 0x000000038a847210 */ /* 0x000fe20007fde0ff */
[----:B------:R-:W-:Y:S01]  /*11e60*/  VIADD R140, R0, 0x5c ;  /* 0x0000005c008c7836 */ /* 0x000fe20000000000 */
[----:B-1----:R-:W-:Y:S01]  /*11e70*/  ISETP.LT.AND P1, PT, R133, UR6, !P0 ;  /* 0x0000000685007c0c */ /* 0x002fe2000c721270 */
[----:B------:R-:W1:Y:S01]  /*11e80*/  LDCU UR6, c[0x0][0x39c] ;  /* 0x00007380ff0677ac */ /* 0x000e620008000800 */
[C---:B------:R-:W-:Y:S01]  /*11e90*/  LEA.HI.X.SX32 R133, R138.reuse, R2, 0x1, P6 ;  /* 0x000000028a857211 */ /* 0x040fe200030f0eff */
[----:B------:R-:W-:Y:S01]  /*11ea0*/  VIADD R138, R138, UR5 ;  /* 0x000000058a8a7c36 */ /* 0x000fe20008000000 */
[----:B------:R-:W-:Y:S01]  /*11eb0*/  SHF.R.S32.HI R141, RZ, 0x8, R141 ;  /* 0x00000008ff8d7819 */ /* 0x000fe2000001148d */
[----:B------:R-:W4:Y:S02]  /*11ec0*/  LDCU UR4, c[0x0][0x39c] ;  /* 0x00007380ff0477ac */ /* 0x000f240008000800 */
[----:B0-----:R-:W-:-:S02]  /*11ed0*/  VIADD R139, R138, UR5 ;  /* 0x000000058a8b7c36 */ /* 0x001fc40008000000 */
[----:B------:R0:W-:Y:S01]  /*11ee0*/  @P2 STG.E.U8 desc[UR20][R132.64], R141 ;  /* 0x0000008d84002986 */ /* 0x0001e2000c101114 */
[CC--:B------:R-:W-:Y:S02]  /*11ef0*/  IADD3 R134, P2, PT, R138.reuse, R3.reuse, RZ ;  /* 0x000000038a867210 */ /* 0x0c0fe40007f5e0ff */
[----:B--2---:R-:W-:Y:S02]  /*11f00*/  PRMT R137, R157, 0x9910, RZ ;  /* 0x000099109d897816 */ /* 0x004fe400000000ff */
[-C--:B------:R-:W-:Y:S02]  /*11f10*/  LEA.HI.X.SX32 R135, R138, R2.reuse, 0x1, P2 ;  /* 0x000000028a877211 */ /* 0x080fe400010f0eff */
[C---:B------:R-:W-:Y:S01]  /*11f20*/  IADD3 R136, P2, PT, R139.reuse, R3, RZ ;  /* 0x000000038b887210 */ /* 0x040fe20007f5e0ff */
[----:B------:R-:W-:Y:S01]  /*11f30*/  IMAD.MOV.U32 R138, RZ, RZ, R137 ;  /* 0x000000ffff8a7224 */ /* 0x000fe200078e0089 */
[----:B---3--:R-:W-:Y:S01]  /*11f40*/  ISETP.LT.AND P6, PT, R140, UR7, !P0 ;  /* 0x000000078c007c0c */ /* 0x008fe2000c7c1270 */
[----:B------:R-:W2:Y:S01]  /*11f50*/  LDCU UR7, c[0x0][0x39c] ;  /* 0x00007380ff0777ac */ /* 0x000ea20008000800 */
[C---:B------:R-:W-:Y:S01]  /*11f60*/  LEA.HI.X.SX32 R137, R139.reuse, R2, 0x1, P2 ;  /* 0x000000028b897211 */ /* 0x040fe200010f0eff */
[----:B------:R-:W-:Y:S01]  /*11f70*/  VIADD R139, R139, UR5 ;  /* 0x000000058b8b7c36 */ /* 0x000fe20008000000 */
[----:B0-----:R-:W-:Y:S01]  /*11f80*/  SHF.R.S32.HI R141, RZ, 0x8, R138 ;  /* 0x00000008ff8d7819 */ /* 0x001fe2000001148a */
[----:B------:R0:W-:Y:S01]  /*11f90*/  @P3 STG.E.U8 desc[UR20][R134.64], R157 ;  /* 0x0000009d86003986 */ /* 0x0001e2000c101114 */
[----:B------:R-:W-:-:S02]  /*11fa0*/  VIADD R133, R0, 0x5e ;  /* 0x0000005e00857836 */ /* 0x000fc40000000000 */
[C---:B------:R-:W-:Y:S01]  /*11fb0*/  VIADD R140, R0.reuse, 0x5d ;  /* 0x0000005d008c7836 */ /* 0x040fe20000000000 */
[----:B------:R3:W-:Y:S01]  /*11fc0*/  @P5 STG.E.U8 desc[UR20][R136.64], R141 ;  /* 0x0000008d88005986 */ /* 0x0007e2000c101114 */
[-C--:B------:R-:W-:Y:S02]  /*11fd0*/  IADD3 R132, P5, PT, R139, R3.reuse, RZ ;  /* 0x000000038b847210 */ /* 0x080fe40007fbe0ff */
[----:B------:R-:W-:Y:S02]  /*11fe0*/  F2FP.SATFINITE.E4M3.F32.PACK_AB_MERGE_C R159, R159, R158, RZ ;  /* 0x0000009e9f9f723e */ /* 0x000fe400048070ff */
[----:B-1----:R-:W-:Y:S01]  /*11ff0*/  ISETP.LT.AND P3, PT, R133, UR6, !P0 ;  /* 0x0000000685007c0c */ /* 0x002fe2000c761270 */
[----:B------:R-:W-:Y:S01]  /*12000*/  VIADD R138, R0, 0x5f ;  /* 0x0000005f008a7836 */ /* 0x000fe20000000000 */
[----:B----4-:R-:W-:Y:S01]  /*12010*/  ISETP.LT.AND P2, PT, R140, UR4, !P0 ;  /* 0x000000048c007c0c */ /* 0x010fe2000c741270 */
[----:B------:R-:W1:Y:S01]  /*12020*/  LDCU UR4, c[0x0][0x39c] ;  /* 0x00007380ff0477ac */ /* 0x000e620008000800 */
[C---:B------:R-:W-:Y:S01]  /*12030*/  LEA.HI.X.SX32 R133, R139.reuse, R2, 0x1, P5 ;  /* 0x000000028b857211 */ /* 0x040fe200028f0eff */
[----:B------:R-:W-:Y:S01]  /*12040*/  VIADD R139, R139, UR5 ;  /* 0x000000058b8b7c36 */ /* 0x000fe20008000000 */
[----:B0-----:R-:W-:Y:S01]  /*12050*/  PRMT R135, R159, 0x9910, RZ ;  /* 0x000099109f877816 */ /* 0x001fe200000000ff */
[----:B------:R-:W0:Y:S01]  /*12060*/  LDCU UR6, c[0x0][0x39c] ;  /* 0x00007380ff0677ac */ /* 0x000e220008000800 */
[----:B--2---:R-:W-:Y:S01]  /*12070*/  ISETP.LT.AND P5, PT, R138, UR7, !P0 ;  /* 0x000000078a007c0c */ /* 0x004fe2000c7a1270 */
[----:B------:R2:W-:Y:S01]  /*12080*/  @P4 STG.E.U8 desc[UR20][R132.64], R159 ;  /* 0x0000009f84004986 */ /* 0x0005e2000c101114 */
[-C--:B------:R-:W-:Y:S01]  /*12090*/  IADD3 R134, P4, PT, R139, R3.reuse, RZ ;  /* 0x000000038b867210 */ /* 0x080fe20007f9e0ff */
[----:B---3--:R-:W-:Y:S01]  /*120a0*/  IMAD.MOV.U32 R136, RZ, RZ, R135 ;  /* 0x000000ffff887224 */ /* 0x008fe200078e0087 */
[----:B------:R-:W-:Y:S01]  /*120b0*/  F2FP.SATFINITE.E4M3.F32.PACK_AB_MERGE_C R161, R161, R160, RZ ;  /* 0x000000a0a1a1723e */ /* 0x000fe200048070ff */
[C---:B------:R-:W-:Y:S01]  /*120c0*/  VIADD R138, R139.reuse, UR5 ;  /* 0x000000058b8a7c36 */ /* 0x040fe20008000000 */
[----:B------:R-:W-:Y:S01]  /*120d0*/  LEA.HI.X.SX32 R135, R139, R2, 0x1, P4 ;  /* 0x000000028b877211 */ /* 0x000fe200020f0eff */
[----:B------:R-:W-:Y:S01]  /*120e0*/  VIADD R140, R0, 0x60 ;  /* 0x00000060008c7836 */ /* 0x000fe20000000000 */
[----:B------:R-:W-:Y:S01]  /*120f0*/  SHF.R.S32.HI R139, RZ, 0x8, R136 ;  /* 0x00000008ff8b7819 */ /* 0x000fe20000011488 */
[----:B------:R-:W3:Y:S01]  /*12100*/  LDCU UR7, c[0x0][0x39c] ;  /* 0x00007380ff0777ac */ /* 0x000ee20008000800 */
[----:B------:R-:W-:-:S04]  /*12110*/  IADD3 R136, P4, PT, R138, R3, RZ ;  /* 0x000000038a887210 */ /* 0x000fc80007f9e0ff */
[CC--:B------:R-:W-:Y:S01]  /*12120*/  LEA.HI.X.SX32 R137, R138.reuse, R2.reuse, 0x1, P4 ;  /* 0x000000028a897211 */ /* 0x0c0fe200020f0eff */
[----:B------:R-:W-:Y:S01]  /*12130*/  VIADD R138, R138, UR5 ;  /* 0x000000058a8a7c36 */ /* 0x000fe20008000000 */
[----:B------:R4:W-:Y:S01]  /*12140*/  @P1 STG.E.U8 desc[UR20][R134.64], R139 ;  /* 0x0000008b86001986 */ /* 0x0009e2000c101114 */
[----:B-1----:R-:W-:Y:S01]  /*12150*/  ISETP.LT.AND P1, PT, R140, UR4, !P0 ;  /* 0x000000048c007c0c */ /* 0x002fe2000c721270 */
[----:B------:R-:W1:Y:S01]  /*12160*/  LDCU UR4, c[0x0][0x39c] ;  /* 0x00007380ff0477ac */ /* 0x000e620008000800 */
[----:B------:R-:W-:Y:S02]  /*12170*/  PRMT R141, R161, 0x9910, RZ ;  /* 0x00009910a18d7816 */ /* 0x000fe400000000ff */
[C---:B--2---:R-:W-:Y:S02]  /*12180*/  IADD3 R132, P4, PT, R138.reuse, R3, RZ ;  /* 0x000000038a847210 */ /* 0x044fe40007f9e0ff */
[----:B------:R-:W-:Y:S02]  /*12190*/  SHF.R.S32.HI R141, RZ, 0x8, R141 ;  /* 0x00000008ff8d7819 */ /* 0x000fe4000001148d */
[C---:B------:R-:W-:Y:S01]  /*121a0*/  LEA.HI.X.SX32 R133, R138.reuse, R2, 0x1, P4 ;  /* 0x000000028a857211 */ /* 0x040fe200020f0eff */
[----:B------:R-:W-:-:S02]  /*121b0*/  VIADD R138, R138, UR5 ;  /* 0x000000058a8a7c36 */ /* 0x000fc40008000000 */
[----:B------:R-:W-:Y:S01]  /*121c0*/  VIADD R140, R0, 0x61 ;  /* 0x00000061008c7836 */ /* 0x000fe20000000000 */
[----:B------:R2:W-:Y:S01]  /*121d0*/  @P6 STG.E.U8 desc[UR20][R136.64], R161 ;  /* 0x000000a188006986 */ /* 0x0005e2000c101114 */
[----:B------:R-:W-:-:S03]  /*121e0*/  F2FP.SATFINITE.E4M3.F32.PACK_AB_MERGE_C R163, R163, R162, RZ ;  /* 0x000000a2a3a3723e */ /* 0x000fc600048070ff */
[----:B------:R5:W-:Y:S01]  /*121f0*/  @P2 STG.E.U8 desc[UR20][R132.64], R141 ;  /* 0x0000008d84002986 */ /* 0x000be2000c101114 */
[C---:B----4-:R-:W-:Y:S01]  /*12200*/  IADD3 R134, P2, PT, R138.reuse, R3, RZ ;  /* 0x000000038a867210 */ /* 0x050fe20007f5e0ff */
[----:B------:R-:W-:Y:S01]  /*12210*/  VIADD R139, R138, UR5 ;  /* 0x000000058a8b7c36 */ /* 0x000fe20008000000 */
[----:B0-----:R-:W-:Y:S01]  /*12220*/  ISETP.LT.AND P4, PT, R140, UR6, !P0 ;  /* 0x000000068c007c0c */ /* 0x001fe2000c781270 */
[----:B------:R-:W0:Y:S01]  /*12230*/  LDCU UR6, c[0x0][0x39c] ;  /* 0x00007380ff0677ac */ /* 0x000e220008000800 */
[----:B------:R-:W-:Y:S01]  /*12240*/  PRMT R140, R163, 0x9910, RZ ;  /* 0x00009910a38c7816 */ /* 0x000fe200000000ff */
[----:B--2---:R-:W-:Y:S01]  /*12250*/  VIADD R136, R0, 0x62 ;  /* 0x0000006200887836 */ /* 0x004fe20000000000 */
[----:B------:R-:W-:Y:S01]  /*12260*/  LEA.HI.X.SX32 R135, R138, R2, 0x1, P2 ;  /* 0x000000028a877211 */ /* 0x000fe200010f0eff */
[----:B------:R-:W-:-:S03]  /*12270*/  VIADD R137, R0, 0x63 ;  /* 0x0000006300897836 */ /* 0x000fc60000000000 */
[----:B-1----:R-:W-:Y:S01]  /*12280*/  ISETP.LT.AND P2, PT, R136, UR4, !P0 ;  /* 0x0000000488007c0c */ /* 0x002fe2000c741270 */
[----:B------:R-:W-:Y:S01]  /*12290*/  IMAD.MOV.U32 R138, RZ, RZ, R140 ;  /* 0x000000ffff8a7224 */ /* 0x000fe200078e008c */
[-C--:B------:R-:W-:Y:S01]  /*122a0*/  IADD3 R136, P6, PT, R139, R3.reuse, RZ ;  /* 0x000000038b887210 */ /* 0x080fe20007fde0ff */
[----:B------:R1:W-:Y:S01]  /*122b0*/  @P3 STG.E.U8 desc[UR20][R134.64], R163 ;  /* 0x000000a386003986 */ /* 0x0003e2000c101114 */
[----:B---3--:R-:W-:Y:S01]  /*122c0*/  ISETP.LT.AND P3, PT, R137, UR7, !P0 ;  /* 0x0000000789007c0c */ /* 0x008fe2000c761270 */
[----:B------:R-:W2:Y:S01]  /*122d0*/  LDCU UR4, c[0x0][0x39c] ;  /* 0x00007380ff0477ac */ /* 0x000ea20008000800 */
[C---:B------:R-:W-:Y:S01]  /*122e0*/  LEA.HI.X.SX32 R137, R139.reuse, R2, 0x1, P6 ;  /* 0x000000028b897211 */ /* 0x040fe200030f0eff */
[----:B------:R-:W-:Y:S01]  /*122f0*/  VIADD R139, R139, UR5 ;  /* 0x000000058b8b7c36 */ /* 0x000fe20008000000 */
[----:B-----5:R-:W-:Y:S01]  /*12300*/  SHF.R.S32.HI R141, RZ, 0x8, R138 ;  /* 0x00000008ff8d7819 */ /* 0x020fe2000001148a */
[C---:B------:R-:W-:Y:S01]  /*12310*/  VIADD R133, R0.reuse, 0x64 ;  /* 0x0000006400857836 */ /* 0x040fe20000000000 */
[----:B------:R-:W-:Y:S01]  /*12320*/  F2FP.SATFINITE.E4M3.F32.PACK_AB_MERGE_C R165, R165, R164, RZ ;  /* 0x000000a4a5a5723e */ /* 0x000fe200048070ff */
[----:B------:R-:W3:Y:S01]  /*12330*/  LDCU UR7, c[0x0][0x39c] ;  /* 0x00007380ff0777ac */ /* 0x000ee20008000800 */
[-C--:B------:R-:W-:Y:S01]  /*12340*/  IADD3 R132, P6, PT, R139, R3.reuse, RZ ;  /* 0x000000038b847210 */ /* 0x080fe20007fde0ff */
[----:B------:R4:W-:Y:S01]  /*12350*/  @P5 STG.E.U8 desc[UR20][R136.64], R141 ;  /* 0x0000008d88005986 */ /* 0x0009e2000c101114 */
[----:B0-----:R-:W-:Y:S01]  /*12360*/  ISETP.LT.AND P5, PT, R133, UR6, !P0 ;  /* 0x0000000685007c0c */ /* 0x001fe2000c7a1270 */
[C---:B-1----:R-:W-:Y:S01]  /*12370*/  VIADD R135, R0.reuse, 0x65 ;  /* 0x0000006500877836 */ /* 0x042fe20000000000 */
[CC--:B------:R-:W-:Y:S01]  /*12380*/  LEA.HI.X.SX32 R133, R139.reuse, R2.reuse, 0x1, P6 ;  /* 0x000000028b857211 */ /* 0x0c0fe200030f0eff */
[----:B------:R-:W-:Y:S01]  /*12390*/  VIADD R139, R139, UR5 ;  /* 0x000000058b8b7c36 */ /* 0x000fe20008000000 */
[----:B------:R-:W-:Y:S01]  /*123a0*/  PRMT R138, R165, 0x9910, RZ ;  /* 0x00009910a58a7816 */ /* 0x000fe200000000ff */
[----:B------:R-:W0:Y:S03]  /*123b0*/  LDCU UR6, c[0x0][0x39c] ;  /* 0x00007380ff0677ac */ /* 0x000e260008000800 */
[-C--:B------:R-:W-:Y:S01]  /*123c0*/  IADD3 R134, P6, PT, R139, R3.reuse, RZ ;  /* 0x000000038b867210 */ /* 0x080fe20007fde0ff */
[----:B------:R1:W-:Y:S01]  /*123d0*/  @P1 STG.E.U8 desc[UR20][R132.64], R165 ;  /* 0x000000a584001986 */ /* 0x0003e2000c101114 */
[----:B----4-:R-:W-:Y:S01]  /*123e0*/  IMAD.MOV.U32 R136, RZ, RZ, R138 ;  /* 0x000000ffff887224 */ /* 0x010fe200078e008a */
[----:B--2---:R-:W-:Y:S01]  /*123f0*/  ISETP.LT.AND P1, PT, R135, UR4, !P0 ;  /* 0x0000000487007c0c */ /* 0x004fe2000c721270 */
[C---:B------:R-:W-:Y:S01]  /*12400*/  VIADD R138, R139.reuse, UR5 ;  /* 0x000000058b8a7c36 */ /* 0x040fe20008000000 */
[----:B------:R-:W-:Y:S01]  /*12410*/  LEA.HI.X.SX32 R135, R139, R2, 0x1, P6 ;  /* 0x000000028b877211 */ /* 0x000fe200030f0eff */
[----:B------:R-:W-:Y:S01]  /*12420*/  VIADD R137, R0, 0x66 ;  /* 0x0000006600897836 */ /* 0x000fe20000000000 */
[----:B------:R-:W-:Y:S01]  /*12430*/  SHF.R.S32.HI R139, RZ, 0x8, R136 ;  /* 0x00000008ff8b7819 */ /* 0x000fe20000011488 */
[----:B------:R-:W2:Y:S01]  /*12440*/  LDCU UR4, c[0x0][0x39c] ;  /* 0x00007380ff0477ac */ /* 0x000ea20008000800 */
[----:B------:R-:W-:-:S03]  /*12450*/  IADD3 R136, P6, PT, R138, R3, RZ ;  /* 0x000000038a887210 */ /* 0x000fc60007fde0ff */
[----:B------:R4:W-:Y:S01]  /*12460*/  @P4 STG.E.U8 desc[UR20][R134.64], R139 ;  /* 0x0000008b86004986 */ /* 0x0009e2000c101114 */
[----:B---3--:R-:W-:Y:S02]  /*12470*/  ISETP.LT.AND P4, PT, R137, UR7, !P0 ;  /* 0x0000000789007c0c */ /* 0x008fe4000c781270 */
[----:B------:R-:W-:Y:S01]  /*12480*/  F2FP.SATFINITE.E4M3.F32.PACK_AB_MERGE_C R167, R167, R166, RZ ;  /* 0x000000a6a7a7723e */ /* 0x000fe200048070ff */
[----:B------:R-:W-:Y:S01]  /*12490*/  VIADD R140, R0, 0x67 ;  /* 0x00000067008c7836 */ /* 0x000fe20000000000 */
[C---:B------:R-:W-:Y:S01]  /*124a0*/  LEA.HI.X.SX32 R137, R138.reuse, R2, 0x1, P6 ;  /* 0x000000028a897211 */ /* 0x040fe200030f0eff */
[----:B------:R-:W-:Y:S01]  /*124b0*/  VIADD R138, R138, UR5 ;  /* 0x000000058a8a7c36 */ /* 0x000fe20008000000 */
[----:B------:R-:W3:Y:S03]  /*124c0*/  LDCU UR7, c[0x0][0x39c] ;  /* 0x00007380ff0777ac */ /* 0x000ee60008000800 */
[----:B------:R5:W-:Y:S01]  /*124d0*/  @P2 STG.E.U8 desc[UR20][R136.64], R167 ;  /* 0x000000a788002986 */ /* 0x000be2000c101114 */
[C---:B-1----:R-:W-:Y:S01]  /*124e0*/  IADD3 R132, P2, PT, R138.reuse, R3, RZ ;  /* 0x000000038a847210 */ /* 0x042fe20007f5e0ff */
[----:B----4-:R-:W-:Y:S01]  /*124f0*/  VIADD R139, R138, UR5 ;  /* 0x000000058a8b7c36 */ /* 0x010fe20008000000 */
[----:B------:R-:W-:-:S02]  /*12500*/  PRMT R141, R167, 0x9910, RZ ;  /* 0x00009910a78d7816 */ /* 0x000fc400000000ff */
[-C--:B------:R-:W-:Y:S01]  /*12510*/  LEA.HI.X.SX32 R133, R138, R2.reuse, 0x1, P2 ;  /* 0x000000028a857211 */ /* 0x080fe200010f0eff */
[----:B------:R-:W-:Y:S01]  /*12520*/  VIADD R138, R0, 0x68 ;  /* 0x00000068008a7836 */ /* 0x000fe20000000000 */
[CC--:B------:R-:W-:Y:S02]  /*12530*/  IADD3 R134, P2, PT, R139.reuse, R3.reuse, RZ ;  /* 0x000000038b867210 */ /* 0x0c0fe40007f5e0ff */
[----:B------:R-:W-:Y:S02]  /*12540*/  SHF.R.S32.HI R141, RZ, 0x8, R141 ;  /* 0x00000008ff8d7819 */ /* 0x000fe4000001148d */
[C---:B------:R-:W-:Y:S01]  /*12550*/  LEA.HI.X.SX32 R135, R139.reuse, R2, 0x1, P2 ;  /* 0x000000028b877211 */ /* 0x040fe200010f0eff */
[----:B------:R-:W-:Y:S01]  /*12560*/  VIADD R139, R139, UR5 ;  /* 0x000000058b8b7c36 */ /* 0x000fe20008000000 */
[----:B--2---:R-:W-:Y:S01]  /*12570*/  ISETP.LT.AND P2, PT, R138, UR4, !P0 ;  /* 0x000000048a007c0c */ /* 0x004fe2000c741270 */
[----:B------:R-:W1:Y:S01]  /*12580*/  LDCU UR4, c[0x0][0x39c] ;  /* 0x00007380ff0477ac */ /* 0x000e620008000800 */
[----:B------:R-:W-:Y:S01]  /*12590*/  F2FP.SATFINITE.E4M3.F32.PACK_AB_MERGE_C R169, R169, R168, RZ ;  /* 0x000000a8a9a9723e */ /* 0x000fe200048070ff */
[----:B------:R2:W-:Y:S01]  /*125a0*/  @P3 STG.E.U8 desc[UR20][R132.64], R141 ;  /* 0x0000008d84003986 */ /* 0x0005e2000c101114 */
[----:B0-----:R-:W-:Y:S01]  /*125b0*/  ISETP.LT.AND P6, PT, R140, UR6, !P0 ;  /* 0x000000068c007c0c */ /* 0x001fe2000c7c1270 */
[----:B------:R-:W0:Y:S01]  /*125c0*/  LDCU UR6, c[0x0][0x39c] ;  /* 0x00007380ff0677ac */ /* 0x000e220008000800 */
[----:B-----5:R-:W-:-:S02]  /*125d0*/  IADD3 R136, P3, PT, R139, R3, RZ ;  /* 0x000000038b887210 */ /* 0x020fc40007f7e0ff */
[----:B------:R-:W-:Y:S01]  /*125e0*/  PRMT R140, R169, 0x9910, RZ ;  /* 0x00009910a98c7816 */ /* 0x000fe200000000ff */
[C---:B------:R-:W-:Y:S01]  /*125f0*/  VIADD R138, R139.reuse, UR5 ;  /* 0x000000058b8a7c36 */ /* 0x040fe20008000000 */
[----:B------:R-:W-:Y:S02]  /*12600*/  LEA.HI.X.SX32 R137, R139, R2, 0x1, P3 ;  /* 0x000000028b897211 */ /* 0x000fe400018f0eff */
[----:B------:R-:W-:Y:S01]  /*12610*/  SHF.R.S32.HI R139, RZ, 0x8, R140 ;  /* 0x00000008ff8b7819 */ /* 0x000fe2000001148c */
[----:B------:R4:W-:Y:S01]  /*12620*/  @P5 STG.E.U8 desc[UR20][R134.64], R169 ;  /* 0x000000a986005986 */ /* 0x0009e2000c101114 */
[----:B--2---:R-:W-:Y:S01]  /*12630*/  VIADD R133, R0, 0x6a ;  /* 0x0000006a00857836 */ /* 0x004fe20000000000 */
[----:B------:R-:W-:Y:S02]  /*12640*/  IADD3 R132, P5, PT, R138, R3, RZ ;  /* 0x000000038a847210 */ /* 0x000fe40007fbe0ff */
[----:B------:R2:W-:Y:S01]  /*12650*/  @P1 STG.E.U8 desc[UR20][R136.64], R139 ;  /* 0x0000008b88001986 */ /* 0x0005e2000c101114 */
[----:B------:R-:W-:Y:S01]  /*12660*/  VIADD R142, R0, 0x69 ;  /* 0x00000069008e7836 */ /* 0x000fe20000000000 */
[----:B------:R-:W-:-:S02]  /*12670*/  F2FP.SATFINITE.E4M3.F32.PACK_AB_MERGE_C R171, R171, R170, RZ ;  /* 0x000000aaabab723e */ /* 0x000fc400048070ff */
[----:B---3--:R-:W-:Y:S01]  /*12680*/  ISETP.LT.AND P1, PT, R133, UR7, !P0 ;  /* 0x0000000785007c0c */ /* 0x008fe2000c721270 */
[----:B------:R-:W3:Y:S01]  /*12690*/  LDCU UR7, c[0x0][0x39c] ;  /* 0x00007380ff0777ac */ /* 0x000ee20008000800 */
[----:B----4-:R-:W-:Y:S01]  /*126a0*/  VIADD R134, R0, 0x6b ;  /* 0x0000006b00867836 */ /* 0x010fe20000000000 */
[C---:B------:R-:W-:Y:S01]  /*126b0*/  LEA.HI.X.SX32 R133, R138.reuse, R2, 0x1, P5 ;  /* 0x000000028a857211 */ /* 0x040fe200028f0eff */
[----:B------:R-:W-:-:S03]  /*126c0*/  VIADD R138, R138, UR5 ;  /* 0x000000058a8a7c36 */ /* 0x000fc60008000000 */
[----:B-1----:R-:W-:Y:S01]  /*126d0*/  ISETP.LT.AND P5, PT, R134, UR4, !P0 ;  /* 0x0000000486007c0c */ /* 0x002fe2000c7a1270 */
[----:B------:R-:W1:Y:S01]  /*126e0*/  LDCU UR4, c[0x0][0x39c] ;  /* 0x00007380ff0477ac */ /* 0x000e620008000800 */
[----:B0-----:R-:W-:Y:S01]  /*126f0*/  ISETP.LT.AND P3, PT, R142, UR6, !P0 ;  /* 0x000000068e007c0c */ /* 0x001fe2000c761270 */
[----:B------:R0:W-:Y:S01]  /*12700*/  @P4 STG.E.U8 desc[UR20][R132.64], R171 ;  /* 0x000000ab84004986 */ /* 0x0001e2000c101114 */
[CC--:B------:R-:W-:Y:S01]  /*12710*/  IADD3 R134, P4, PT, R138.reuse, R3.reuse, RZ ;  /* 0x000000038a867210 */ /* 0x0c0fe20007f9e0ff */
[----:B------:R-:W4:Y:S01]  /*12720*/  LDCU UR6, c[0x0][0x39c] ;  /* 0x00007380ff0677ac */ /* 0x000f220008000800 */
[C---:B--2---:R-:W-:Y:S01]  /*12730*/  VIADD R139, R138.reuse, UR5 ;  /* 0x000000058a8b7c36 */ /* 0x044fe20008000000 */
[----:B------:R-:W-:Y:S02]  /*12740*/  PRMT R141, R171, 0x9910, RZ ;  /* 0x00009910ab8d7816 */ /* 0x000fe400000000ff */
[----:B------:R-:W-:Y:S02]  /*12750*/  LEA.HI.X.SX32 R135, R138, R2, 0x1, P4 ;  /* 0x000000028a877211 */ /* 0x000fe400020f0eff */
[----:B------:R-:W-:-:S02]  /*12760*/  IADD3 R136, P4, PT, R139, R3, RZ ;  /* 0x000000038b887210 */ /* 0x000fc40007f9e0ff */
[----:B------:R-:W-:Y:S01]  /*12770*/  SHF.R.S32.HI R141, RZ, 0x8, R141 ;  /* 0x00000008ff8d7819 */ /* 0x000fe2000001148d */
[C---:B0-----:R-:W-:Y:S01]  /*12780*/  VIADD R132, R0.reuse, 0x6c ;  /* 0x0000006c00847836 */ /* 0x041fe20000000000 */
[C---:B------:R-:W-:Y:S01]  /*12790*/  LEA.HI.X.SX32 R137, R139.reuse, R2, 0x1, P4 ;  /* 0x000000028b897211 */ /* 0x040fe200020f0eff */
[----:B------:R-:W-:Y:S01]  /*127a0*/  VIADD R139, R139, UR5 ;  /* 0x000000058b8b7c36 */ /* 0x000fe20008000000 */
[----:B------:R-:W-:Y:S01]  /*127b0*/  F2FP.SATFINITE.E4M3.F32.PACK_AB_MERGE_C R173, R173, R172, RZ ;  /* 0x000000acadad723e */ /* 0x000fe200048070ff */
[----:B------:R-:W-:Y:S01]  /*127c0*/  VIADD R133, R0, 0x6d ;  /* 0x0000006d00857836 */ /* 0x000fe20000000000 */
[----:B------:R0:W-:Y:S01]  /*127d0*/  @P6 STG.E.U8 desc[UR20][R134.64], R141 ;  /* 0x0000008d86006986 */ /* 0x0001e2000c101114 */
[----:B-1----:R-:W-:Y:S01]  /*127e0*/  ISETP.LT.AND P4, PT, R132, UR4, !P0 ;  /* 0x0000000484007c0c */ /* 0x002fe2000c781270 */
[----:B------:R-:W1:Y:S01]  /*127f0*/  LDCU UR4, c[0x0][0x39c] ;  /* 0x00007380ff0477ac */ /* 0x000e620008000800 */
[----:B------:R-:W-:Y:S02]  /*12800*/  PRMT R138, R173, 0x9910, RZ ;  /* 0x00009910ad8a7816 */ /* 0x000fe400000000ff */
[----:B------:R-:W-:Y:S01]  /*12810*/  IADD3 R132, P6, PT, R139, R3, RZ ;  /* 0x000000038b847210 */ /* 0x000fe20007fde0ff */
[----:B------:R2:W-:Y:S01]  /*12820*/  @P2 STG.E.U8 desc[UR20][R136.64], R173 ;  /* 0x000000ad88002986 */ /* 0x0005e2000c101114 */
[----:B----4-:R-:W-:Y:S01]  /*12830*/  ISETP.LT.AND P2, PT, R133, UR6, !P0 ;  /* 0x0000000685007c0c */ /* 0x010fe2000c741270 */
[----:B------:R-:W4:Y:S01]  /*12840*/  LDCU UR6, c[0x0][0x39c] ;  /* 0x00007380ff0677ac */ /* 0x000f220008000800 */
[C---:B------:R-:W-:Y:S01]  /*12850*/  LEA.HI.X.SX32 R133, R139.reuse, R2, 0x1, P6 ;  /* 0x000000028b857211 */ /* 0x040fe200030f0eff */
[----:B------:R-:W-:Y:S01]  /*12860*/  VIADD R139, R139, UR5 ;  /* 0x000000058b8b7c36 */ /* 0x000fe20008000000 */
[----:B0-----:R-:W-:-:S02]  /*12870*/  SHF.R.S32.HI R141, RZ, 0x8, R138 ;  /* 0x00000008ff8d7819 */ /* 0x001fc4000001148a */
[----:B------:R-:W-:Y:S01]  /*12880*/  F2FP.SATFINITE.E4M3.F32.PACK_AB_MERGE_C R175, R175, R174, RZ ;  /* 0x000000aeafaf723e */ /* 0x000fe200048070ff */
[C---:B------:R-:W-:Y:S02]  /*12890*/  VIADD R138, R139.reuse, UR5 ;  /* 0x000000058b8a7c36 */ /* 0x040fe40008000000 */
[----:B------:R0:W-:Y:S01]  /*128a0*/  @P3 STG.E.U8 desc[UR20][R132.64], R141 ;  /* 0x0000008d84003986 */ /* 0x0001e2000c101114 */
[-C--:B------:R-:W-:Y:S02]  /*128b0*/  IADD3 R134, P3, PT, R139, R3.reuse, RZ ;  /* 0x000000038b867210 */ /* 0x080fe40007f7e0ff */
[----:B--2---:R-:W-:Y:S02]  /*128c0*/  PRMT R137, R175, 0x9910, RZ ;  /* 0x00009910af897816 */ /* 0x004fe400000000ff */
[----:B------:R-:W-:Y:S02]  /*128d0*/  LEA.HI.X.SX32 R135, R139, R2, 0x1, P3 ;  /* 0x000000028b877211 */ /* 0x000fe400018f0eff */
[----:B------:R-:W-:Y:S01]  /*128e0*/  IADD3 R136, P3, PT, R138, R3, RZ ;  /* 0x000000038a887210 */ /* 0x000fe20007f7e0ff */
[----:B------:R-:W-:-:S02]  /*128f0*/  IMAD.MOV.U32 R139, RZ, RZ, R137 ;  /* 0x000000ffff8b7224 */ /* 0x000fc400078e0089 */
[----:B------:R-:W-:Y:S01]  /*12900*/  VIADD R140, R0, 0x6e ;  /* 0x0000006e008c7836 */ /* 0x000fe20000000000 */
[C---:B------:R-:W-:Y:S01]  /*12910*/  LEA.HI.X.SX32 R137, R138.reuse, R2, 0x1, P3 ;  /* 0x000000028a897211 */ /* 0x040fe200018f0eff */
[----:B------:R-:W-:Y:S01]  /*12920*/  VIADD R138, R138, UR5 ;  /* 0x000000058a8a7c36 */ /* 0x000fe20008000000 */
[----:B------:R-:W-:Y:S01]  /*12930*/  SHF.R.S32.HI R139, RZ, 0x8, R139 ;  /* 0x00000008ff8b7819 */ /* 0x000fe2000001148b */
[----:B------:R2:W-:Y:S01]  /*12940*/  @P1 STG.E.U8 desc[UR20][R134.64], R175 ;  /* 0x000000af86001986 */ /* 0x0005e2000c101114 */
[----:B---3--:R-:W-:Y:S01]  /*12950*/  ISETP.LT.AND P6, PT, R140, UR7, !P0 ;  /* 0x000000078c007c0c */ /* 0x008fe2000c7c1270 */
[C---:B------:R-:W-:Y:S01]  /*12960*/  VIADD R140, R0.reuse, 0x6f ;  /* 0x0000006f008c7836 */ /* 0x040fe20000000000 */
[----:B------:R-:W-:Y:S01]  /*12970*/  F2FP.SATFINITE.E4M3.F32.PACK_AB_MERGE_C R177, R177, R176, RZ ;  /* 0x000000b0b1b1723e */ /* 0x000fe200048070ff */
[----:B0-----:R-:W-:Y:S01]  /*12980*/  VIADD R133, R0, 0x70 ;  /* 0x0000007000857836 */ /* 0x001fe20000000000 */
[----:B------:R0:W-:Y:S01]  /*12990*/  @P5 STG.E.U8 desc[UR20][R136.64], R139 ;  /* 0x0000008b88005986 */ /* 0x0001e2000c101114 */
[----:B------:R-:W-:Y:S01]  /*129a0*/  IADD3 R132, P5, PT, R138, R3, RZ ;  /* 0x000000038a847210 */ /* 0x000fe20007fbe0ff */
[----:B------:R-:W3:Y:S01]  /*129b0*/  LDCU UR7, c[0x0][0x39c] ;  /* 0x00007380ff0777ac */ /* 0x000ee20008000800 */
[----:B-1----:R-:W-:-:S02]  /*129c0*/  ISETP.LT.AND P1, PT, R140, UR4, !P0 ;  /* 0x000000048c007c0c */ /* 0x002fc4000c721270 */
[----:B----4-:R-:W-:Y:S01]  /*129d0*/  ISETP.LT.AND P3, PT, R133, UR6, !P0 ;  /* 0x0000000685007c0c */ /* 0x010fe2000c761270 */
[----:B------:R-:W1:Y:S01]  /*129e0*/  LDCU UR4, c[0x0][0x39c] ;  /* 0x00007380ff0477ac */ /* 0x000e620008000800 */
[C---:B------:R-:W-:Y:S01]  /*129f0*/  LEA.HI.X.SX32 R133, R138.reuse, R2, 0x1, P5 ;  /* 0x000000028a857211 */ /* 0x040fe200028f0eff */
[----:B------:R-:W-:Y:S01]  /*12a00*/  VIADD R138, R138, UR5 ;  /* 0x000000058a8a7c36 */ /* 0x000fe20008000000 */
[----:B------:R-:W-:Y:S01]  /*12a10*/  PRMT R141, R177, 0x9910, RZ ;  /* 0x00009910b18d7816 */ /* 0x000fe200000000ff */
[----:B------:R-:W4:Y:S02]  /*12a20*/  LDCU UR6, c[0x0][0x39c] ;  /* 0x00007380ff0677ac */ /* 0x000f240008000800 */
[----:B------:R5:W-:Y:S01]  /*12a30*/  @P4 STG.E.U8 desc[UR20][R132.64], R177 ;  /* 0x000000b184004986 */ /* 0x000be2000c101114 */
[C---:B--2---:R-:W-:Y:S01]  /*12a40*/  IADD3 R134, P4, PT, R138.reuse, R3, RZ ;  /* 0x000000038a867210 */ /* 0x044fe20007f9e0ff */
[----:B0-----:R-:W-:Y:S01]  /*12a50*/  VIADD R139, R138, UR5 ;  /* 0x000000058a8b7c36 */ /* 0x001fe20008000000 */
[----:B------:R-:W-:-:S02]  /*12a60*/  SHF.R.S32.HI R141, RZ, 0x8, R141 ;  /* 0x00000008ff8d7819 */ /* 0x000fc4000001148d */
[----:B------:R-:W-:Y:S02]  /*12a70*/  LEA.HI.X.SX32 R135, R138, R2, 0x1, P4 ;  /* 0x000000028a877211 */ /* 0x000fe400020f0eff */
[----:B------:R-:W-:Y:S01]  /*12a80*/  IADD3 R136, P4, PT, R139, R3, RZ ;  /* 0x000000038b887210 */ /* 0x000fe20007f9e0ff */
[C---:B------:R-:W-:Y:S01]  /*12a90*/  VIADD R138, R0.reuse, 0x72 ;  /* 0x00000072008a7836 */ /* 0x040fe20000000000 */
[----:B------:R-:W-:Y:S02]  /*12aa0*/  F2FP.SATFINITE.E4M3.F32.PACK_AB_MERGE_C R179, R179, R178, RZ ;  /* 0x000000b2b3b3723e */ /* 0x000fe400048070ff */
[C---:B------:R-:W-:Y:S01]  /*12ab0*/  LEA.HI.X.SX32 R137, R139.reuse, R2, 0x1, P4 ;  /* 0x000000028b897211 */ /* 0x040fe200020f0eff */
[----:B------:R-:W-:Y:S01]  /*12ac0*/  VIADD R139, R139, UR5 ;  /* 0x000000058b8b7c36 */ /* 0x000fe20008000000 */
[----:B------:R0:W-:Y:S01]  /*12ad0*/  @P2 STG.E.U8 desc[UR20][R134.64], R141 ;  /* 0x0000008d86002986 */ /* 0x0001e2000c101114 */
[----:B------:R-:W-:Y:S01]  /*12ae0*/  VIADD R140, R0, 0x71 ;  /* 0x00000071008c7836 */ /* 0x000fe20000000000 */
[----:B-1----:R-:W-:Y:S01]  /*12af0*/  ISETP.LT.AND P2, PT, R138, UR4, !P0 ;  /* 0x000000048a007c0c */ /* 0x002fe2000c741270 */
[----:B------:R-:W1:Y:S01]  /*12b00*/  LDCU UR4, c[0x0][0x39c] ;  /* 0x00007380ff0477ac */ /* 0x000e620008000800 */
[----:B------:R-:W-:-:S02]  /*12b10*/  PRMT R138, R179, 0x9910, RZ ;  /* 0x00009910b38a7816 */ /* 0x000fc400000000ff */
[C---:B-----5:R-:W-:Y:S02]  /*12b20*/  IADD3 R132, P4, PT, R139.reuse, R3, RZ ;  /* 0x000000038b847210 */ /* 0x060fe40007f9e0ff */
[----:B---3--:R-:W-:Y:S01]  /*12b30*/  ISETP.LT.AND P5, PT, R140, UR7, !P0 ;  /* 0x000000078c007c0c */ /* 0x008fe2000c7a1270 */
[----:B------:R-:W2:Y:S01]  /*12b40*/  LDCU UR7, c[0x0][0x39c] ;  /* 0x00007380ff0777ac */ /* 0x000ea20008000800 */
[C---:B------:R-:W-:Y:S01]  /*12b50*/  LEA.HI.X.SX32 R133, R139.reuse, R2, 0x1, P4 ;  /* 0x000000028b857211 */ /* 0x040fe200020f0eff */
[----:B------:R-:W-:Y:S01]  /*12b60*/  VIADD R139, R139, UR5 ;  /* 0x000000058b8b7c36 */ /* 0x000fe20008000000 */
[----:B0-----:R-:W-:Y:S01]  /*12b70*/  SHF.R.S32.HI R141, RZ, 0x8, R138 ;  /* 0x00000008ff8d7819 */ /* 0x001fe2000001148a */
[----:B------:R-:W-:Y:S01]  /*12b80*/  VIADD R140, R0, 0x73 ;  /* 0x00000073008c7836 */ /* 0x000fe20000000000 */
[----:B------:R0:W-:Y:S01]  /*12b90*/  @P6 STG.E.U8 desc[UR20][R136.64], R179 ;  /* 0x000000b388006986 */ /* 0x0001e2000c101114 */
[----:B------:R-:W-:-:S03]  /*12ba0*/  F2FP.SATFINITE.E4M3.F32.PACK_AB_MERGE_C R181, R181, R180, RZ ;  /* 0x000000b4b5b5723e */ /* 0x000fc600048070ff */
[----:B------:R3:W-:Y:S01]  /*12bb0*/  @P1 STG.E.U8 desc[UR20][R132.64], R141 ;  /* 0x0000008d84001986 */ /* 0x0007e2000c101114 */
[C---:B------:R-:W-:Y:S01]  /*12bc0*/  IADD3 R134, P1, PT, R139.reuse, R3, RZ ;  /* 0x000000038b867210 */ /* 0x040fe20007f3e0ff */
[----:B------:R-:W-:Y:S01]  /*12bd0*/  VIADD R138, R139, UR5 ;  /* 0x000000058b8a7c36 */ /* 0x000fe20008000000 */
[----:B----4-:R-:W-:Y:S01]  /*12be0*/  ISETP.LT.AND P4, PT, R140, UR6, !P0 ;  /* 0x000000068c007c0c */ /* 0x010fe2000c781270 */
[----:B------:R-:W4:Y:S01]  /*12bf0*/  LDCU UR6, c[0x0][0x39c] ;  /* 0x00007380ff0677ac */ /* 0x000f220008000800 */
[----:B------:R-:W-:Y:S01]  /*12c00*/  PRMT R140, R181, 0x9910, RZ ;  /* 0x00009910b58c7816 */ /* 0x000fe200000000ff */
[C---:B0-----:R-:W-:Y:S01]  /*12c10*/  VIADD R136, R0.reuse, 0x74 ;  /* 0x0000007400887836 */ /* 0x041fe20000000000 */
[----:B------:R-:W-:Y:S01]  /*12c20*/  LEA.HI.X.SX32 R135, R139, R2, 0x1, P1 ;  /* 0x000000028b877211 */ /* 0x000fe200008f0eff */
[----:B------:R-:W-:-:S03]  /*12c30*/  VIADD R137, R0, 0x75 ;  /* 0x0000007500897836 */ /* 0x000fc60000000000 */
[----:B-1----:R-:W-:Y:S01]  /*12c40*/  ISETP.LT.AND P1, PT, R136, UR4, !P0 ;  /* 0x0000000488007c0c */ /* 0x002fe2000c721270 */
[----:B------:R-:W-:Y:S01]  /*12c50*/  IMAD.MOV.U32 R139, RZ, RZ, R140 ;  /* 0x000000ffff8b7224 */ /* 0x000fe200078e008c */
[CC--:B------:R-:W-:Y:S01]  /*12c60*/  IADD3 R136, P6, PT, R138.reuse, R3.reuse, RZ ;  /* 0x000000038a887210 */ /* 0x0c0fe20007fde0ff */
[----:B------:R0:W-:Y:S01]  /*12c70*/  @P3 STG.E.U8 desc[UR20][R134.64], R181 ;  /* 0x000000b586003986 */ /* 0x0001e2000c101114 */
[----:B--2---:R-:W-:Y:S01]  /*12c80*/  ISETP.LT.AND P3, PT, R137, UR7, !P0 ;  /* 0x0000000789007c0c */ /* 0x004fe2000c761270 */
[----:B------:R-:W1:Y:S01]  /*12c90*/  LDCU UR4, c[0x0][0x39c] ;  /* 0x00007380ff0477ac */ /* 0x000e620008000800 */
[CC--:B------:R-:W-:Y:S01]  /*12ca0*/  LEA.HI.X.SX32 R137, R138.reuse, R2.reuse, 0x1, P6 ;  /* 0x000000028a897211 */ /* 0x0c0fe200030f0eff */
[----:B------:R-:W-:Y:S01]  /*12cb0*/  VIADD R138, R138, UR5 ;  /* 0x000000058a8a7c36 */ /* 0x000fe20008000000 */
[----:B------:R-:W-:Y:S01]  /*12cc0*/  SHF.R.S32.HI R139, RZ, 0x8, R139 ;  /* 0x00000008ff8b7819 */ /* 0x000fe2000001148b */
[----:B---3--:R-:W-:Y:S01]  /*12cd0*/  VIADD R133, R0, 0x76 ;  /* 0x0000007600857836 */ /* 0x008fe20000000000 */
[----:B------:R-:W2:Y:S02]  /*12ce0*/  LDCU UR7, c[0x0][0x39c] ;  /* 0x00007380ff0777ac */ /* 0x000ea40008000800 */
[C---:B------:R-:W-:Y:S01]  /*12cf0*/  IADD3 R132, P6, PT, R138.reuse, R3, RZ ;  /* 0x000000038a847210 */ /* 0x040fe20007fde0ff */
[----:B------:R3:W-:Y:S01]  /*12d00*/  @P5 STG.E.U8 desc[UR20][R136.64], R139 ;  /* 0x0000008b88005986 */ /* 0x0007e2000c101114 */
[----:B----4-:R-:W-:Y:S01]  /*12d10*/  ISETP.LT.AND P5, PT, R133, UR6, !P0 ;  /* 0x0000000685007c0c */ /* 0x010fe2000c7a1270 */
[----:B------:R-:W4:Y:S01]  /*12d20*/  LDCU UR6, c[0x0][0x39c] ;  /* 0x00007380ff0677ac */ /* 0x000f220008000800 */
[C---:B------:R-:W-:Y:S01]  /*12d30*/  LEA.HI.X.SX32 R133, R138.reuse, R2, 0x1, P6 ;  /* 0x000000028a857211 */ /* 0x040fe200030f0eff */
[----:B------:R-:W-:Y:S01]  /*12d40*/  VIADD R138, R138, UR5 ;  /* 0x000000058a8a7c36 */ /* 0x000fe20008000000 */
[----:B------:R-:W-:Y:S01]  /*12d50*/  F2FP.SATFINITE.E4M3.F32.PACK_AB_MERGE_C R183, R183, R182, RZ ;  /* 0x000000b6b7b7723e */ /* 0x000fe200048070ff */
[----:B0-----:R-:W-:-:S03]  /*12d60*/  VIADD R135, R0, 0x77 ;  /* 0x0000007700877836 */ /* 0x001fc60000000000 */
[----:B------:R-:W-:Y:S02]  /*12d70*/  PRMT R141, R183, 0x9910, RZ ;  /* 0x00009910b78d7816 */ /* 0x000fe400000000ff */
[CC--:B------:R-:W-:Y:S01]  /*12d80*/  IADD3 R134, P6, PT, R138.reuse, R3.reuse, RZ ;  /* 0x000000038a867210 */ /* 0x0c0fe20007fde0ff */
[----:B------:R0:W-:Y:S01]  /*12d90*/  @P2 STG.E.U8 desc[UR20][R132.64], R183 ;  /* 0x000000b784002986 */ /* 0x0001e2000c101114 */
[----:B---3--:R-:W-:Y:S01]  /*12da0*/  VIADD R139, R138, UR5 ;  /* 0x000000058a8b7c36 */ /* 0x008fe20008000000 */
[----:B-1----:R-:W-:Y:S01]  /*12db0*/  ISETP.LT.AND P2, PT, R135, UR4, !P0 ;  /* 0x0000000487007c0c */ /* 0x002fe2000c741270 */
[----:B------:R-:W-:Y:S01]  /*12dc0*/  VIADD R137, R0, 0x78 ;  /* 0x0000007800897836 */ /* 0x000fe20000000000 */
[----:B------:R-:W-:Y:S01]  /*12dd0*/  LEA.HI.X.SX32 R135, R138, R2, 0x1, P6 ;  /* 0x000000028a877211 */ /* 0x000fe200030f0eff */
[----:B------:R-:W1:Y:S01]  /*12de0*/  LDCU UR4, c[0x0][0x39c] ;  /* 0x00007380ff0477ac */ /* 0x000e620008000800 */
[----:B------:R-:W-:Y:S02]  /*12df0*/  SHF.R.S32.HI R141, RZ, 0x8, R141 ;  /* 0x00000008ff8d7819 */ /* 0x000fe4000001148d */
[----:B------:R-:W-:Y:S01]  /*12e00*/  IADD3 R136, P6, PT, R139, R3, RZ ;  /* 0x000000038b887210 */ /* 0x000fe20007fde0ff */
[----:B------:R-:W-:-:S02]  /*12e10*/  VIADD R138, R0, 0x79 ;  /* 0x00000079008a7836 */ /* 0x000fc40000000000 */
[----:B------:R3:W-:Y:S01]  /*12e20*/  @P4 STG.E.U8 desc[UR20][R134.64], R141 ;  /* 0x0000008d86004986 */ /* 0x0007e2000c101114 */
[----:B--2---:R-:W-:Y:S01]  /*12e30*/  ISETP.LT.AND P4, PT, R137, UR7, !P0 ;  /* 0x0000000789007c0c */ /* 0x004fe2000c781270 */
[----:B------:R-:W2:Y:S01]  /*12e40*/  LDCU UR7, c[0x0][0x39c] ;  /* 0x00007380ff0777ac */ /* 0x000ea20008000800 */
[C---:B------:R-:W-:Y:S01]  /*12e50*/  LEA.HI.X.SX32 R137, R139.reuse, R2, 0x1, P6 ;  /* 0x000000028b897211 */ /* 0x040fe200030f0eff */
[----:B------:R-:W-:Y:S01]  /*12e60*/  VIADD R139, R139, UR5 ;  /* 0x000000058b8b7c36 */ /* 0x000fe20008000000 */
[----:B------:R-:W-:Y:S02]  /*12e70*/  F2FP.SATFINITE.E4M3.F32.PACK_AB_MERGE_C R185, R185, R184, RZ ;  /* 0x000000b8b9b9723e */ /* 0x000fe400048070ff */
[----:B----4-:R-:W-:Y:S02]  /*12e80*/  ISETP.LT.AND P6, PT, R138, UR6, !P0 ;  /* 0x000000068a007c0c */ /* 0x010fe4000c7c1270 */
[----:B0-----:R-:W-:Y:S01]  /*12e90*/  PRMT R133, R185, 0x9910, RZ ;  /* 0x00009910b9857816 */ /* 0x001fe200000000ff */
[----:B------:R0:W-:Y:S01]  /*12ea0*/  @P1 STG.E.U8 desc[UR20][R136.64], R185 ;  /* 0x000000b988001986 */ /* 0x0001e2000c101114 */
[CC--:B------:R-:W-:Y:S01]  /*12eb0*/  IADD3 R132, P1, PT, R139.reuse, R3.reuse, RZ ;  /* 0x000000038b847210 */ /* 0x0c0fe20007f3e0ff */
[----:B------:R-:W-:Y:S01]  /*12ec0*/  VIADD R138, R139, UR5 ;  /* 0x000000058b8a7c36 */ /* 0x000fe20008000000 */
[----:B------:R-:W-:Y:S01]  /*12ed0*/  F2FP.SATFINITE.E4M3.F32.PACK_AB_MERGE_C R187, R187, R186, RZ ;  /* 0x000000babbbb723e */ /* 0x000fe200048070ff */
[----:B---3--:R-:W-:Y:S01]  /*12ee0*/  IMAD.MOV.U32 R141, RZ, RZ, R133 ;  /* 0x000000ffff8d7224 */ /* 0x008fe200078e0085 */
[----:B------:R-:W-:Y:S01]  /*12ef0*/  LEA.HI.X.SX32 R133, R139, R2, 0x1, P1 ;  /* 0x000000028b857211 */ /* 0x000fe200008f0eff */
[----:B------:R-:W-:Y:S01]  /*12f00*/  VIADD R139, R0, 0x7a ;  /* 0x0000007a008b7836 */ /* 0x000fe20000000000 */
[----:B------:R-:W-:Y:S01]  /*12f10*/  IADD3 R134, P1, PT, R138, R3, RZ ;  /* 0x000000038a867210 */ /* 0x000fe20007f3e0ff */
[----:B------:R-:W3:Y:S01]  /*12f20*/  LDCU UR6, c[0x0][0x39c] ;  /* 0x00007380ff0677ac */ /* 0x000ee20008000800 */
[----:B------:R-:W-:-:S02]  /*12f30*/  SHF.R.S32.HI R141, RZ, 0x8, R141 ;  /* 0x00000008ff8d7819 */ /* 0x000fc4000001148d */
[C---:B------:R-:W-:Y:S02]  /*12f40*/  LEA.HI.X.SX32 R135, R138.reuse, R2, 0x1, P1 ;  /* 0x000000028a877211 */ /* 0x040fe400008f0eff */
[----:B-1----:R-:W-:Y:S01]  /*12f50*/  ISETP.LT.AND P1, PT, R139, UR4, !P0 ;  /* 0x000000048b007c0c */ /* 0x002fe2000c721270 */
[----:B------:R-:W1:Y:S01]  /*12f60*/  LDCU UR4, c[0x0][0x39c] ;  /* 0x00007380ff0477ac */ /* 0x000e620008000800 */
        /* <DEDUP_REMOVED lines=10> */
[C---:B0-----:R-:W-:Y:S02]  /*13010*/  VIADD R134, R0.reuse, 0x7d ;  /* 0x0000007d00867836 */ /* 0x041fe40000000000 */
[----:B------:R0:W-:Y:S01]  /*13020*/  @P2 STG.E.U8 desc[UR20][R136.64], R141 ;  /* 0x0000008d88002986 */ /* 0x0001e2000c101114 */
[----:B--2---:R-:W-:Y:S01]  /*13030*/  ISETP.LT.AND P2, PT, R133, UR7, !P0 ;  /* 0x0000000785007c0c */ /* 0x004fe2000c741270 */
[----:B------:R-:W-:Y:S01]  /*13040*/  VIADD R142, R0, 0x7b ;  /* 0x0000007b008e7836 */ /* 0x000fe20000000000 */
[C---:B------:R-:W-:Y:S01]  /*13050*/  LEA.HI.X.SX32 R133, R139.reuse, R2, 0x1, P5 ;  /* 0x000000028b857211 */ /* 0x040fe200028f0eff */
[----:B------:R-:W-:Y:S01]  /*13060*/  VIADD R139, R139, UR5 ;  /* 0x000000058b8b7c36 */ /* 0x000fe20008000000 */
[----:B------:R-:W-:Y:S01]  /*13070*/  F2FP.SATFINITE.E4M3.F32.PACK_AB_MERGE_C R189, R189, R188, RZ ;  /* 0x000000bcbdbd723e */ /* 0x000fe200048070ff */
[----:B------:R-:W2:Y:S01]  /*13080*/  LDCU UR7, c[0x0][0x39c] ;  /* 0x00007380ff0777ac */ /* 0x000ea20008000800 */
[----:B-1----:R-:W-:Y:S01]  /*13090*/  ISETP.LT.AND P5, PT, R134, UR4, !P0 ;  /* 0x0000000486007c0c */ /* 0x002fe2000c7a1270 */
[----:B------:R-:W1:Y:S01]  /*130a0*/  LDCU UR4, c[0x0][0x39c] ;  /* 0x00007380ff0477ac */ /* 0x000e620008000800 */
[----:B------:R-:W-:Y:S01]  /*130b0*/  PRMT R135, R189, 0x9910, RZ ;  /* 0x00009910bd877816 */ /* 0x000fe200000000ff */
[----:B------:R4:W-:Y:S01]  /*130c0*/  @P4 STG.E.U8 desc[UR20][R132.64], R189 ;  /* 0x000000bd84004986 */ /* 0x0009e2000c101114 */
[----:B---3--:R-:W-:Y:S01]  /*130d0*/  ISETP.LT.AND P3, PT, R142, UR6, !P0 ;  /* 0x000000068e007c0c */ /* 0x008fe2000c761270 */
[----:B------:R-:W3:Y:S01]  /*130e0*/  LDCU UR6, c[0x0][0x39c] ;  /* 0x00007380ff0677ac */ /* 0x000ee20008000800 */
        /* <DEDUP_REMOVED lines=8> */
[----:B------:R-:W-:Y:S01]  /*13170*/  VIADD R138, R138, UR5 ;  /* 0x000000058a8a7c36 */ /* 0x000fe20008000000 */
[----:B------:R-:W-:Y:S01]  /*13180*/  F2FP.SATFINITE.E4M3.F32.PACK_AB_MERGE_C R191, R191, R190, RZ ;  /* 0x000000bebfbf723e */ /* 0x000fe200048070ff */
[----:B------:R-:W-:Y:S01]  /*13190*/  VIADD R133, R0, 0x7f ;  /* 0x0000007f00857836 */ /* 0x000fe20000000000 */
[----:B------:R0:W-:Y:S01]  /*131a0*/  @P6 STG.E.U8 desc[UR20][R134.64], R139 ;  /* 0x0000008b86006986 */ /* 0x0001e2000c101114 */
[----:B-1----:R-:W-:-:S02]  /*131b0*/  ISETP.LT.AND P4, PT, R132, UR4, !P0 ;  /* 0x0000000484007c0c */ /* 0x002fc4000c781270 */
[----:B------:R-:W-:Y:S02]  /*131c0*/  F2FP.SATFINITE.E4M3.F32.PACK_AB_MERGE_C R193, R193, R192, RZ ;  /* 0x000000c0c1c1723e */ /* 0x000fe400048070ff */
[----:B------:R-:W-:Y:S01]  /*131d0*/  PRMT R141, R191, 0x9910, RZ ;  /* 0x00009910bf8d7816 */ /* 0x000fe200000000ff */
[----:B------:R1:W-:Y:S01]  /*131e0*/  @P1 STG.E.U8 desc[UR20][R136.64], R191 ;  /* 0x000000bf88001986 */ /* 0x0003e2000c101114 */
[----:B------:R-:W-:Y:S01]  /*131f0*/  IADD3 R132, P6, PT, R138, R3, RZ ;  /* 0x000000038a847210 */ /* 0x000fe20007fde0ff */
[----:B------:R-:W-:Y:S01]  /*13200*/  VIADD R140, R0, 0x80 ;  /* 0x00000080008c7836 */ /* 0x000fe20000000000 */
[----:B---3--:R-:W-:Y:S01]  /*13210*/  ISETP.LT.AND P1, PT, R133, UR6, !P0 ;  /* 0x0000000685007c0c */ /* 0x008fe2000c721270 */
[----:B------:R-:W3:Y:S01]  /*13220*/  LDCU UR6, c[0x0][0x39c] ;  /* 0x00007380ff0677ac */ /* 0x000ee20008000800 */
[C---:B------:R-:W-:Y:S01]  /*13230*/  LEA.HI.X.SX32 R133, R138.reuse, R2, 0x1, P6 ;  /* 0x000000028a857211 */ /* 0x040fe200030f0eff */
[----:B------:R-:W-:Y:S01]  /*13240*/  VIADD R138, R138, UR5 ;  /* 0x000000058a8a7c36 */ /* 0x000fe20008000000 */
[----:B------:R-:W-:Y:S01]  /*13250*/  SHF.R.S32.HI R141, RZ, 0x8, R141 ;  /* 0x00000008ff8d7819 */ /* 0x000fe2000001148d */
[----:B------:R-:W4:Y:S02]  /*13260*/  LDCU UR4, c[0x0][0x39c] ;  /* 0x00007380ff0477ac */ /* 0x000f240008000800 */
[----:B0-----:R-:W-:-:S02]  /*13270*/  VIADD R139, R138, UR5 ;  /* 0x000000058a8b7c36 */ /* 0x001fc40008000000 */
[----:B------:R0:W-:Y:S01]  /*13280*/  @P3 STG.E.U8 desc[UR20][R132.64], R141 ;  /* 0x0000008d84003986 */ /* 0x0001e2000c101114 */
[CC--:B------:R-:W-:Y:S02]  /*13290*/  IADD3 R134, P3, PT, R138.reuse, R3.reuse, RZ ;  /* 0x000000038a867210 */ /* 0x0c0fe40007f7e0ff */
[----:B-1----:R-:W-:Y:S02]  /*132a0*/  PRMT R137, R193, 0x9910, RZ ;  /* 0x00009910c1897816 */ /* 0x002fe400000000ff */
[-C--:B------:R-:W-:Y:S02]  /*132b0*/  LEA.HI.X.SX32 R135, R138, R2.reuse, 0x1, P3 ;  /* 0x000000028a877211 */ /* 0x080fe400018f0eff */
[C---:B------:R-:W-:Y:S01]  /*132c0*/  IADD3 R136, P3, PT, R139.reuse, R3, RZ ;  /* 0x000000038b887210 */ /* 0x040fe20007f7e0ff */
[----:B------:R-:W-:Y:S01]  /*132d0*/  IMAD.MOV.U32 R138, RZ, RZ, R137 ;  /* 0x000000ffff8a7224 */ /* 0x000fe200078e0089 */
[----:B--2---:R-:W-:Y:S01]  /*132e0*/  ISETP.LT.AND P6, PT, R140, UR7, !P0 ;  /* 0x000000078c007c0c */ /* 0x004fe2000c7c1270 */
[----:B------:R-:W1:Y:S01]  /*132f0*/  LDCU UR7, c[0x0][0x39c] ;  /* 0x00007380ff0777ac */ /* 0x000e620008000800 */
        /* <DEDUP_REMOVED lines=9> */
[----:B---3--:R-:W-:Y:S01]  /*13390*/  ISETP.LT.AND P3, PT, R133, UR6, !P0 ;  /* 0x0000000685007c0c */ /* 0x008fe2000c761270 */
[----:B------:R-:W-:Y:S01]  /*133a0*/  VIADD R138, R0, 0x83 ;  /* 0x00000083008a7836 */ /* 0x000fe20000000000 */
[----:B----4-:R-:W-:Y:S01]  /*133b0*/  ISETP.LT.AND P2, PT, R140, UR4, !P0 ;  /* 0x000000048c007c0c */ /* 0x010fe2000c741270 */
[----:B------:R-:W3:Y:S01]  /*133c0*/  LDCU UR4, c[0x0][0x39c] ;  /* 0x00007380ff0477ac */ /* 0x000ee20008000800 */
[C---:B------:R-:W-:Y:S01]  /*133d0*/  LEA.HI.X.SX32 R133, R139.reuse, R2, 0x1, P5 ;  /* 0x000000028b857211 */ /* 0x040fe200028f0eff */
[----:B------:R-:W-:Y:S01]  /*133e0*/  VIADD R139, R139, UR5 ;  /* 0x000000058b8b7c36 */ /* 0x000fe20008000000 */
[----:B0-----:R-:W-:Y:S01]  /*133f0*/  PRMT R135, R195, 0x9910, RZ ;  /* 0x00009910c3877816 */ /* 0x001fe200000000ff */
[----:B------:R-:W0:Y:S01]  /*13400*/  LDCU UR6, c[0x0][0x39c] ;  /* 0x00007380ff0677ac */ /* 0x000e220008000800 */
[----:B-1----:R-:W-:Y:S01]  /*13410*/  ISETP.LT.AND P5, PT, R138, UR7, !P0 ;  /* 0x000000078a007c0c */ /* 0x002fe2000c7a1270 */
[----:B------:R1:W-:Y:S01]  /*13420*/  @P4 STG.E.U8 desc[UR20][R132.64], R195 ;  /* 0x000000c384004986 */ /* 0x0003e2000c101114 */
[----:B------:R-:W-:Y:S01]  /*13430*/  IADD3 R134, P4, PT, R139, R3, RZ ;  /* 0x000000038b867210 */ /* 0x000fe20007f9e0ff */
[----:B--2---:R-:W-:Y:S01]  /*13440*/  IMAD.MOV.U32 R136, RZ, RZ, R135 ;  /* 0x000000ffff887224 */ /* 0x004fe200078e0087 */
[----:B------:R-:W-:Y:S01]  /*13450*/  F2FP.SATFINITE.E4M3.F32.PACK_AB_MERGE_C R141, R69, R68, RZ ;  /* 0x00000044458d723e */ /* 0x000fe200048070ff */
[C---:B------:R-:W-:Y:S01]  /*13460*/  VIADD R138, R139.reuse, UR5 ;  /* 0x000000058b8a7c36 */ /* 0x040fe20008000000 */
[----:B------:R-:W-:Y:S01]  /*13470*/  LEA.HI.X.SX32 R135, R139, R2, 0x1, P4 ;  /* 0x000000028b877211 */ /* 0x000fe200020f0eff */
[----:B------:R-:W2:Y:S01]  /*13480*/  LDCU UR7, c[0x0][0x39c] ;  /* 0x00007380ff0777ac */ /* 0x000ea20008000800 */
[----:B------:R-:W-:-:S02]  /*13490*/  SHF.R.S32.HI R139, RZ, 0x8, R136 ;  /* 0x00000008ff8b7819 */ /* 0x000fc40000011488 */
[----:B------:R-:W-:Y:S01]  /*134a0*/  IADD3 R136, P4, PT, R138, R3, RZ ;  /* 0x000000038a887210 */ /* 0x000fe20007f9e0ff */
[----:B------:R-:W-:-:S03]  /*134b0*/  VIADD R68, R0, 0x84 ;  /* 0x0000008400447836 */ /* 0x000fc60000000000 */
[C---:B------:R-:W-:Y:S01]  /*134c0*/  LEA.HI.X.SX32 R137, R138.reuse, R2, 0x1, P4 ;  /* 0x000000028a897211 */ /* 0x040fe200020f0eff */
[----:B------:R-:W-:Y:S01]  /*134d0*/  VIADD R138, R138, UR5 ;  /* 0x000000058a8a7c36 */ /* 0x000fe20008000000 */
[----:B------:R4:W-:Y:S01]  /*134e0*/  @P1 STG.E.U8 desc[UR20][R134.64], R139 ;  /* 0x0000008b86001986 */ /* 0x0009e2000c101114 */
[----:B---3--:R-:W-:Y:S01]  /*134f0*/  ISETP.LT.AND P1, PT, R68, UR4, !P0 ;  /* 0x0000000444007c0c */ /* 0x008fe2000c721270 */
[----:B------:R-:W3:Y:S01]  /*13500*/  LDCU UR4, c[0x0][0x39c] ;  /* 0x00007380ff0477ac */ /* 0x000ee20008000800 */
[----:B-1----:R-:W-:Y:S02]  /*13510*/  PRMT R132, R141, 0x9910, RZ ;  /* 0x000099108d847816 */ /* 0x002fe400000000ff */
[----:B------:R-:W-:Y:S01]  /*13520*/  IADD3 R68, P4, PT, R138, R3, RZ ;  /* 0x000000038a447210 */ /* 0x000fe20007f9e0ff */
[----:B------:R-:W-:-:S03]  /*13530*/  VIADD R133, R0, 0x85 ;  /* 0x0000008500857836 */ /* 0x000fc60000000000 */
[C---:B------:R-:W-:Y:S01]  /*13540*/  LEA.HI.X.SX32 R69, R138.reuse, R2, 0x1, P4 ;  /* 0x000000028a457211 */ /* 0x040fe200020f0eff */
[----:B------:R-:W-:Y:S01]  /*13550*/  VIADD R138, R138, UR5 ;  /* 0x000000058a8a7c36 */ /* 0x000fe20008000000 */
[----:B----4-:R-:W-:Y:S01]  /*13560*/  SHF.R.S32.HI R135, RZ, 0x8, R132 ;  /* 0x00000008ff877819 */ /* 0x010fe20000011484 */
[----:B------:R1:W-:Y:S01]  /*13570*/  @P6 STG.E.U8 desc[UR20][R136.64], R141 ;  /* 0x0000008d88006986 */ /* 0x0003e2000c101114 */
[----:B------:R-:W-:Y:S01]  /*13580*/  F2FP.SATFINITE.E4M3.F32.PACK_AB_MERGE_C R139, R71, R70, RZ ;  /* 0x00000046478b723e */ /* 0x000fe200048070ff */
[----:B------:R-:W-:Y:S02]  /*13590*/  VIADD R132, R0, 0x86 ;  /* 0x0000008600847836 */ /* 0x000fe40000000000 */
[----:B------:R4:W-:Y:S01]  /*135a0*/  @P2 STG.E.U8 desc[UR20][R68.64], R135 ;  /* 0x0000008744002986 */ /* 0x0009e2000c101114 */
[CC--:B------:R-:W-:Y:S01]  /*135b0*/  IADD3 R70, P2, PT, R138.reuse, R3.reuse, RZ ;  /* 0x000000038a467210 */ /* 0x0c0fe20007f5e0ff */
[C---:B------:R-:W-:Y:S01]  /*135c0*/  VIADD R134, R138.reuse, UR5 ;  /* 0x000000058a867c36 */ /* 0x040fe20008000000 */
[----:B0-----:R-:W-:Y:S01]  /*135d0*/  ISETP.LT.AND P4, PT, R133, UR6, !P0 ;  /* 0x0000000685007c0c */ /* 0x001fe2000c781270 */
[----:B------:R-:W0:Y:S01]  /*135e0*/  LDCU UR6, c[0x0][0x39c] ;  /* 0x00007380ff0677ac */ /* 0x000e220008000800 */
[----:B------:R-:W-:Y:S01]  /*135f0*/  LEA.HI.X.SX32 R71, R138, R2, 0x1, P2 ;  /* 0x000000028a477211 */ /* 0x000fe200010f0eff */
[----:B------:R-:W-:Y:S01]  /*13600*/  VIADD R133, R0, 0x87 ;  /* 0x0000008700857836 */ /* 0x000fe20000000000 */
[----:B---3--:R-:W-:Y:S01]  /*13610*/  ISETP.LT.AND P2, PT, R132, UR4, !P0 ;  /* 0x0000000484007c0c */ /* 0x008fe2000c741270 */
[----:B------:R-:W3:Y:S01]  /*13620*/  LDCU UR4, c[0x0][0x39c] ;  /* 0x00007380ff0477ac */ /* 0x000ee20008000800 */
[----:B------:R-:W-:Y:S01]  /*13630*/  IADD3 R132, P6, PT, R134, R3, RZ ;  /* 0x0000000386847210 */ /* 0x000fe20007fde0ff */
[----:B------:R5:W-:Y:S01]  /*13640*/  @P3 STG.E.U8 desc[UR20][R70.64], R139 ;  /* 0x0000008b46003986 */ /* 0x000be2000c101114 */
[----:B-1----:R-:W-:-:S02]  /*13650*/  PRMT R136, R139, 0x9910, RZ ;  /* 0x000099108b887816 */ /* 0x002fc400000000ff */
[----:B--2---:R-:W-:Y:S01]  /*13660*/  ISETP.LT.AND P3, PT, R133, UR7, !P0 ;  /* 0x0000000785007c0c */ /* 0x004fe2000c761270 */
[----:B----4-:R-:W-:Y:S01]  /*13670*/  VIADD R69, R0, 0x88 ;  /* 0x0000008800457836 */ /* 0x010fe20000000000 */
[C---:B------:R-:W-:Y:S01]  /*13680*/  LEA.HI.X.SX32 R133, R134.reuse, R2, 0x1, P6 ;  /* 0x0000000286857211 */ /* 0x040fe200030f0eff */
[----:B------:R-:W-:Y:S01]  /*13690*/  VIADD R134, R134, UR5 ;  /* 0x0000000586867c36 */ /* 0x000fe20008000000 */
[----:B------:R-:W-:Y:S01]  /*136a0*/  SHF.R.S32.HI R135, RZ, 0x8, R136 ;  /* 0x00000008ff877819 */ /* 0x000fe20000011488 */
[----:B------:R-:W1:Y:S01]  /*136b0*/  LDCU UR7, c[0x0][0x39c] ;  /* 0x00007380ff0777ac */ /* 0x000e620008000800 */
[----:B------:R-:W-:Y:S02]  /*136c0*/  F2FP.SATFINITE.E4M3.F32.PACK_AB_MERGE_C R137, R73, R72, RZ ;  /* 0x000000484989723e */ /* 0x000fe400048070ff */
[-C--:B------:R-:W-:Y:S01]  /*136d0*/  IADD3 R68, P6, PT, R134, R3.reuse, RZ ;  /* 0x0000000386447210 */ /* 0x080fe20007fde0ff */
[----:B------:R2:W-:Y:S01]  /*136e0*/  @P5 STG.E.U8 desc[UR20][R132.64], R135 ;  /* 0x0000008784005986 */ /* 0x0005e2000c101114 */
[----:B0-----:R-:W-:Y:S01]  /*136f0*/  ISETP.LT.AND P5, PT, R69, UR6, !P0 ;  /* 0x0000000645007c0c */ /* 0x001fe2000c7a1270 */
[----:B-----5:R-:W-:Y:S01]  /*13700*/  VIADD R71, R0, 0x89 ;  /* 0x0000008900477836 */ /* 0x020fe20000000000 */
[C---:B------:R-:W-:Y:S01]  /*13710*/  LEA.HI.X.SX32 R69, R134.reuse, R2, 0x1, P6 ;  /* 0x0000000286457211 */ /* 0x040fe200030f0eff */
[----:B------:R-:W-:Y:S01]  /*13720*/  VIADD R134, R134, UR5 ;  /* 0x0000000586867c36 */ /* 0x000fe20008000000 */
[----:B------:R-:W-:Y:S01]  /*13730*/  PRMT R72, R137, 0x9910, RZ ;  /* 0x0000991089487816 */ /* 0x000fe200000000ff */
[----:B------:R-:W-:Y:S01]  /*13740*/  VIADD R73, R0, 0x8a ;  /* 0x0000008a00497836 */ /* 0x000fe20000000000 */
[----:B------:R-:W-:Y:S01]  /*13750*/  F2FP.SATFINITE.E4M3.F32.PACK_AB_MERGE_C R75, R75, R74, RZ ;  /* 0x0000004a4b4b723e */ /* 0x000fe200048070ff */
[----:B------:R-:W0:Y:S01]  /*13760*/  LDCU UR6, c[0x0][0x39c] ;  /* 0x00007380ff0677ac */ /* 0x000e220008000800 */
[C---:B------:R-:W-:Y:S01]  /*13770*/  IADD3 R70, P6, PT, R134.reuse, R3, RZ ;  /* 0x0000000386467210 */ /* 0x040fe20007fde0ff */
[----:B--2---:R-:W-:Y:S01]  /*13780*/  IMAD.MOV.U32 R133, RZ, RZ, R72 ;  /* 0x000000ffff857224 */ /* 0x004fe200078e0048 */
[----:B------:R2:W-:Y:S01]  /*13790*/  @P1 STG.E.U8 desc[UR20][R68.64], R137 ;  /* 0x0000008944001986 */ /* 0x0005e2000c101114 */
[C---:B------:R-:W-:Y:S01]  /*137a0*/  VIADD R132, R134.reuse, UR5 ;  /* 0x0000000586847c36 */ /* 0x040fe20008000000 */
[----:B---3--:R-:W-:Y:S01]  /*137b0*/  ISETP.LT.AND P1, PT, R71, UR4, !P0 ;  /* 0x0000000447007c0c */ /* 0x008fe2000c721270 */
[----:B------:R-:W3:Y:S01]  /*137c0*/  LDCU UR4, c[0x0][0x39c] ;  /* 0x00007380ff0477ac */ /* 0x000ee20008000800 */
[----:B------:R-:W-:-:S02]  /*137d0*/  LEA.HI.X.SX32 R71, R134, R2, 0x1, P6 ;  /* 0x0000000286477211 */ /* 0x000fc400030f0eff */
[----:B------:R-:W-:Y:S02]  /*137e0*/  SHF.R.S32.HI R133, RZ, 0x8, R133 ;  /* 0x00000008ff857819 */ /* 0x000fe40000011485 */
[----:B------:R-:W-:-:S03]  /*137f0*/  IADD3 R72, P6, PT, R132, R3, RZ ;  /* 0x0000000384487210 */ /* 0x000fc60007fde0ff */
[----:B------:R4:W-:Y:S01]  /*13800*/  @P4 STG.E.U8 desc[UR20][R70.64], R133 ;  /* 0x0000008546004986 */ /* 0x0009e2000c101114 */
[----:B-1----:R-:W-:Y:S02]  /*13810*/  ISETP.LT.AND P4, PT, R73, UR7, !P0 ;  /* 0x0000000749007c0c */ /* 0x002fe4000c781270 */
[----:B------:R-:W-:Y:S02]  /*13820*/  F2FP.SATFINITE.E4M3.F32.PACK_AB_MERGE_C R135, R77, R76, RZ ;  /* 0x0000004c4d87723e */ /* 0x000fe400048070ff */
[C---:B------:R-:W-:Y:S01]  /*13830*/  LEA.HI.X.SX32 R73, R132.reuse, R2, 0x1, P6 ;  /* 0x0000000284497211 */ /* 0x040fe200030f0eff */
[----:B------:R-:W-:Y:S01]  /*13840*/  VIADD R132, R132, UR5 ;  /* 0x0000000584847c36 */ /* 0x000fe20008000000 */
[----:B------:R-:W1:Y:S03]  /*13850*/  LDCU UR7, c[0x0][0x39c] ;  /* 0x00007380ff0777ac */ /* 0x000e660008000800 */
[----:B------:R5:W-:Y:S01]  /*13860*/  @P2 STG.E.U8 desc[UR20][R72.64], R75 ;  /* 0x0000004b48002986 */ /* 0x000be2000c101114 */
[C---:B--2---:R-:W-:Y:S01]  /*13870*/  IADD3 R68, P2, PT, R132.reuse, R3, RZ ;  /* 0x0000000384447210 */ /* 0x044fe20007f5e0ff */
[----:B------:R-:W-:-:S02]  /*13880*/  VIADD R74, R132, UR5 ;  /* 0x00000005844a7c36 */ /* 0x000fc40008000000 */
[----:B------:R-:W-:Y:S01]  /*13890*/  VIADD R76, R0, 0x8c ;  /* 0x0000008c004c7836 */ /* 0x000fe20000000000 */
[-C--:B------:R-:W-:Y:S02]  /*138a0*/  LEA.HI.X.SX32 R69, R132, R2.reuse, 0x1, P2 ;  /* 0x0000000284457211 */ /* 0x080fe400010f0eff */
[-C--:B----4-:R-:W-:Y:S02]  /*138b0*/  IADD3 R70, P2, PT, R74, R3.reuse, RZ ;  /* 0x000000034a467210 */ /* 0x090fe40007f5e0ff */
[----:B------:R-:W-:Y:S01]  /*138c0*/  PRMT R77, R75, 0x9910, RZ ;  /* 0x000099104b4d7816 */ /* 0x000fe200000000ff */
[----:B------:R-:W-:Y:S01]  /*138d0*/  VIADD R134, R0, 0x8b ;  /* 0x0000008b00867836 */ /* 0x000fe20000000000 */
[----:B------:R-:W-:Y:S02]  /*138e0*/  LEA.HI.X.SX32 R71, R74, R2, 0x1, P2 ;  /* 0x000000024a477211 */ /* 0x000fe400010f0eff */
[----:B---3--:R-:W-:Y:S01]  /*138f0*/  ISETP.LT.AND P2, PT, R76, UR4, !P0 ;  /* 0x000000044c007c0c */ /* 0x008fe2000c741270 */
[----:B------:R-:W2:Y:S01]  /*13900*/  LDCU UR4, c[0x0][0x39c] ;  /* 0x00007380ff0477ac */ /* 0x000ea20008000800 */
[----:B------:R-:W-:Y:S01]  /*13910*/  SHF.R.S32.HI R77, RZ, 0x8, R77 ;  /* 0x00000008ff4d7819 */ /* 0x000fe2000001144d */
[----:B------:R-:W-:Y:S01]  /*13920*/  VIADD R74, R74, UR5 ;  /* 0x000000054a4a7c36 */ /* 0x000fe20008000000 */
[----:B0-----:R-:W-:Y:S01]  /*13930*/  ISETP.LT.AND P6, PT, R134, UR6, !P0 ;  /* 0x0000000686007c0c */ /* 0x001fe2000c7c1270 */
[----:B------:R-:W0:Y:S01]  /*13940*/  LDCU UR6, c[0x0][0x39c] ;  /* 0x00007380ff0677ac */ /* 0x000e220008000800 */
[----:B------:R-:W-:Y:S01]  /*13950*/  PRMT R76, R135, 0x9910, RZ ;  /* 0x00009910874c7816 */ /* 0x000fe200000000ff */
[----:B------:R3:W-:Y:S01]  /*13960*/  @P3 STG.E.U8 desc[UR20][R68.64], R77 ;  /* 0x0000004d44003986 */ /* 0x0007e2000c101114 */
[C---:B-----5:R-:W-:Y:S01]  /*13970*/  IADD3 R72, P3, PT, R74.reuse, R3, RZ ;  /* 0x000000034a487210 */ /* 0x060fe20007f7e0ff */
[----:B------:R-:W-:-:S03]  /*13980*/  VIADD R75, R74, UR5 ;  /* 0x000000054a4b7c36 */ /* 0x000fc60008000000 */
[-C--:B------:R-:W-:Y:S01]  /*13990*/  LEA.HI.X.SX32 R73, R74, R2.reuse, 0x1, P3 ;  /* 0x000000024a497211 */ /* 0x080fe200018f0eff */
[----:B------:R4:W-:Y:S01]  /*139a0*/  @P5 STG.E.U8 desc[UR20][R70.64], R135 ;  /* 0x0000008746005986 */ /* 0x0009e2000c101114 */
[----:B---3--:R-:W-:Y:S01]  /*139b0*/  SHF.R.S32.HI R77, RZ, 0x8, R76 ;  /* 0x00000008ff4d7819 */ /* 0x008fe2000001144c */
[C---:B------:R-:W-:Y:S01]  /*139c0*/  VIADD R69, R0.reuse, 0x8e ;  /* 0x0000008e00457836 */ /* 0x040fe20000000000 */
[-C--:B------:R-:W-:Y:S01]  /*139d0*/  IADD3 R68, P5, PT, R75, R3.reuse, RZ ;  /* 0x000000034b447210 */ /* 0x080fe20007fbe0ff */
[C---:B----4-:R-:W-:Y:S02]  /*139e0*/  VIADD R70, R0.reuse, 0x8f ;  /* 0x0000008f00467836 */ /* 0x050fe40000000000 */
[----:B------:R3:W-:Y:S01]  /*139f0*/  @P1 STG.E.U8 desc[UR20][R72.64], R77 ;  /* 0x0000004d48001986 */ /* 0x0007e2000c101114 */
[----:B-1----:R-:W-:Y:S01]  /*13a00*/  ISETP.LT.AND P1, PT, R69, UR7, !P0 ;  /* 0x0000000745007c0c */ /* 0x002fe2000c721270 */
[----:B------:R-:W-:Y:S01]  /*13a10*/  VIADD R132, R0, 0x8d ;  /* 0x0000008d00847836 */ /* 0x000fe20000000000 */
[C---:B------:R-:W-:Y:S01]  /*13a20*/  LEA.HI.X.SX32 R69, R75.reuse, R2, 0x1, P5 ;  /* 0x000000024b457211 */ /* 0x040fe200028f0eff */
[----:B------:R-:W-:Y:S01]  /*13a30*/  VIADD R75, R75, UR5 ;  /* 0x000000054b4b7c36 */ /* 0x000fe20008000000 */
[----:B------:R-:W-:Y:S01]  /*13a40*/  F2FP.SATFINITE.E4M3.F32.PACK_AB_MERGE_C R79, R79, R78, RZ ;  /* 0x0000004e4f4f723e */ /* 0x000fe200048070ff */
[----:B------:R-:W1:Y:S01]  /*13a50*/  LDCU UR7, c[0x0][0x39c] ;  /* 0x00007380ff0777ac */ /* 0x000e620008000800 */
[----:B--2---:R-:W-:Y:S01]  /*13a60*/  ISETP.LT.AND P5, PT, R70, UR4, !P0 ;  /* 0x0000000446007c0c */ /* 0x004fe2000c7a1270 */
[----:B------:R-:W2:Y:S01]  /*13a70*/  LDCU UR4, c[0x0][0x39c] ;  /* 0x00007380ff0477ac */ /* 0x000ea20008000800 */
[----:B------:R-:W-:Y:S01]  /*13a80*/  PRMT R71, R79, 0x9910, RZ ;  /* 0x000099104f477816 */ /* 0x000fe200000000ff */
[----:B------:R4:W-:Y:S01]  /*13a90*/  @P4 STG.E.U8 desc[UR20][R68.64], R79 ;  /* 0x0000004f44004986 */ /* 0x0009e2000c101114 */
[----:B0-----:R-:W-:Y:S01]  /*13aa0*/  ISETP.LT.AND P3, PT, R132, UR6, !P0 ;  /* 0x0000000684007c0c */ /* 0x001fe2000c761270 */
[----:B------:R-:W0:Y:S01]  /*13ab0*/  LDCU UR6, c[0x0][0x39c] ;  /* 0x00007380ff0677ac */ /* 0x000e220008000800 */
[C---:B------:R-:W-:Y:S01]  /*13ac0*/  IADD3 R70, P4, PT, R75.reuse, R3, RZ ;  /* 0x000000034b467210 */ /* 0x040fe20007f9e0ff */
[----:B------:R-:W-:-:S02]  /*13ad0*/  VIADD R74, R75, UR5 ;  /* 0x000000054b4a7c36 */ /* 0x000fc40008000000 */
[----:B---3--:R-:W-:Y:S01]  /*13ae0*/  IMAD.MOV.U32 R73, RZ, RZ, R71 ;  /* 0x000000ffff497224 */ /* 0x008fe200078e0047 */
        /* <DEDUP_REMOVED lines=15> */
[----:B0-----:R-:W-:Y:S01]  /*13be0*/  ISETP.LT.AND P2, PT, R69, UR6, !P0 ;  /* 0x0000000645007c0c */ /* 0x001fe2000c741270 */
[----:B------:R-:W0:Y:S01]  /*13bf0*/  LDCU UR6, c[0x0][0x39c] ;  /* 0x00007380ff0677ac */ /* 0x000e220008000800 */
[C---:B------:R-:W-:Y:S01]  /*13c00*/  LEA.HI.X.SX32 R69, R74.reuse, R2, 0x1, P6 ;  /* 0x000000024a457211 */ /* 0x040fe200030f0eff */
[----:B------:R-:W-:Y:S01]  /*13c10*/  VIADD R74, R74, UR5 ;  /* 0x000000054a4a7c36 */ /* 0x000fe20008000000 */
[----:B------:R-:W-:Y:S01]  /*13c20*/  SHF.R.S32.HI R77, RZ, 0x8, R77 ;  /* 0x00000008ff4d7819 */ /* 0x000fe2000001144d */
[----:B------:R-:W4:Y:S02]  /*13c30*/  LDCU UR4, c[0x0][0x39c] ;  /* 0x00007380ff0477ac */ /* 0x000f240008000800 */
[----:B---3--:R-:W-:-:S02]  /*13c40*/  VIADD R75, R74, UR5 ;  /* 0x000000054a4b7c36 */ /* 0x008fc40008000000 */
[----:B------:R3:W-:Y:S01]  /*13c50*/  @P3 STG.E.U8 desc[UR20][R68.64], R77 ;  /* 0x0000004d44003986 */ /* 0x0007e2000c101114 */
[CC--:B------:R-:W-:Y:S02]  /*13c60*/  IADD3 R70, P3, PT, R74.reuse, R3.reuse, RZ ;  /* 0x000000034a467210 */ /* 0x0c0fe40007f7e0ff */
[----:B--2---:R-:W-:Y:S02]  /*13c70*/  PRMT R73, R83, 0x9910, RZ ;  /* 0x0000991053497816 */ /* 0x004fe400000000ff */
[-C--:B------:R-:W-:Y:S02]  /*13c80*/  LEA.HI.X.SX32 R71, R74, R2.reuse, 0x1, P3 ;  /* 0x000000024a477211 */ /* 0x080fe400018f0eff */
[C---:B------:R-:W-:Y:S01]  /*13c90*/  IADD3 R72, P3, PT, R75.reuse, R3, RZ ;  /* 0x000000034b487210 */ /* 0x040fe20007f7e0ff */
[----:B------:R-:W-:Y:S01]  /*13ca0*/  IMAD.MOV.U32 R74, RZ, RZ, R73 ;  /* 0x000000ffff4a7224 */ /* 0x000fe200078e0049 */
[----:B-1----:R-:W-:Y:S01]  /*13cb0*/  ISETP.LT.AND P6, PT, R76, UR7, !P0 ;  /* 0x000000074c007c0c */ /* 0x002fe2000c7c1270 */
[----:B------:R-:W1:Y:S01]  /*13cc0*/  LDCU UR7, c[0x0][0x39c] ;  /* 0x00007380ff0777ac */ /* 0x000e620008000800 */
[C---:B------:R-:W-:Y:S01]  /*13cd0*/  LEA.HI.X.SX32 R73, R75.reuse, R2, 0x1, P3 ;  /* 0x000000024b497211 */ /* 0x040fe200018f0eff */
[----:B------:R-:W-:Y:S01]  /*13ce0*/  VIADD R75, R75, UR5 ;  /* 0x000000054b4b7c36 */ /* 0x000fe20008000000 */
[----:B---3--:R-:W-:Y:S01]  /*13cf0*/  SHF.R.S32.HI R77, RZ, 0x8, R74 ;  /* 0x00000008ff4d7819 */ /* 0x008fe2000001144a */
[----:B------:R2:W-:Y:S01]  /*13d00*/  @P1 STG.E.U8 desc[UR20][R70.64], R83 ;  /* 0x0000005346001986 */ /* 0x0005e2000c101114 */
[----:B------:R-:W-:-:S02]  /*13d10*/  VIADD R69, R0, 0x94 ;  /* 0x0000009400457836 */ /* 0x000fc40000000000 */
[C---:B------:R-:W-:Y:S01]  /*13d20*/  VIADD R76, R0.reuse, 0x93 ;  /* 0x00000093004c7836 */ /* 0x040fe20000000000 */
[----:B------:R3:W-:Y:S01]  /*13d30*/  @P5 STG.E.U8 desc[UR20][R72.64], R77 ;  /* 0x0000004d48005986 */ /* 0x0007e2000c101114 */
[-C--:B------:R-:W-:Y:S02]  /*13d40*/  IADD3 R68, P5, PT, R75, R3.reuse, RZ ;  /* 0x000000034b447210 */ /* 0x080fe40007fbe0ff */
[----:B------:R-:W-:Y:S02]  /*13d50*/  F2FP.SATFINITE.E4M3.F32.PACK_AB_MERGE_C R85, R85, R84, RZ ;  /* 0x000000545555723e */ /* 0x000fe400048070ff */
[----:B0-----:R-:W-:Y:S01]  /*13d60*/  ISETP.LT.AND P3, PT, R69, UR6, !P0 ;  /* 0x0000000645007c0c */ /* 0x001fe2000c761270 */
[----:B------:R-:W-:Y:S01]  /*13d70*/  VIADD R74, R0, 0x95 ;  /* 0x00000095004a7836 */ /* 0x000fe20000000000 */
[----:B----4-:R-:W-:Y:S01]  /*13d80*/  ISETP.LT.AND P1, PT, R76, UR4, !P0 ;  /* 0x000000044c007c0c */ /* 0x010fe2000c721270 */
[----:B------:R-:W0:Y:S01]  /*13d90*/  LDCU UR4, c[0x0][0x39c] ;  /* 0x00007380ff0477ac */ /* 0x000e220008000800 */
[C---:B------:R-:W-:Y:S01]  /*13da0*/  LEA.HI.X.SX32 R69, R75.reuse, R2, 0x1, P5 ;  /* 0x000000024b457211 */ /* 0x040fe200028f0eff */
[----:B------:R-:W-:Y:S01]  /*13db0*/  VIADD R75, R75, UR5 ;  /* 0x000000054b4b7c36 */ /* 0x000fe20008000000 */
[----:B--2---:R-:W-:Y:S01]  /*13dc0*/  PRMT R71, R85, 0x9910, RZ ;  /* 0x0000991055477816 */ /* 0x004fe200000000ff */
[----:B------:R-:W2:Y:S01]  /*13dd0*/  LDCU UR6, c[0x0][0x39c] ;  /* 0x00007380ff0677ac */ /* 0x000ea20008000800 */
[----:B-1----:R-:W-:Y:S01]  /*13de0*/  ISETP.LT.AND P5, PT, R74, UR7, !P0 ;  /* 0x000000074a007c0c */ /* 0x002fe2000c7a1270 */
        /* <DEDUP_REMOVED lines=13> */
[----:B0-----:R-:W-:Y:S01]  /*13ec0*/  ISETP.LT.AND P2, PT, R76, UR4, !P0 ;  /* 0x000000044c007c0c */ /* 0x001fe2000c741270 */
[----:B------:R-:W0:Y:S01]  /*13ed0*/  LDCU UR4, c[0x0][0x39c] ;  /* 0x00007380ff0477ac */ /* 0x000e220008000800 */
[----:B------:R-:W-:Y:S02]  /*13ee0*/  PRMT R77, R87, 0x9910, RZ ;  /* 0x00009910574d7816 */ /* 0x000fe400000000ff */
[C---:B-1----:R-:W-:Y:S02]  /*13ef0*/  IADD3 R68, P4, PT, R74.reuse, R3, RZ ;  /* 0x000000034a447210 */ /* 0x042fe40007f9e0ff */
        /* <DEDUP_REMOVED lines=9> */
[----:B--2---:R-:W-:Y:S01]  /*13f90*/  ISETP.LT.AND P4, PT, R76, UR6, !P0 ;  /* 0x000000064c007c0c */ /* 0x004fe2000c781270 */
[----:B------:R-:W2:Y:S01]  /*13fa0*/  LDCU UR6, c[0x0][0x39c] ;  /* 0x00007380ff0677ac */ /* 0x000ea20008000800 */
[----:B------:R-:W-:Y:S01]  /*13fb0*/  PRMT R76, R89, 0x9910, RZ ;  /* 0x00009910594c7816 */ /* 0x000fe200000000ff */
[----:B-1----:R-:W-:Y:S01]  /*13fc0*/  VIADD R72, R0, 0x98 ;  /* 0x0000009800487836 */ /* 0x002fe20000000000 */
[----:B------:R-:W-:Y:S01]  /*13fd0*/  LEA.HI.X.SX32 R71, R74, R2, 0x1, P1 ;  /* 0x000000024a477211 */ /* 0x000fe200008f0eff */
[----:B------:R-:W-:-:S03]  /*13fe0*/  VIADD R73, R0, 0x99 ;  /* 0x0000009900497836 */ /* 0x000fc60000000000 */
[----:B0-----:R-:W-:Y:S01]  /*13ff0*/  ISETP.LT.AND P1, PT, R72, UR4, !P0 ;  /* 0x0000000448007c0c */ /* 0x001fe2000c721270 */
[----:B------:R-:W-:Y:S01]  /*14000*/  IMAD.MOV.U32 R74, RZ, RZ, R76 ;  /* 0x000000ffff4a7224 */ /* 0x000fe200078e004c */
[-C--:B------:R-:W-:Y:S01]  /*14010*/  IADD3 R72, P6, PT, R75, R3.reuse, RZ ;  /* 0x000000034b487210 */ /* 0x080fe20007fde0ff */
[----:B------:R0:W-:Y:S01]  /*14020*/  @P3 STG.E.U8 desc[UR20][R70.64], R89 ;  /* 0x0000005946003986 */ /* 0x0001e2000c101114 */
[----:B---3--:R-:W-:Y:S01]  /*14030*/  ISETP.LT.AND P3, PT, R73, UR7, !P0 ;  /* 0x0000000749007c0c */ /* 0x008fe2000c761270 */
[----:B------:R-:W1:Y:S01]  /*14040*/  LDCU UR4, c[0x0][0x39c] ;  /* 0x00007380ff0477ac */ /* 0x000e620008000800 */
        /* <DEDUP_REMOVED lines=8> */
[----:B--2---:R-:W-:Y:S01]  /*140d0*/  ISETP.LT.AND P5, PT, R69, UR6, !P0 ;  /* 0x0000000645007c0c */ /* 0x004fe2000c7a1270 */
[C---:B0-----:R-:W-:Y:S01]  /*140e0*/  VIADD R71, R0.reuse, 0x9b ;  /* 0x0000009b00477836 */ /* 0x041fe20000000000 */
[CC--:B------:R-:W-:Y:S01]  /*140f0*/  LEA.HI.X.SX32 R69, R75.reuse, R2.reuse, 0x1, P6 ;  /* 0x000000024b457211 */ /* 0x0c0fe200030f0eff */
[----:B------:R-:W-:Y:S01]  /*14100*/  VIADD R75, R75, UR5 ;  /* 0x000000054b4b7c36 */ /* 0x000fe20008000000 */
[----:B------:R-:W-:Y:S01]  /*14110*/  PRMT R74, R91, 0x9910, RZ ;  /* 0x000099105b4a7816 */ /* 0x000fe200000000ff */
[----:B------:R-:W0:Y:S03]  /*14120*/  LDCU UR6, c[0x0][0x39c] ;  /* 0x00007380ff0677ac */ /* 0x000e260008000800 */
[-C--:B------:R-:W-:Y:S01]  /*14130*/  IADD3 R70, P6, PT, R75, R3.reuse, RZ ;  /* 0x000000034b467210 */ /* 0x080fe20007fde0ff */
[----:B------:R2:W-:Y:S01]  /*14140*/  @P2 STG.E.U8 desc[UR20][R68.64], R91 ;  /* 0x0000005b44002986 */ /* 0x0005e2000c101114 */
[----:B----4-:R-:W-:Y:S01]  /*14150*/  IMAD.MOV.U32 R72, RZ, RZ, R74 ;  /* 0x000000ffff487224 */ /* 0x010fe200078e004a */
[----:B-1----:R-:W-:Y:S01]  /*14160*/  ISETP.LT.AND P2, PT, R71, UR4, !P0 ;  /* 0x0000000447007c0c */ /* 0x002fe2000c741270 */
[C---:B------:R-:W-:Y:S01]  /*14170*/  VIADD R74, R75.reuse, UR5 ;  /* 0x000000054b4a7c36 */ /* 0x040fe20008000000 */
[----:B------:R-:W-:Y:S01]  /*14180*/  LEA.HI.X.SX32 R71, R75, R2, 0x1, P6 ;  /* 0x000000024b477211 */ /* 0x000fe200030f0eff */
[----:B------:R-:W-:Y:S01]  /*14190*/  VIADD R73, R0, 0x9c ;  /* 0x0000009c00497836 */ /* 0x000fe20000000000 */
[----:B------:R-:W-:Y:S01]  /*141a0*/  SHF.R.S32.HI R75, RZ, 0x8, R72 ;  /* 0x00000008ff4b7819 */ /* 0x000fe20000011448 */
[----:B------:R-:W1:Y:S01]  /*141b0*/  LDCU UR4, c[0x0][0x39c] ;  /* 0x00007380ff0477ac */ /* 0x000e620008000800 */
        /* <DEDUP_REMOVED lines=9> */
[C---:B--2---:R-:W-:Y:S01]  /*14250*/  IADD3 R68, P1, PT, R74.reuse, R3, RZ ;  /* 0x000000034a447210 */ /* 0x044fe20007f3e0ff */
        /* <DEDUP_REMOVED lines=8> */
[----:B-1----:R-:W-:Y:S01]  /*142e0*/  ISETP.LT.AND P1, PT, R74, UR4, !P0 ;  /* 0x000000044a007c0c */ /* 0x002fe2000c721270 */
        /* <DEDUP_REMOVED lines=235> */
[-C--:B------:R-:W-:Y:S01]  /*151a0*/  IADD3 R70, P4, PT, R75, R3.reuse, RZ ;  /* 0x000000034b467210 */ /* 0x080fe20007f9e0ff */
[----:B--2---:R-:W-:Y:S01]  /*151b0*/  IMAD.MOV.U32 R72, RZ, RZ, R71 ;  /* 0x000000ffff487224 */ /* 0x004fe200078e0047 */
[----:B------:R-:W-:Y:S01]  /*151c0*/  F2FP.SATFINITE.E4M3.F32.PACK_AB_MERGE_C R123, R123, R122, RZ ;  /* 0x0000007a7b7b723e */ /* 0x000fe200048070ff */
[C---:B------:R-:W-:Y:S01]  /*151d0*/  VIADD R74, R75.reuse, UR5 ;  /* 0x000000054b4a7c36 */ /* 0x040fe20008000000 */
[----:B------:R-:W-:Y:S01]  /*151e0*/  LEA.HI.X.SX32 R71, R75, R2, 0x1, P4 ;  /* 0x000000024b477211 */ /* 0x000fe200020f0eff */
[----:B------:R-:W-:Y:S01]  /*151f0*/  VIADD R76, R0, 0xba ;  /* 0x000000ba004c7836 */ /* 0x000fe20000000000 */
[----:B------:R-:W-:Y:S01]  /*15200*/  SHF.R.S32.HI R75, RZ, 0x8, R72 ;  /* 0x00000008ff4b7819 */ /* 0x000fe20000011448 */
[----:B------:R-:W2:Y:S01]  /*15210*/  LDCU UR7, c[0x0][0x39c] ;  /* 0x00007380ff0777ac */ /* 0x000ea20008000800 */
[----:B------:R-:W-:-:S04]  /*15220*/  IADD3 R72, P4, PT, R74, R3, RZ ;  /* 0x000000034a487210 */ /* 0x000fc80007f9e0ff */
[CC--:B------:R-:W-:Y:S01]  /*15230*/  LEA.HI.X.SX32 R73, R74.reuse, R2.reuse, 0x1, P4 ;  /* 0x000000024a497211 */ /* 0x0c0fe200020f0eff */
[----:B------:R-:W-:Y:S01]  /*15240*/  VIADD R74, R74, UR5 ;  /* 0x000000054a4a7c36 */ /* 0x000fe20008000000 */
[----:B------:R4:W-:Y:S01]  /*15250*/  @P2 STG.E.U8 desc[UR20][R70.64], R75 ;  /* 0x0000004b46002986 */ /* 0x0009e2000c101114 */
[----:B---3--:R-:W-:Y:S01]  /*15260*/  ISETP.LT.AND P2, PT, R76, UR4, !P0 ;  /* 0x000000044c007c0c */ /* 0x008fe2000c741270 */
[----:B------:R-:W3:Y:S01]  /*15270*/  LDCU UR4, c[0x0][0x39c] ;  /* 0x00007380ff0477ac */ /* 0x000ee20008000800 */
        /* <DEDUP_REMOVED lines=14> */
[----:B-1----:R-:W-:Y:S01]  /*15360*/  VIADD R72, R0, 0xbc ;  /* 0x000000bc00487836 */ /* 0x002fe20000000000 */
[----:B------:R-:W-:Y:S01]  /*15370*/  LEA.HI.X.SX32 R71, R74, R2, 0x1, P1 ;  /* 0x000000024a477211 */ /* 0x000fe200008f0eff */
[----:B------:R-:W-:-:S03]  /*15380*/  VIADD R73, R0, 0xbd ;  /* 0x000000bd00497836 */ /* 0x000fc60000000000 */
[----:B---3--:R-:W-:Y:S01]  /*15390*/  ISETP.LT.AND P1, PT, R72, UR4, !P0 ;  /* 0x0000000448007c0c */ /* 0x008fe2000c721270 */
[----:B------:R-:W-:Y:S01]  /*153a0*/  IMAD.MOV.U32 R74, RZ, RZ, R76 ;  /* 0x000000ffff4a7224 */ /* 0x000fe200078e004c */
[-C--:B------:R-:W-:Y:S01]  /*153b0*/  IADD3 R72, P6, PT, R75, R3.reuse, RZ ;  /* 0x000000034b487210 */ /* 0x080fe20007fde0ff */
[----:B------:R1:W-:Y:S01]  /*153c0*/  @P3 STG.E.U8 desc[UR20][R70.64], R125 ;  /* 0x0000007d46003986 */ /* 0x0003e2000c101114 */
[----:B--2---:R-:W-:Y:S01]  /*153d0*/  ISETP.LT.AND P3, PT, R73, UR7, !P0 ;  /* 0x0000000749007c0c */ /* 0x004fe2000c761270 */
        /* <DEDUP_REMOVED lines=66> */
[----:B------:R-:W-:Y:S01]  /*15800*/  PRMT R5, R77, 0x9910, RZ ;  /* 0x000099104d057816 */ /* 0x000fe200000000ff */
[----:B------:R4:W-:Y:S01]  /*15810*/  @P4 STG.E.U8 desc[UR20][R68.64], R77 ;  /* 0x0000004d44004986 */ /* 0x0009e2000c101114 */
[----:B0-----:R-:W-:Y:S01]  /*15820*/  ISETP.LT.AND P3, PT, R78, UR6, !P0 ;  /* 0x000000064e007c0c */ /* 0x001fe2000c761270 */
[----:B------:R-:W0:Y:S01]  /*15830*/  LDCU UR6, c[0x0][0x39c] ;  /* 0x00007380ff0677ac */ /* 0x000e220008000800 */
[C---:B------:R-:W-:Y:S01]  /*15840*/  IADD3 R4, P4, PT, R74.reuse, R3, RZ ;  /* 0x000000034a047210 */ /* 0x040fe20007f9e0ff */
[C---:B--2---:R-:W-:Y:S02]  /*15850*/  VIADD R72, R74.reuse, UR5 ;  /* 0x000000054a487c36 */ /* 0x044fe40008000000 */
[----:B------:R-:W-:Y:S01]  /*15860*/  IMAD.MOV.U32 R73, RZ, RZ, R5 ;  /* 0x000000ffff497224 */ /* 0x000fe200078e0005 */
[----:B------:R-:W-:-:S02]  /*15870*/  LEA.HI.X.SX32 R5, R74, R2, 0x1, P4 ;  /* 0x000000024a057211 */ /* 0x000fc400020f0eff */
[-C--:B------:R-:W-:Y:S02]  /*15880*/  IADD3 R70, P4, PT, R72, R3.reuse, RZ ;  /* 0x0000000348467210 */ /* 0x080fe40007f9e0ff */
[----:B------:R-:W-:Y:S01]  /*15890*/  F2FP.SATFINITE.E4M3.F32.PACK_AB_MERGE_C R75, R7, R6, RZ ;  /* 0x00000006074b723e */ /* 0x000fe200048070ff */
[----:B------:R-:W-:Y:S01]  /*158a0*/  VIADD R6, R0, 0xc6 ;  /* 0x000000c600067836 */ /* 0x000fe20000000000 */
[----:B------:R-:W-:Y:S02]  /*158b0*/  SHF.R.S32.HI R73, RZ, 0x8, R73 ;  /* 0x00000008ff497819 */ /* 0x000fe40000011449 */
[CC--:B------:R-:W-:Y:S01]  /*158c0*/  LEA.HI.X.SX32 R71, R72.reuse, R2.reuse, 0x1, P4 ;  /* 0x0000000248477211 */ /* 0x0c0fe200020f0eff */
[----:B------:R-:W-:Y:S01]  /*158d0*/  VIADD R72, R72, UR5 ;  /* 0x0000000548487c36 */ /* 0x000fe20008000000 */
[----:B-1----:R-:W-:Y:S01]  /*158e0*/  ISETP.LT.AND P4, PT, R6, UR4, !P0 ;  /* 0x0000000406007c0c */ /* 0x002fe2000c781270 */
[C---:B------:R-:W-:Y:S01]  /*158f0*/  VIADD R7, R0.reuse, 0xc7 ;  /* 0x000000c700077836 */ /* 0x040fe20000000000 */
[----:B------:R1:W-:Y:S01]  /*15900*/  @P6 STG.E.U8 desc[UR20][R4.64], R73 ;  /* 0x0000004904006986 */ /* 0x0003e2000c101114 */
[----:B----4-:R-:W-:Y:S01]  /*15910*/  PRMT R69, R75, 0x9910, RZ ;  /* 0x000099104b457816 */ /* 0x010fe200000000ff */
[----:B------:R-:W-:Y:S01]  /*15920*/  VIADD R68, R0, 0xc8 ;  /* 0x000000c800447836 */ /* 0x000fe20000000000 */
[C---:B------:R-:W-:Y:S01]  /*15930*/  IADD3 R6, P6, PT, R72.reuse, R3, RZ ;  /* 0x0000000348067210 */ /* 0x040fe20007fde0ff */
[----:B------:R2:W-:Y:S01]  /*15940*/  @P1 STG.E.U8 desc[UR20][R70.64], R75 ;  /* 0x0000004b46001986 */ /* 0x0005e2000c101114 */
[----:B0-----:R-:W-:Y:S01]  /*15950*/  ISETP.LT.AND P1, PT, R7, UR6, !P0 ;  /* 0x0000000607007c0c */ /* 0x001fe2000c721270 */
[----:B------:R-:W0:Y:S01]  /*15960*/  LDCU UR4, c[0x0][0x39c] ;  /* 0x00007380ff0477ac */ /* 0x000e220008000800 */
[C---:B------:R-:W-:Y:S01]  /*15970*/  LEA.HI.X.SX32 R7, R72.reuse, R2, 0x1, P6 ;  /* 0x0000000248077211 */ /* 0x040fe200030f0eff */
[----:B------:R-:W-:Y:S01]  /*15980*/  VIADD R72, R72, UR5 ;  /* 0x0000000548487c36 */ /* 0x000fe20008000000 */
[----:B------:R-:W-:Y:S01]  /*15990*/  SHF.R.S32.HI R69, RZ, 0x8, R69 ;  /* 0x00000008ff457819 */ /* 0x000fe20000011445 */
[----:B------:R-:W4:Y:S01]  /*159a0*/  LDCU UR6, c[0x0][0x39c] ;  /* 0x00007380ff0677ac */ /* 0x000f220008000800 */
[----:B---3--:R-:W-:Y:S01]  /*159b0*/  ISETP.LT.AND P6, PT, R68, UR7, !P0 ;  /* 0x0000000744007c0c */ /* 0x008fe2000c7c1270 */
[----:B------:R-:W-:-:S02]  /*159c0*/  VIADD R68, R72, UR5 ;  /* 0x0000000548447c36 */ /* 0x000fc40008000000 */
[----:B------:R3:W-:Y:S01]  /*159d0*/  @P3 STG.E.U8 desc[UR20][R6.64], R69 ;  /* 0x0000004506003986 */ /* 0x0007e2000c101114 */
[CC--:B-1----:R-:W-:Y:S01]  /*159e0*/  IADD3 R4, P3, PT, R72.reuse, R3.reuse, RZ ;  /* 0x0000000348047210 */ /* 0x0c2fe20007f7e0ff */
[----:B------:R-:W1:Y:S01]  /*159f0*/  LDCU UR7, c[0x0][0x39c] ;  /* 0x00007380ff0777ac */ /* 0x000e620008000800 */
[----:B--2---:R-:W-:Y:S02]  /*15a00*/  F2FP.SATFINITE.E4M3.F32.PACK_AB_MERGE_C R71, R9, R8, RZ ;  /* 0x000000080947723e */ /* 0x004fe400048070ff */
[----:B------:R-:W-:Y:S02]  /*15a10*/  LEA.HI.X.SX32 R5, R72, R2, 0x1, P3 ;  /* 0x0000000248057211 */ /* 0x000fe400018f0eff */
[----:B------:R-:W-:Y:S02]  /*15a20*/  PRMT R70, R71, 0x9910, RZ ;  /* 0x0000991047467816 */ /* 0x000fe400000000ff */
[----:B------:R-:W-:Y:S02]  /*15a30*/  IADD3 R8, P3, PT, R68, R3, RZ ;  /* 0x0000000344087210 */ /* 0x000fe40007f7e0ff */
[----:B---3--:R-:W-:-:S02]  /*15a40*/  SHF.R.S32.HI R69, RZ, 0x8, R70 ;  /* 0x00000008ff457819 */ /* 0x008fc40000011446 */
[C---:B------:R-:W-:Y:S01]  /*15a50*/  LEA.HI.X.SX32 R9, R68.reuse, R2, 0x1, P3 ;  /* 0x0000000244097211 */ /* 0x040fe200018f0eff */
[----:B------:R-:W-:Y:S01]  /*15a60*/  VIADD R68, R68, UR5 ;  /* 0x0000000544447c36 */ /* 0x000fe20008000000 */
[----:B------:R2:W-:Y:S01]  /*15a70*/  @P2 STG.E.U8 desc[UR20][R4.64], R71 ;  /* 0x0000004704002986 */ /* 0x0005e2000c101114 */
[C---:B------:R-:W-:Y:S02]  /*15a80*/  VIADD R72, R0.reuse, 0xc9 ;  /* 0x000000c900487836 */ /* 0x040fe40000000000 */
[----:B------:R-:W-:Y:S01]  /*15a90*/  VIADD R7, R0, 0xca ;  /* 0x000000ca00077836 */ /* 0x000fe20000000000 */
[----:B------:R3:W-:Y:S01]  /*15aa0*/  @P5 STG.E.U8 desc[UR20][R8.64], R69 ;  /* 0x0000004508005986 */ /* 0x0007e2000c101114 */
[----:B------:R-:W-:Y:S02]  /*15ab0*/  IADD3 R6, P5, PT, R68, R3, RZ ;  /* 0x0000000344067210 */ /* 0x000fe40007fbe0ff */
[----:B0-----:R-:W-:Y:S01]  /*15ac0*/  ISETP.LT.AND P2, PT, R72, UR4, !P0 ;  /* 0x0000000448007c0c */ /* 0x001fe2000c741270 */
[----:B------:R-:W0:Y:S01]  /*15ad0*/  LDCU UR4, c[0x0][0x39c] ;  /* 0x00007380ff0477ac */ /* 0x000e220008000800 */
[----:B----4-:R-:W-:-:S02]  /*15ae0*/  ISETP.LT.AND P3, PT, R7, UR6, !P0 ;  /* 0x0000000607007c0c */ /* 0x010fc4000c761270 */
[----:B------:R-:W-:Y:S01]  /*15af0*/  F2FP.SATFINITE.E4M3.F32.PACK_AB_MERGE_C R73, R11, R10, RZ ;  /* 0x0000000a0b49723e */ /* 0x000fe200048070ff */
[----:B------:R-:W4:Y:S01]  /*15b00*/  LDCU UR6, c[0x0][0x39c] ;  /* 0x00007380ff0677ac */ /* 0x000f220008000800 */
[C---:B------:R-:W-:Y:S01]  /*15b10*/  LEA.HI.X.SX32 R7, R68.reuse, R2, 0x1, P5 ;  /* 0x0000000244077211 */ /* 0x040fe200028f0eff */
[----:B------:R-:W-:Y:S01]  /*15b20*/  VIADD R68, R68, UR5 ;  /* 0x0000000544447c36 */ /* 0x000fe20008000000 */
[----:B------:R-:W-:-:S03]  /*15b30*/  PRMT R11, R73, 0x9910, RZ ;  /* 0x00009910490b7816 */ /* 0x000fc600000000ff */
[----:B------:R5:W-:Y:S01]  /*15b40*/  @P4 STG.E.U8 desc[UR20][R6.64], R73 ;  /* 0x0000004906004986 */ /* 0x000be2000c101114 */
[CC--:B--2---:R-:W-:Y:S01]  /*15b50*/  IADD3 R4, P4, PT, R68.reuse, R3.reuse, RZ ;  /* 0x0000000344047210 */ /* 0x0c4fe20007f9e0ff */
[C---:B------:R-:W-:Y:S01]  /*15b60*/  VIADD R10, R68.reuse, UR5 ;  /* 0x00000005440a7c36 */ /* 0x040fe20008000000 */
[----:B------:R-:W-:Y:S02]  /*15b70*/  SHF.R.S32.HI R11, RZ, 0x8, R11 ;  /* 0x00000008ff0b7819 */ /* 0x000fe4000001140b */
[----:B------:R-:W-:Y:S02]  /*15b80*/  LEA.HI.X.SX32 R5, R68, R2, 0x1, P4 ;  /* 0x0000000244057211 */ /* 0x000fe400020f0eff */
[----:B---3--:R-:W-:Y:S02]  /*15b90*/  IADD3 R8, P4, PT, R10, R3, RZ ;  /* 0x000000030a087210 */ /* 0x008fe40007f9e0ff */
[----:B------:R-:W-:Y:S01]  /*15ba0*/  F2FP.SATFINITE.E4M3.F32.PACK_AB_MERGE_C R69, R13, R12, RZ ;  /* 0x0000000c0d45723e */ /* 0x000fe200048070ff */
[----:B------:R-:W-:Y:S01]  /*15bb0*/  VIADD R12, R0, 0xcc ;  /* 0x000000cc000c7836 */ /* 0x000fe20000000000 */
[C---:B------:R-:W-:Y:S01]  /*15bc0*/  LEA.HI.X.SX32 R9, R10.reuse, R2, 0x1, P4 ;  /* 0x000000020a097211 */ /* 0x040fe200020f0eff */
[----:B------:R-:W-:Y:S01]  /*15bd0*/  VIADD R10, R10, UR5 ;  /* 0x000000050a0a7c36 */ /* 0x000fe20008000000 */
[----:B------:R2:W-:Y:S01]  /*15be0*/  @P1 STG.E.U8 desc[UR20][R4.64], R11 ;  /* 0x0000000b04001986 */ /* 0x0005e2000c101114 */
[----:B------:R-:W-:Y:S01]  /*15bf0*/  VIADD R70, R0, 0xcb ;  /* 0x000000cb00467836 */ /* 0x000fe20000000000 */
[----:B0-----:R-:W-:Y:S01]  /*15c00*/  ISETP.LT.AND P1, PT, R12, UR4, !P0 ;  /* 0x000000040c007c0c */ /* 0x001fe2000c721270 */
[----:B------:R-:W0:Y:S01]  /*15c10*/  LDCU UR4, c[0x0][0x39c] ;  /* 0x00007380ff0477ac */ /* 0x000e220008000800 */
[----:B------:R-:W-:-:S02]  /*15c20*/  PRMT R13, R69, 0x9910, RZ ;  /* 0x00009910450d7816 */ /* 0x000fc400000000ff */
[----:B-----5:R-:W-:Y:S02]  /*15c30*/  IADD3 R6, P4, PT, R10, R3, RZ ;  /* 0x000000030a067210 */ /* 0x020fe40007f9e0ff */
[----:B-1----:R-:W-:Y:S01]  /*15c40*/  ISETP.LT.AND P5, PT, R70, UR7, !P0 ;  /* 0x0000000746007c0c */ /* 0x002fe2000c7a1270 */
[----:B------:R-:W1:Y:S01]  /*15c50*/  LDCU UR7, c[0x0][0x39c] ;  /* 0x00007380ff0777ac */ /* 0x000e620008000800 */
[C---:B------:R-:W-:Y:S01]  /*15c60*/  LEA.HI.X.SX32 R7, R10.reuse, R2, 0x1, P4 ;  /* 0x000000020a077211 */ /* 0x040fe200020f0eff */
[----:B------:R-:W-:Y:S01]  /*15c70*/  VIADD R10, R10, UR5 ;  /* 0x000000050a0a7c36 */ /* 0x000fe20008000000 */
[----:B------:R-:W-:Y:S01]  /*15c80*/  SHF.R.S32.HI R13, RZ, 0x8, R13 ;  /* 0x00000008ff0d7819 */ /* 0x000fe2000001140d */
[----:B------:R-:W-:Y:S01]  /*15c90*/  VIADD R12, R0, 0xcd ;  /* 0x000000cd000c7836 */ /* 0x000fe20000000000 */
[----:B------:R3:W-:Y:S01]  /*15ca0*/  @P6 STG.E.U8 desc[UR20][R8.64], R69 ;  /* 0x0000004508006986 */ /* 0x0007e2000c101114 */
[----:B------:R-:W-:-:S03]  /*15cb0*/  F2FP.SATFINITE.E4M3.F32.PACK_AB_MERGE_C R15, R15, R14, RZ ;  /* 0x0000000e0f0f723e */ /* 0x000fc600048070ff */
[----:B------:R5:W-:Y:S01]  /*15cc0*/  @P2 STG.E.U8 desc[UR20][R6.64], R13 ;  /* 0x0000000d06002986 */ /* 0x000be2000c101114 */
[C---:B--2---:R-:W-:Y:S01]  /*15cd0*/  IADD3 R4, P2, PT, R10.reuse, R3, RZ ;  /* 0x000000030a047210 */ /* 0x044fe20007f5e0ff */
[----:B------:R-:W-:Y:S01]  /*15ce0*/  VIADD R11, R10, UR5 ;  /* 0x000000050a0b7c36 */ /* 0x000fe20008000000 */
[----:B----4-:R-:W-:Y:S01]  /*15cf0*/  ISETP.LT.AND P4, PT, R12, UR6, !P0 ;  /* 0x000000060c007c0c */ /* 0x010fe2000c781270 */
[----:B------:R-:W2:Y:S01]  /*15d00*/  LDCU UR6, c[0x0][0x39c] ;  /* 0x00007380ff0677ac */ /* 0x000ea20008000800 */
[----:B------:R-:W-:Y:S01]  /*15d10*/  PRMT R12, R15, 0x9910, RZ ;  /* 0x000099100f0c7816 */ /* 0x000fe200000000ff */
[----:B---3--:R-:W-:Y:S01]  /*15d20*/  VIADD R8, R0, 0xce ;  /* 0x000000ce00087836 */ /* 0x008fe20000000000 */
[----:B------:R-:W-:Y:S01]  /*15d30*/  LEA.HI.X.SX32 R5, R10, R2, 0x1, P2 ;  /* 0x000000020a057211 */ /* 0x000fe200010f0eff */
[----:B------:R-:W-:-:S03]  /*15d40*/  VIADD R9, R0, 0xcf ;  /* 0x000000cf00097836 */ /* 0x000fc60000000000 */
[----:B0-----:R-:W-:Y:S01]  /*15d50*/  ISETP.LT.AND P2, PT, R8, UR4, !P0 ;  /* 0x0000000408007c0c */ /* 0x001fe2000c741270 */
[----:B------:R-:W-:Y:S01]  /*15d60*/  IMAD.MOV.U32 R10, RZ, RZ, R12 ;  /* 0x000000ffff0a7224 */ /* 0x000fe200078e000c */
[-C--:B------:R-:W-:Y:S01]  /*15d70*/  IADD3 R8, P6, PT, R11, R3.reuse, RZ ;  /* 0x000000030b087210 */ /* 0x080fe20007fde0ff */
[----:B------:R0:W-:Y:S01]  /*15d80*/  @P3 STG.E.U8 desc[UR20][R4.64], R15 ;  /* 0x0000000f04003986 */ /* 0x0001e2000c101114 */
[----:B-1----:R-:W-:Y:S01]  /*15d90*/  ISETP.LT.AND P3, PT, R9, UR7, !P0 ;  /* 0x0000000709007c0c */ /* 0x002fe2000c761270 */
        /* <DEDUP_REMOVED lines=341> */
[----:B------:R-:W-:Y:S02]  /*172f0*/  F2FP.SATFINITE.E4M3.F32.PACK_AB_MERGE_C R55, R55, R54, RZ ;  /* 0x000000363737723e */ /* 0x000fe400048070ff */
[----:B------:R-:W-:Y:S01]  /*17300*/  F2FP.SATFINITE.E4M3.F32.PACK_AB_MERGE_C R57, R57, R56, RZ ;  /* 0x000000383939723e */ /* 0x000fe200048070ff */
[----:B------:R-:W-:Y:S01]  /*17310*/  VIADD R12, R0, 0xf7 ;  /* 0x000000f7000c7836 */ /* 0x000fe20000000000 */
[C---:B------:R-:W-:Y:S01]  /*17320*/  LEA.HI.X.SX32 R9, R10.reuse, R2, 0x1, P6 ;  /* 0x000000020a097211 */ /* 0x040fe200030f0eff */
[----:B------:R-:W-:Y:S01]  /*17330*/  VIADD R10, R10, UR5 ;  /* 0x000000050a0a7c36 */ /* 0x000fe20008000000 */
[----:B------:R-:W-:Y:S01]  /*17340*/  F2FP.SATFINITE.E4M3.F32.PACK_AB_MERGE_C R59, R59, R58, RZ ;  /* 0x0000003a3b3b723e */ /* 0x000fe200048070ff */
[----:B------:R-:W3:Y:S02]  /*17350*/  LDCU UR7, c[0x0][0x39c] ;  /* 0x00007380ff0777ac */ /* 0x000ee40008000800 */
[----:B------:R5:W-:Y:S01]  /*17360*/  @P2 STG.E.U8 desc[UR20][R8.64], R55 ;  /* 0x0000003708002986 */ /* 0x000be2000c101114 */
[C---:B-1----:R-:W-:Y:S01]  /*17370*/  IADD3 R6, P2, PT, R10.reuse, R3, RZ ;  /* 0x000000030a067210 */ /* 0x042fe20007f5e0ff */
[----:B----4-:R-:W-:Y:S01]  /*17380*/  VIADD R11, R10, UR5 ;  /* 0x000000050a0b7c36 */ /* 0x010fe20008000000 */
[----:B------:R-:W-:-:S02]  /*17390*/  PRMT R13, R55, 0x9910, RZ ;  /* 0x00009910370d7816 */ /* 0x000fc400000000ff */
[-C--:B------:R-:W-:Y:S02]  /*173a0*/  LEA.HI.X.SX32 R7, R10, R2.reuse, 0x1, P2 ;  /* 0x000000020a077211 */ /* 0x080fe400010f0eff */
[C---:B------:R-:W-:Y:S01]  /*173b0*/  IADD3 R4, P2, PT, R11.reuse, R3, RZ ;  /* 0x000000030b047210 */ /* 0x040fe20007f5e0ff */
[----:B------:R-:W-:Y:S01]  /*173c0*/  VIADD R10, R0, 0xf8 ;  /* 0x000000f8000a7836 */ /* 0x000fe20000000000 */
[----:B------:R-:W-:Y:S02]  /*173d0*/  SHF.R.S32.HI R13, RZ, 0x8, R13 ;  /* 0x00000008ff0d7819 */ /* 0x000fe4000001140d */
[C---:B------:R-:W-:Y:S01]  /*173e0*/  LEA.HI.X.SX32 R5, R11.reuse, R2, 0x1, P2 ;  /* 0x000000020b057211 */ /* 0x040fe200010f0eff */
[----:B------:R-:W-:Y:S01]  /*173f0*/  VIADD R11, R11, UR5 ;  /* 0x000000050b0b7c36 */ /* 0x000fe20008000000 */
[----:B--2---:R-:W-:Y:S01]  /*17400*/  ISETP.LT.AND P2, PT, R10, UR4, !P0 ;  /* 0x000000040a007c0c */ /* 0x004fe2000c741270 */
[----:B------:R-:W1:Y:S01]  /*17410*/  LDCU UR4, c[0x0][0x39c] ;  /* 0x00007380ff0477ac */ /* 0x000e620008000800 */
[----:B------:R2:W-:Y:S01]  /*17420*/  @P3 STG.E.U8 desc[UR20][R6.64], R13 ;  /* 0x0000000d06003986 */ /* 0x0005e2000c101114 */
[----:B------:R-:W-:-:S02]  /*17430*/  PRMT R10, R57, 0x9910, RZ ;  /* 0x00009910390a7816 */ /* 0x000fc400000000ff */
[C---:B-----5:R-:W-:Y:S02]  /*17440*/  IADD3 R8, P3, PT, R11.reuse, R3, RZ ;  /* 0x000000030b087210 */ /* 0x060fe40007f7e0ff */
[----:B0-----:R-:W-:Y:S01]  /*17450*/  ISETP.LT.AND P6, PT, R12, UR6, !P0 ;  /* 0x000000060c007c0c */ /* 0x001fe2000c7c1270 */
[----:B------:R-:W0:Y:S01]  /*17460*/  LDCU UR6, c[0x0][0x39c] ;  /* 0x00007380ff0677ac */ /* 0x000e220008000800 */
[C---:B------:R-:W-:Y:S01]  /*17470*/  LEA.HI.X.SX32 R9, R11.reuse, R2, 0x1, P3 ;  /* 0x000000020b097211 */ /* 0x040fe200018f0eff */
[----:B------:R-:W-:Y:S01]  /*17480*/  VIADD R11, R11, UR5 ;  /* 0x000000050b0b7c36 */ /* 0x000fe20008000000 */
[----:B--2---:R-:W-:Y:S01]  /*17490*/  SHF.R.S32.HI R7, RZ, 0x8, R10 ;  /* 0x00000008ff077819 */ /* 0x004fe2000001140a */
[----:B------:R2:W-:Y:S01]  /*174a0*/  @P5 STG.E.U8 desc[UR20][R4.64], R57 ;  /* 0x0000003904005986 */ /* 0x0005e2000c101114 */
[----:B------:R-:W-:-:S03]  /*174b0*/  VIADD R6, R0, 0xfb ;  /* 0x000000fb00067836 */ /* 0x000fc60000000000 */
[----:B------:R4:W-:Y:S01]  /*174c0*/  @P1 STG.E.U8 desc[UR20][R8.64], R7 ;  /* 0x0000000708001986 */ /* 0x0009e2000c101114 */
[----:B--2---:R-:W-:-:S04]  /*174d0*/  IADD3 R4, P1, PT, R11, R3, RZ ;  /* 0x000000030b047210 */ /* 0x004fc80007f3e0ff */
[CC--:B------:R-:W-:Y:S01]  /*174e0*/  LEA.HI.X.SX32 R5, R11.reuse, R2.reuse, 0x1, P1 ;  /* 0x000000020b057211 */ /* 0x0c0fe200008f0eff */
[----:B------:R-:W-:Y:S01]  /*174f0*/  VIADD R11, R11, UR5 ;  /* 0x000000050b0b7c36 */ /* 0x000fe20008000000 */
[----:B-1----:R-:W-:Y:S01]  /*17500*/  ISETP.LT.AND P1, PT, R6, UR4, !P0 ;  /* 0x0000000406007c0c */ /* 0x002fe2000c721270 */
[----:B------:R-:W1:Y:S01]  /*17510*/  LDCU UR4, c[0x0][0x39c] ;  /* 0x00007380ff0477ac */ /* 0x000e620008000800 */
[----:B------:R-:W-:Y:S01]  /*17520*/  VIADD R14, R0, 0xf9 ;  /* 0x000000f9000e7836 */ /* 0x000fe20000000000 */
[----:B------:R2:W-:Y:S01]  /*17530*/  @P4 STG.E.U8 desc[UR20][R4.64], R59 ;  /* 0x0000003b04004986 */ /* 0x0005e2000c101114 */
[C---:B------:R-:W-:Y:S01]  /*17540*/  IADD3 R6, P4, PT, R11.reuse, R3, RZ ;  /* 0x000000030b067210 */ /* 0x040fe20007f9e0ff */
[----:B------:R-:W-:Y:S01]  /*17550*/  VIADD R10, R11, UR5 ;  /* 0x000000050b0a7c36 */ /* 0x000fe20008000000 */
[----:B------:R-:W-:Y:S02]  /*17560*/  PRMT R13, R59, 0x9910, RZ ;  /* 0x000099103b0d7816 */ /* 0x000fe400000000ff */
[----:B0-----:R-:W-:Y:S01]  /*17570*/  ISETP.LT.AND P5, PT, R14, UR6, !P0 ;  /* 0x000000060e007c0c */ /* 0x001fe2000c7a1270 */
[----:B------:R-:W0:Y:S01]  /*17580*/  LDCU UR6, c[0x0][0x39c] ;  /* 0x00007380ff0677ac */ /* 0x000e220008000800 */
[----:B----4-:R-:W-:-:S02]  /*17590*/  LEA.HI.X.SX32 R7, R11, R2, 0x1, P4 ;  /* 0x000000020b077211 */ /* 0x010fc400020f0eff */
[-C--:B------:R-:W-:Y:S02]  /*175a0*/  IADD3 R8, P4, PT, R10, R3.reuse, RZ ;  /* 0x000000030a087210 */ /* 0x080fe40007f9e0ff */
[----:B------:R-:W-:Y:S01]  /*175b0*/  SHF.R.S32.HI R13, RZ, 0x8, R13 ;  /* 0x00000008ff0d7819 */ /* 0x000fe2000001140d */
[----:B------:R-:W-:Y:S01]  /*175c0*/  VIADD R11, R0, 0xfd ;  /* 0x000000fd000b7836 */ /* 0x000fe20000000000 */
[----:B------:R-:W-:Y:S02]  /*175d0*/  F2FP.SATFINITE.E4M3.F32.PACK_AB_MERGE_C R61, R61, R60, RZ ;  /* 0x0000003c3d3d723e */ /* 0x000fe400048070ff */
[CC--:B------:R-:W-:Y:S01]  /*175e0*/  LEA.HI.X.SX32 R9, R10.reuse, R2.reuse, 0x1, P4 ;  /* 0x000000020a097211 */ /* 0x0c0fe200020f0eff */
[----:B------:R-:W-:Y:S02]  /*175f0*/  VIADD R10, R10, UR5 ;  /* 0x000000050a0a7c36 */ /* 0x000fe40008000000 */
[----:B------:R-:W-:Y:S01]  /*17600*/  VIADD R12, R0, 0xfa ;  /* 0x000000fa000c7836 */ /* 0x000fe20000000000 */
[----:B------:R4:W-:Y:S01]  /*17610*/  @P6 STG.E.U8 desc[UR20][R6.64], R13 ;  /* 0x0000000d06006986 */ /* 0x0009e2000c101114 */
[----:B-1----:R-:W-:Y:S01]  /*17620*/  ISETP.LT.AND P4, PT, R11, UR4, !P0 ;  /* 0x000000040b007c0c */ /* 0x002fe2000c781270 */
[C---:B------:R-:W-:Y:S01]  /*17630*/  VIADD R11, R10.reuse, UR5 ;  /* 0x000000050a0b7c36 */ /* 0x040fe20008000000 */
[----:B------:R-:W-:Y:S01]  /*17640*/  PRMT R17, R61, 0x9910, RZ ;  /* 0x000099103d117816 */ /* 0x000fe200000000ff */
[----:B------:R1:W-:Y:S01]  /*17650*/  @P2 STG.E.U8 desc[UR20][R8.64], R61 ;  /* 0x0000003d08002986 */ /* 0x0003e2000c101114 */
[----:B--2---:R-:W-:Y:S01]  /*17660*/  IADD3 R4, P2, PT, R10, R3, RZ ;  /* 0x000000030a047210 */ /* 0x004fe20007f5e0ff */
[----:B------:R-:W2:Y:S01]  /*17670*/  LDCU UR4, c[0x0][0x39c] ;  /* 0x00007380ff0477ac */ /* 0x000ea20008000800 */
[----:B---3--:R-:W-:Y:S01]  /*17680*/  ISETP.LT.AND P3, PT, R12, UR7, !P0 ;  /* 0x000000070c007c0c */ /* 0x008fe2000c761270 */
[----:B------:R-:W-:Y:S01]  /*17690*/  VIADD R12, R0, 0xfc ;  /* 0x000000fc000c7836 */ /* 0x000fe20000000000 */
[----:B------:R-:W-:Y:S01]  /*176a0*/  LEA.HI.X.SX32 R5, R10, R2, 0x1, P2 ;  /* 0x000000020a057211 */ /* 0x000fe200010f0eff */
[----:B------:R-:W-:Y:S01]  /*176b0*/  VIADD R10, R11, UR5 ;  /* 0x000000050b0a7c36 */ /* 0x000fe20008000000 */
[----:B------:R-:W-:-:S02]  /*176c0*/  SHF.R.S32.HI R17, RZ, 0x8, R17 ;  /* 0x00000008ff117819 */ /* 0x000fc40000011411 */
[----:B0-----:R-:W-:Y:S01]  /*176d0*/  ISETP.LT.AND P6, PT, R12, UR6, !P0 ;  /* 0x000000060c007c0c */ /* 0x001fe2000c7c1270 */
[----:B------:R-:W0:Y:S01]  /*176e0*/  LDCU UR6, c[0x0][0x39c] ;  /* 0x00007380ff0677ac */ /* 0x000e220008000800 */
[C---:B----4-:R-:W-:Y:S01]  /*176f0*/  VIADD R13, R10.reuse, UR5 ;  /* 0x000000050a0d7c36 */ /* 0x050fe20008000000 */
[----:B------:R3:W-:Y:S01]  /*17700*/  @P5 STG.E.U8 desc[UR20][R4.64], R17 ;  /* 0x0000001104005986 */ /* 0x0007e2000c101114 */
[-C--:B------:R-:W-:Y:S02]  /*17710*/  IADD3 R6, P2, PT, R11, R3.reuse, RZ ;  /* 0x000000030b067210 */ /* 0x080fe40007f5e0ff */
[----:B------:R-:W-:Y:S01]  /*17720*/  VIADD R14, R13, UR5 ;  /* 0x000000050d0e7c36 */ /* 0x000fe20008000000 */
[----:B-1----:R-:W-:-:S03]  /*17730*/  IADD3 R8, P5, PT, R10, R3, RZ ;  /* 0x000000030a087210 */ /* 0x002fc60007fbe0ff */
[----:B------:R-:W-:Y:S01]  /*17740*/  VIADD R16, R14, UR5 ;  /* 0x000000050e107c36 */ /* 0x000fe20008000000 */
[-C--:B------:R-:W-:Y:S01]  /*17750*/  LEA.HI.X.SX32 R7, R11, R2.reuse, 0x1, P2 ;  /* 0x000000020b077211 */ /* 0x080fe200010f0eff */
[----:B------:R-:W-:Y:S01]  /*17760*/  VIADD R18, R0, 0xfe ;  /* 0x000000fe00127836 */ /* 0x000fe20000000000 */
[----:B------:R-:W-:Y:S01]  /*17770*/  LEA.HI.X.SX32 R9, R10, R2, 0x1, P5 ;  /* 0x000000020a097211 */ /* 0x000fe200028f0eff */
[----:B------:R-:W-:Y:S01]  /*17780*/  VIADD R15, R16, UR5 ;  /* 0x00000005100f7c36 */ /* 0x000fe20008000000 */
[-C--:B------:R-:W-:Y:S01]  /*17790*/  IADD3 R10, P2, PT, R13, R3.reuse, RZ ;  /* 0x000000030d0a7210 */ /* 0x080fe20007f5e0ff */
[----:B------:R-:W-:Y:S01]  /*177a0*/  VIADD R0, R0, 0xff ;  /* 0x000000ff00007836 */ /* 0x000fe20000000000 */
[----:B------:R-:W-:Y:S02]  /*177b0*/  IADD3 R12, P5, PT, R14, R3, RZ ;  /* 0x000000030e0c7210 */ /* 0x000fe40007fbe0ff */
[----:B------:R-:W-:Y:S02]  /*177c0*/  F2FP.SATFINITE.E4M3.F32.PACK_AB_MERGE_C R63, R63, R62, RZ ;  /* 0x0000003e3f3f723e */ /* 0x000fe400048070ff */
[----:B------:R-:W-:-:S02]  /*177d0*/  LEA.HI.X.SX32 R11, R13, R2, 0x1, P2 ;  /* 0x000000020d0b7211 */ /* 0x000fc400010f0eff */
[-C--:B------:R-:W-:Y:S02]  /*177e0*/  LEA.HI.X.SX32 R13, R14, R2.reuse, 0x1, P5 ;  /* 0x000000020e0d7211 */ /* 0x080fe400028f0eff */
[----:B--2---:R-:W-:Y:S02]  /*177f0*/  ISETP.LT.AND P2, PT, R18, UR4, !P0 ;  /* 0x0000000412007c0c */ /* 0x004fe4000c741270 */
[----:B------:R-:W-:Y:S02]  /*17800*/  IADD3 R14, P5, PT, R15, R3, RZ ;  /* 0x000000030f0e7210 */ /* 0x000fe40007fbe0ff */
[----:B0-----:R-:W-:Y:S02]  /*17810*/  ISETP.LT.AND P0, PT, R0, UR6, !P0 ;  /* 0x0000000600007c0c */ /* 0x001fe4000c701270 */
[----:B------:R-:W-:Y:S02]  /*17820*/  PRMT R0, R63, 0x9910, RZ ;  /* 0x000099103f007816 */ /* 0x000fe400000000ff */
[----:B------:R-:W-:-:S02]  /*17830*/  LEA.HI.X.SX32 R15, R15, R2, 0x1, P5 ;  /* 0x000000020f0f7211 */ /* 0x000fc400028f0eff */
[----:B---3--:R-:W-:Y:S01]  /*17840*/  IADD3 R4, P5, PT, R16, R3, RZ ;  /* 0x0000000310047210 */ /* 0x008fe20007fbe0ff */
[----:B------:R-:W-:Y:S01]  /*17850*/  IMAD.MOV.U32 R3, RZ, RZ, R0 ;  /* 0x000000ffff037224 */ /* 0x000fe200078e0000 */
[----:B------:R-:W-:Y:S02]  /*17860*/  F2FP.SATFINITE.E4M3.F32.PACK_AB_MERGE_C R65, R65, R64, RZ ;  /* 0x000000404141723e */ /* 0x000fe400048070ff */
[----:B------:R-:W-:Y:S02]  /*17870*/  F2FP.SATFINITE.E4M3.F32.PACK_AB_MERGE_C R67, R67, R66, RZ ;  /* 0x000000424343723e */ /* 0x000fe400048070ff */
[----:B------:R-:W-:Y:S02]  /*17880*/  PRMT R17, R65, 0x9910, RZ ;  /* 0x0000991041117816 */ /* 0x000fe400000000ff */
[----:B------:R-:W-:Y:S02]  /*17890*/  SHF.R.S32.HI R3, RZ, 0x8, R3 ;  /* 0x00000008ff037819 */ /* 0x000fe40000011403 */
[----:B------:R-:W-:-:S02]  /*178a0*/  PRMT R19, R67, 0x9910, RZ ;  /* 0x0000991043137816 */ /* 0x000fc400000000ff */
[----:B------:R-:W-:Y:S01]  /*178b0*/  SHF.R.S32.HI R17, RZ, 0x8, R17 ;  /* 0x00000008ff117819 */ /* 0x000fe20000011411 */
[----:B------:R0:W-:Y:S01]  /*178c0*/  @P3 STG.E.U8 desc[UR20][R6.64], R63 ;  /* 0x0000003f06003986 */ /* 0x0001e2000c101114 */
[----:B------:R-:W-:Y:S02]  /*178d0*/  LEA.HI.X.SX32 R5, R16, R2, 0x1, P5 ;  /* 0x0000000210057211 */ /* 0x000fe400028f0eff */
[----:B------:R-:W-:Y:S01]  /*178e0*/  SHF.R.S32.HI R19, RZ, 0x8, R19 ;  /* 0x00000008ff137819 */ /* 0x000fe20000011413 */
[----:B------:R0:W-:Y:S04]  /*178f0*/  @P1 STG.E.U8 desc[UR20][R8.64], R3 ;  /* 0x0000000308001986 */ /* 0x0001e8000c101114 */
[----:B------:R0:W-:Y:S04]  /*17900*/  @P6 STG.E.U8 desc[UR20][R10.64], R65 ;  /* 0x000000410a006986 */ /* 0x0001e8000c101114 */
[----:B------:R0:W-:Y:S04]  /*17910*/  @P4 STG.E.U8 desc[UR20][R12.64], R17 ;  /* 0x000000110c004986 */ /* 0x0001e8000c101114 */
[----:B------:R0:W-:Y:S04]  /*17920*/  @P2 STG.E.U8 desc[UR20][R4.64], R67 ;  /* 0x0000004304002986 */ /* 0x0001e8000c101114 */
[----:B------:R0:W-:Y:S01]  /*17930*/  @P0 STG.E.U8 desc[UR20][R14.64], R19 ;  /* 0x000000130e000986 */ /* 0x0001e2000c101114 */
[----:B------:R-:W-:Y:S06]  /*17940*/  BAR.SYNC.DEFER_BLOCKING 0x0 ;  /* 0x0000000000007b1d */ /* 0x000fec0000010000 */
[----:B------:R-:W-:Y:S05]  /*17950*/  BRA.U UP0, `(.L_x_13) ;  /* 0x0000000100a07547 */ /* 0x000fea000b800000 */
[----:B------:R-:W1:Y:S01]  /*17960*/  S2UR UR5, SR_CgaCtaId ;  /* 0x00000000000579c3 */ /* 0x000e620000008800 */
[----:B------:R-:W-:Y:S01]  /*17970*/  NOP ;  /* 0x0000000000007918 */ /* 0x000fe20000000000 */
[----:B------:R-:W-:Y:S01]  /*17980*/  UMOV UR4, 0x50 ;  /* 0x0000005000047882 */ /* 0x000fe20000000000 */
[----:B------:R-:W-:Y:S02]  /*17990*/  IMAD.U32 R0, RZ, RZ, UR8 ;  /* 0x00000008ff007e24 */ /* 0x000fe4000f8e00ff */
[----:B0-----:R-:W-:Y:S02]  /*179a0*/  IMAD.MOV.U32 R3, RZ, RZ, 0xffff ;  /* 0x0000ffffff037424 */ /* 0x001fe400078e00ff */
[----:B------:R-:W-:Y:S01]  /*179b0*/  IMAD.MOV.U32 R7, RZ, RZ, 0x1 ;  /* 0x00000001ff077424 */ /* 0x000fe200078e00ff */
[----:B------:R-:W-:-:S04]  /*179c0*/  LOP3.LUT R0, R0, 0xffff, RZ, 0xc0, !PT ;  /* 0x0000ffff00007812 */ /* 0x000fc800078ec0ff */
[----:B------:R-:W-:-:S05]  /*179d0*/  SHF.R.U32.HI R0, RZ, 0x5, R0 ;  /* 0x00000005ff007819 */ /* 0x000fca0000011600 */
[----:B------:R-:W-:Y:S01]  /*179e0*/  VIADD R2, R0, 0x10 ;  /* 0x0000001000027836 */ /* 0x000fe20000000000 */
[----:B------:R-:W-:Y:S01]  /*179f0*/  SHF.L.U32 R0, R3, R0, RZ ;  /* 0x0000000003007219 */ /* 0x000fe200000006ff */
[----:B-1----:R-:W-:-:S03]  /*17a00*/  ULEA UR6, UR5, UR4, 0x18 ;  /* 0x0000000405067291 */ /* 0x002fc6000f8ec0ff */
[----:B------:R-:W-:-:S04]  /*17a10*/  SHF.L.U32 R3, R7, R2, RZ ;  /* 0x0000000207037219 */ /* 0x000fc800000006ff */
[----:B------:R-:W-:Y:S02]  /*17a20*/  LOP3.LUT R0, R3, R0, RZ, 0xfc, !PT ;  /* 0x0000000003007212 */ /* 0x000fe400078efcff */
[----:B------:R-:W0:Y:S02]  /*17a30*/  LDS R5, [UR6] ;  /* 0x00000006ff057984 */ /* 0x000e240008000800 */
[C---:B------:R-:W-:Y:S02]  /*17a40*/  LOP3.LUT R2, R0.reuse, 0xffff, RZ, 0xc0, !PT ;  /* 0x0000ffff00027812 */ /* 0x040fe400078ec0ff */
[----:B0-----:R-:W-:-:S04]  /*17a50*/  LOP3.LUT R3, R0, 0xffff, R5, 0x80, !PT ;  /* 0x0000ffff00037812 */ /* 0x001fc800078e8005 */
[----:B------:R-:W-:-:S13]  /*17a60*/  ISETP.NE.AND P0, PT, R3, R2, PT ;  /* 0x000000020300720c */ /* 0x000fda0003f05270 */
[----:B------:R-:W-:Y:S05]  /*17a70*/  @P0 BRA `(.L_x_14) ;  /* 0x0000000000500947 */ /* 0x000fea0003800000 */
[----:B------:R-:W-:Y:S02]  /*17a80*/  SHF.R.U32.HI R5, RZ, 0x10, R5 ;  /* 0x00000010ff057819 */ /* 0x000fe40000011605 */
[----:B------:R-:W-:-:S04]  /*17a90*/  SHF.R.U32.HI R2, RZ, 0x10, R0 ;  /* 0x00000010ff027819 */ /* 0x000fc80000011600 */
[----:B------:R-:W-:-:S04]  /*17aa0*/  LOP3.LUT R5, R5, R2, RZ, 0xc0, !PT ;  /* 0x0000000205057212 */ /* 0x000fc800078ec0ff */
[----:B------:R-:W-:-:S13]  /*17ab0*/  ISETP.NE.AND P0, PT, R5, R2, PT ;  /* 0x000000020500720c */ /* 0x000fda0003f05270 */
[----:B------:R-:W-:Y:S05]  /*17ac0*/  @P0 BRA `(.L_x_15) ;  /* 0x0000000000300947 */ /* 0x000fea0003800000 */
[----:B------:R-:W-:Y:S01]  /*17ad0*/  R2UR UR4, R0 ;  /* 0x00000000000472ca */ /* 0x000fe200000e0000 */
[----:B------:R-:W-:Y:S01]  /*17ae0*/  VOTEU.ANY UR5, UPT, PT ;  /* 0x0000000000057886 */ /* 0x000fe200038e0100 */
[----:B------:R-:W0:Y:S01]  /*17af0*/  S2R R0, SR_LANEID ;  /* 0x0000000000007919 */ /* 0x000e220000000000 */
[----:B------:R-:W-:-:S10]  /*17b00*/  UFLO.U32 UR5, UR5 ;  /* 0x00000005000572bd */ /* 0x000fd400080e0000 */
[----:B------:R-:W-:-:S06]  /*17b10*/  ULOP3.LUT UR4, URZ, UR4, URZ, 0x33, !UPT ;  /* 0x00000004ff047292 */ /* 0x000fcc000f8e33ff */
[----:B------:R-:W-:-:S04]  /*17b20*/  IMAD.U32 R2, RZ, RZ, UR4 ;  /* 0x00000004ff027e24 */ /* 0x000fc8000f8e00ff */
[----:B------:R-:W1:Y:S02]  /*17b30*/  REDUX UR7, R2 ;  /* 0x00000000020773c4 */ /* 0x000e640000000000 */
[----:B------:R2:W-:Y:S01]  /*17b40*/  UTCATOMSWS.AND URZ, UR4 ;  /* 0x0000000400ff79e3 */ /* 0x0005e20008000000 */
[----:B0-----:R-:W-:Y:S01]  /*17b50*/  ISETP.EQ.U32.AND P0, PT, R0, UR5, PT ;  /* 0x0000000500007c0c */ /* 0x001fe2000bf02070 */
[----:B-1----:R-:W-:-:S12]  /*17b60*/  IMAD.U32 R0, RZ, RZ, UR7 ;  /* 0x00000007ff007e24 */ /* 0x002fd8000f8e00ff */
[----:B------:R2:W-:Y:S01]  /*17b70*/  @P0 ATOMS.AND RZ, [UR6], R0 ;  /* 0x00000000ffff098c */ /* 0x0005e2000a800006 */
[----:B------:R-:W-:Y:S05]  /*17b80*/  BRA `(.L_x_13) ;  /* 0x0000000000147947 */ /* 0x000fea0003800000 */
.L_x_15:
[----:B------:R-:W-:-:S07]  /*17b90*/  MOV R2, 0x17bb0 ;  /* 0x00017bb000027802 */ /* 0x000fce0000000f00 */
[----:B------:R-:W-:Y:S05]  /*17ba0*/  CALL.REL.NOINC `($__internal_0_$__cuda_sm10x_tcgen05_guardrail_trap_col_being_dealloced_not_returned_by_alloc) ;  /* 0x00000000002c7944 */ /* 0x000fea0003c00000 */
[----:B------:R-:W-:Y:S05]  /*17bb0*/  BRA `(.L_x_13) ;  /* 0x0000000000087947 */ /* 0x000fea0003800000 */
.L_x_14:
[----:B------:R-:W-:-:S07]  /*17bc0*/  MOV R2, 0x17be0 ;  /* 0x00017be000027802 */ /* 0x000fce0000000f00 */
[----:B------:R-:W-:Y:S05]  /*17bd0*/  CALL.REL.NOINC `($__internal_2_$__cuda_sm10x_tcgen05_guardrail_trap_unallocated_columns_being_dealloced) ;  /* 0x0000000000387944 */ /* 0x000fea0003c00000 */
.L_x_13:
[----:B------:R-:W-:Y:S01]  /*17be0*/  NOP ;  /* 0x0000000000007918 */ /* 0x000fe20000000000 */
[----:B--2---:R-:W-:Y:S05]  /*17bf0*/  EXIT ;  /* 0x000000000000794d */ /* 0x004fea0003800000 */
.L_x_8:
[----:B------:R-:W0:Y:S02]  /*17c00*/  SYNCS.PHASECHK.TRANS64.TRYWAIT P3, [UR11], R126 ;  /* 0x0000007eff0075a7 */ /* 0x000e24000806110b */
[----:B0-----:R-:W-:Y:S05]  /*17c10*/  @!P3 BRA `(.L_x_8) ;  /* 0xfffffffc00f8b947 */ /* 0x001fea000383ffff */
[----:B------:R-:W-:Y:S05]  /*17c20*/  BRA `(.L_x_16) ;  /* 0xffffff2000e07947 */ /* 0x000fea000383ffff */
.L_x_12:
[----:B------:R-:W1:Y:S02]  /*17c30*/  SYNCS.PHASECHK.TRANS64.TRYWAIT P4, [UR11], R10 ;  /* 0x0000000aff0075a7 */ /* 0x000e64000808110b */
[----:B-1----:R-:W-:Y:S05]  /*17c40*/  @!P4 BRA `(.L_x_12) ;  /* 0xfffffffc00f8c947 */ /* 0x002fea000383ffff */
[----:B------:R-:W-:Y:S05]  /*17c50*/  BRA `(.L_x_11) ;  /* 0xffffff6800c07947 */ /* 0x000fea000383ffff */
        .weak           $__internal_0_$__cuda_sm10x_tcgen05_guardrail_trap_col_being_dealloced_not_returned_by_alloc
        .type           $__internal_0_$__cuda_sm10x_tcgen05_guardrail_trap_col_being_dealloced_not_returned_by_alloc,@function
        .size           $__internal_0_$__cuda_sm10x_tcgen05_guardrail_trap_col_being_dealloced_not_returned_by_alloc,($__internal_1_$__cuda_sm10x_tcgen05_guardrail_trap_phase_invalid_during_alloc - $__internal_0_$__cuda_sm10x_tcgen05_guardrail_trap_col_being_dealloced_not_returned_by_alloc)
$__internal_0_$__cuda_sm10x_tcgen05_guardrail_trap_col_being_dealloced_not_returned_by_alloc:
[----:B------:R-:W-:Y:S05]  /*17c60*/  BPT.TRAP 0x1 ;  /* 0x000000040000795c */ /* 0x000fea0000300000 */
[----:B------:R-:W-:-:S04]  /*17c70*/  IMAD.MOV.U32 R3, RZ, RZ, 0x0 ;  /* 0x00000000ff037424 */ /* 0x000fc800078e00ff */
[----:B------:R-:W-:Y:S05]  /*17c80*/  RET.REL.NODEC R2 `(matmul_kernel) ;  /* 0xfffffe8002dc7950 */ /* 0x000fea0003c3ffff */
        .weak           $__internal_1_$__cuda_sm10x_tcgen05_guardrail_trap_phase_invalid_during_alloc
        .type           $__internal_1_$__cuda_sm10x_tcgen05_guardrail_trap_phase_invalid_during_alloc,@function
        .size           $__internal_1_$__cuda_sm10x_tcgen05_guardrail_trap_phase_invalid_during_alloc,($__internal_2_$__cuda_sm10x_tcgen05_guardrail_trap_unallocated_columns_being_dealloced - $__internal_1_$__cuda_sm10x_tcgen05_guardrail_trap_phase_invalid_during_alloc)
$__internal_1_$__cuda_sm10x_tcgen05_guardrail_trap_phase_invalid_during_alloc:
[----:B------:R-:W-:Y:S05]  /*17c90*/  BPT.TRAP 0x1 ;  /* 0x000000040000795c */ /* 0x000fea0000300000 */
[----:B------:R-:W-:-:S04]  /*17ca0*/  IMAD.MOV.U32 R3, RZ, RZ, 0x0 ;  /* 0x00000000ff037424 */ /* 0x000fc800078e00ff */
[----:B------:R-:W-:Y:S05]  /*17cb0*/  RET.REL.NODEC R2 `(matmul_kernel) ;  /* 0xfffffe8002d07950 */ /* 0x000fea0003c3ffff */
        .weak           $__internal_2_$__cuda_sm10x_tcgen05_guardrail_trap_unallocated_columns_being_dealloced
        .type           $__internal_2_$__cuda_sm10x_tcgen05_guardrail_trap_unallocated_columns_being_dealloced,@function
        .size           $__internal_2_$__cuda_sm10x_tcgen05_guardrail_trap_unallocated_columns_being_dealloced,(.L_x_20 - $__internal_2_$__cuda_sm10x_tcgen05_guardrail_trap_unallocated_columns_being_dealloced)
$__internal_2_$__cuda_sm10x_tcgen05_guardrail_trap_unallocated_columns_being_dealloced:
[----:B------:R-:W-:Y:S05]  /*17cc0*/  BPT.TRAP 0x1 ;  /* 0x000000040000795c */ /* 0x000fea0000300000 */
[----:B------:R-:W-:-:S04]  /*17cd0*/  IMAD.MOV.U32 R3, RZ, RZ, 0x0 ;  /* 0x00000000ff037424 */ /* 0x000fc800078e00ff */
[----:B------:R-:W-:Y:S05]  /*17ce0*/  RET.REL.NODEC R2 `(matmul_kernel) ;  /* 0xfffffe8002c47950 */ /* 0x000fea0003c3ffff */
.L_x_17:
[----:B------:R-:W-:-:S00]  /*17cf0*/  BRA `(.L_x_17) ;  /* 0xfffffffc00fc7947 */ /* 0x000fc0000383ffff */
[----:B------:R-:W-:-:S00]  /*17d00*/  NOP ;  /* 0x0000000000007918 */ /* 0x000fc00000000000 */
[----:B------:R-:W-:-:S00]  /*17d10*/  NOP ;  /* 0x0000000000007918 */ /* 0x000fc00000000000 */
[----:B------:R-:W-:-:S00]  /*17d20*/  NOP ;  /* 0x0000000000007918 */ /* 0x000fc00000000000 */
[----:B------:R-:W-:-:S00]  /*17d30*/  NOP ;  /* 0x0000000000007918 */ /* 0x000fc00000000000 */
[----:B------:R-:W-:-:S00]  /*17d40*/  NOP ;  /* 0x0000000000007918 */ /* 0x000fc00000000000 */
[----:B------:R-:W-:-:S00]  /*17d50*/  NOP ;  /* 0x0000000000007918 */ /* 0x000fc00000000000 */
[----:B------:R-:W-:-:S00]  /*17d60*/  NOP ;  /* 0x0000000000007918 */ /* 0x000fc00000000000 */
[----:B------:R-:W-:-:S00]  /*17d70*/  NOP ;  /* 0x0000000000007918 */ /* 0x000fc00000000000 */
.L_x_20:


//--------------------- .nv.shared.matmul_kernel  --------------------------
	.section	.nv.shared.matmul_kernel,"aw",@nobits
	.sectionflags	@""
	.align	16
	.zero		1024


//--------------------- .nv.shared.reserved.0     --------------------------
	.section	.nv.shared.reserved.0,"aw",@nobits
	.align	8
	.weak		__nv_reservedSMEM_offset_0_alias
	.size		__nv_reservedSMEM_offset_0_alias, 0, 64
	.other		__nv_reservedSMEM_offset_0_alias,@"STO_CUDA_RESERVED_SHARED STV_DEFAULT"
__nv_reservedSMEM_offset_0_alias:
	.zero		0
.nv.shared.reserved.0:
	.zero		64
	.weak		__nv_reservedSMEM_allocation_phase
	.type		__nv_reservedSMEM_allocation_phase,@object
	.size		__nv_reservedSMEM_allocation_phase,(.L_0 - __nv_reservedSMEM_allocation_phase)
__nv_reservedSMEM_allocation_phase:
	.zero		1
.L_0:
	.zero		7
	.weak		__nv_reservedSMEM_devtool_atexit_pc
	.type		__nv_reservedSMEM_devtool_atexit_pc,@object
	.size		__nv_reservedSMEM_devtool_atexit_pc,(__nv_reservedSMEM_allocation_mask - __nv_reservedSMEM_devtool_atexit_pc)
__nv_reservedSMEM_devtool_atexit_pc:
	.zero		8
	.weak		__nv_reservedSMEM_allocation_mask
	.type		__nv_reservedSMEM_allocation_mask,@object
	.size		__nv_reservedSMEM_allocation_mask,(.L_2 - __nv_reservedSMEM_allocation_mask)
__nv_reservedSMEM_allocation_mask:
	.zero		4
.L_2:


//--------------------- .nv.constant0.matmul_kernel --------------------------
	.section	.nv.constant0.matmul_kernel,"a",@progbits
	.sectionflags	@""
	.align	4
.nv.constant0.matmul_kernel:
	.zero		976


//--------------------- SYMBOLS --------------------------

	.type		.nv.reservedSmem.offset0,@object
	.size		.nv.reservedSmem.offset0,0x4
	.type		.nv.reservedSmem.cap,@object
	.size		.nv.reservedSmem.cap,0x4
